//
// Generated by NVIDIA NVVM Compiler
//
// Compiler Build ID: CL-36424714
// Cuda compilation tools, release 13.0, V13.0.88
// Based on NVVM 20.0.0
//

.version 9.0
.target sm_100
.address_size 64

	// .globl	_Z22Load_memory_global_GpuiPiPfS0_S_S_S_S_S_
.global .align 4 .b8 precalc_xorwow_matrix[102400];
.global .align 4 .b8 precalc_xorwow_offset_matrix[102400];
.global .align 4 .b8 mrg32k3aM1[2304];
.global .align 4 .b8 mrg32k3aM2[2304];
.global .align 4 .b8 mrg32k3aM1SubSeq[2016];
.global .align 4 .b8 mrg32k3aM2SubSeq[2016];
.global .align 4 .b8 mrg32k3aM1Seq[2304];
.global .align 4 .b8 mrg32k3aM2Seq[2304];
.const .align 8 .b8 __cr_lgamma_table[72];
// _ZZ15Insert_tree_GpuiiiiPiPfS_S_S_S_S_P17curandStateXORWOWmE4nfol has been demoted
// _ZZ19Matrix_distance_GpuiiPiPfS0_S0_S_S_S_S_S_PjS1_S1_E4nfol has been demoted
// _ZZ11I_moran_GpuiiPfS_S_S_ffE8sumTotal has been demoted
// _ZZ11I_moran_GpuiiPfS_S_S_ffE17sumTotalProdCross has been demoted
.extern .shared .align 16 .b8 nzTemp[];
.extern .shared .align 16 .b8 nzClass[];

.visible .entry _Z22Load_memory_global_GpuiPiPfS0_S_S_S_S_S_(
	.param .u32 _Z22Load_memory_global_GpuiPiPfS0_S_S_S_S_S__param_0,
	.param .u64 .ptr .align 1 _Z22Load_memory_global_GpuiPiPfS0_S_S_S_S_S__param_1,
	.param .u64 .ptr .align 1 _Z22Load_memory_global_GpuiPiPfS0_S_S_S_S_S__param_2,
	.param .u64 .ptr .align 1 _Z22Load_memory_global_GpuiPiPfS0_S_S_S_S_S__param_3,
	.param .u64 .ptr .align 1 _Z22Load_memory_global_GpuiPiPfS0_S_S_S_S_S__param_4,
	.param .u64 .ptr .align 1 _Z22Load_memory_global_GpuiPiPfS0_S_S_S_S_S__param_5,
	.param .u64 .ptr .align 1 _Z22Load_memory_global_GpuiPiPfS0_S_S_S_S_S__param_6,
	.param .u64 .ptr .align 1 _Z22Load_memory_global_GpuiPiPfS0_S_S_S_S_S__param_7,
	.param .u64 .ptr .align 1 _Z22Load_memory_global_GpuiPiPfS0_S_S_S_S_S__param_8
)
{
	.reg .pred 	%p<36>;
	.reg .b32 	%r<127>;
	.reg .b32 	%f<8>;
	.reg .b64 	%rd<102>;

	ld.param.u32 	%r12, [_Z22Load_memory_global_GpuiPiPfS0_S_S_S_S_S__param_0];
	ld.param.u64 	%rd14, [_Z22Load_memory_global_GpuiPiPfS0_S_S_S_S_S__param_1];
	ld.param.u64 	%rd15, [_Z22Load_memory_global_GpuiPiPfS0_S_S_S_S_S__param_5];
	ld.param.u64 	%rd16, [_Z22Load_memory_global_GpuiPiPfS0_S_S_S_S_S__param_7];
	cvta.to.global.u64 	%rd1, %rd16;
	cvta.to.global.u64 	%rd2, %rd15;
	cvta.to.global.u64 	%rd3, %rd14;
	mov.u32 	%r13, %tid.x;
	mov.u32 	%r14, %ctaid.x;
	mov.u32 	%r15, %ntid.x;
	mad.lo.s32 	%r16, %r14, %r15, %r13;
	mul.lo.s32 	%r1, %r16, %r12;
	setp.lt.s32 	%p1, %r12, 1;
	@%p1 bra 	$L__BB0_9;
	setp.lt.u32 	%p2, %r12, 4;
	mov.b32 	%r126, 0;
	@%p2 bra 	$L__BB0_4;
	and.b32  	%r126, %r12, 2147483644;
	neg.s32 	%r124, %r126;
	mul.wide.s32 	%rd100, %r1, 4;
	mov.b64 	%rd101, 0;
	mov.u32 	%r123, %r1;
$L__BB0_3:
	.pragma "nounroll";
	ld.param.u64 	%rd97, [_Z22Load_memory_global_GpuiPiPfS0_S_S_S_S_S__param_8];
	ld.param.u64 	%rd94, [_Z22Load_memory_global_GpuiPiPfS0_S_S_S_S_S__param_6];
	ld.param.u64 	%rd91, [_Z22Load_memory_global_GpuiPiPfS0_S_S_S_S_S__param_4];
	ld.param.u64 	%rd88, [_Z22Load_memory_global_GpuiPiPfS0_S_S_S_S_S__param_3];
	ld.param.u64 	%rd85, [_Z22Load_memory_global_GpuiPiPfS0_S_S_S_S_S__param_2];
	mul.wide.s32 	%rd18, %r123, 4;
	cvta.to.global.u64 	%rd19, %rd88;
	add.s64 	%rd20, %rd19, %rd18;
	add.s64 	%rd21, %rd3, %rd101;
	ld.global.u32 	%r19, [%rd21];
	setp.lt.s32 	%p3, %r19, 0;
	selp.b32 	%r20, 0, %r1, %p3;
	add.s32 	%r21, %r20, %r19;
	add.s64 	%rd22, %rd3, %rd100;
	st.global.u32 	[%rd22], %r21;
	cvta.to.global.u64 	%rd23, %rd85;
	add.s64 	%rd24, %rd23, %rd101;
	ld.global.f32 	%f1, [%rd24];
	add.s64 	%rd25, %rd23, %rd100;
	st.global.f32 	[%rd25], %f1;
	mov.b32 	%r22, 0;
	st.global.u32 	[%rd20], %r22;
	cvta.to.global.u64 	%rd26, %rd91;
	add.s64 	%rd27, %rd26, %rd101;
	ld.global.u32 	%r23, [%rd27];
	add.s64 	%rd28, %rd26, %rd100;
	st.global.u32 	[%rd28], %r23;
	add.s64 	%rd29, %rd2, %rd101;
	ld.global.u32 	%r24, [%rd29];
	add.s64 	%rd30, %rd2, %rd100;
	st.global.u32 	[%rd30], %r24;
	cvta.to.global.u64 	%rd31, %rd94;
	add.s64 	%rd32, %rd31, %rd101;
	ld.global.u32 	%r25, [%rd32];
	setp.lt.s32 	%p4, %r25, 0;
	selp.b32 	%r26, 0, %r1, %p4;
	add.s32 	%r27, %r26, %r25;
	add.s64 	%rd33, %rd31, %rd100;
	st.global.u32 	[%rd33], %r27;
	add.s64 	%rd34, %rd1, %rd101;
	ld.global.u32 	%r28, [%rd34];
	setp.lt.s32 	%p5, %r28, 0;
	selp.b32 	%r29, 0, %r1, %p5;
	add.s32 	%r30, %r29, %r28;
	add.s64 	%rd35, %rd1, %rd100;
	st.global.u32 	[%rd35], %r30;
	cvta.to.global.u64 	%rd36, %rd97;
	add.s64 	%rd37, %rd36, %rd101;
	ld.global.u32 	%r31, [%rd37];
	setp.lt.s32 	%p6, %r31, 0;
	selp.b32 	%r32, 0, %r1, %p6;
	add.s32 	%r33, %r32, %r31;
	add.s64 	%rd38, %rd36, %rd100;
	st.global.u32 	[%rd38], %r33;
	ld.global.u32 	%r34, [%rd21+4];
	setp.lt.s32 	%p7, %r34, 0;
	selp.b32 	%r35, 0, %r1, %p7;
	add.s32 	%r36, %r35, %r34;
	st.global.u32 	[%rd22+4], %r36;
	ld.global.f32 	%f2, [%rd24+4];
	st.global.f32 	[%rd25+4], %f2;
	st.global.u32 	[%rd20+4], %r22;
	ld.global.u32 	%r37, [%rd27+4];
	st.global.u32 	[%rd28+4], %r37;
	ld.global.u32 	%r38, [%rd29+4];
	st.global.u32 	[%rd30+4], %r38;
	ld.global.u32 	%r39, [%rd32+4];
	setp.lt.s32 	%p8, %r39, 0;
	selp.b32 	%r40, 0, %r1, %p8;
	add.s32 	%r41, %r40, %r39;
	st.global.u32 	[%rd33+4], %r41;
	ld.global.u32 	%r42, [%rd34+4];
	setp.lt.s32 	%p9, %r42, 0;
	selp.b32 	%r43, 0, %r1, %p9;
	add.s32 	%r44, %r43, %r42;
	st.global.u32 	[%rd35+4], %r44;
	ld.global.u32 	%r45, [%rd37+4];
	setp.lt.s32 	%p10, %r45, 0;
	selp.b32 	%r46, 0, %r1, %p10;
	add.s32 	%r47, %r46, %r45;
	st.global.u32 	[%rd38+4], %r47;
	ld.global.u32 	%r48, [%rd21+8];
	setp.lt.s32 	%p11, %r48, 0;
	selp.b32 	%r49, 0, %r1, %p11;
	add.s32 	%r50, %r49, %r48;
	st.global.u32 	[%rd22+8], %r50;
	ld.global.f32 	%f3, [%rd24+8];
	st.global.f32 	[%rd25+8], %f3;
	st.global.u32 	[%rd20+8], %r22;
	ld.global.u32 	%r51, [%rd27+8];
	st.global.u32 	[%rd28+8], %r51;
	ld.global.u32 	%r52, [%rd29+8];
	st.global.u32 	[%rd30+8], %r52;
	ld.global.u32 	%r53, [%rd32+8];
	setp.lt.s32 	%p12, %r53, 0;
	selp.b32 	%r54, 0, %r1, %p12;
	add.s32 	%r55, %r54, %r53;
	st.global.u32 	[%rd33+8], %r55;
	ld.global.u32 	%r56, [%rd34+8];
	setp.lt.s32 	%p13, %r56, 0;
	selp.b32 	%r57, 0, %r1, %p13;
	add.s32 	%r58, %r57, %r56;
	st.global.u32 	[%rd35+8], %r58;
	ld.global.u32 	%r59, [%rd37+8];
	setp.lt.s32 	%p14, %r59, 0;
	selp.b32 	%r60, 0, %r1, %p14;
	add.s32 	%r61, %r60, %r59;
	st.global.u32 	[%rd38+8], %r61;
	ld.global.u32 	%r62, [%rd21+12];
	setp.lt.s32 	%p15, %r62, 0;
	selp.b32 	%r63, 0, %r1, %p15;
	add.s32 	%r64, %r63, %r62;
	st.global.u32 	[%rd22+12], %r64;
	ld.global.f32 	%f4, [%rd24+12];
	st.global.f32 	[%rd25+12], %f4;
	st.global.u32 	[%rd20+12], %r22;
	ld.global.u32 	%r65, [%rd27+12];
	st.global.u32 	[%rd28+12], %r65;
	ld.global.u32 	%r66, [%rd29+12];
	st.global.u32 	[%rd30+12], %r66;
	ld.global.u32 	%r67, [%rd32+12];
	setp.lt.s32 	%p16, %r67, 0;
	selp.b32 	%r68, 0, %r1, %p16;
	add.s32 	%r69, %r68, %r67;
	st.global.u32 	[%rd33+12], %r69;
	ld.global.u32 	%r70, [%rd34+12];
	setp.lt.s32 	%p17, %r70, 0;
	selp.b32 	%r71, 0, %r1, %p17;
	add.s32 	%r72, %r71, %r70;
	st.global.u32 	[%rd35+12], %r72;
	ld.global.u32 	%r73, [%rd37+12];
	setp.lt.s32 	%p18, %r73, 0;
	selp.b32 	%r74, 0, %r1, %p18;
	add.s32 	%r75, %r74, %r73;
	st.global.u32 	[%rd38+12], %r75;
	add.s32 	%r124, %r124, 4;
	add.s32 	%r123, %r123, 4;
	add.s64 	%rd101, %rd101, 16;
	add.s64 	%rd100, %rd100, 16;
	setp.ne.s32 	%p19, %r124, 0;
	@%p19 bra 	$L__BB0_3;
$L__BB0_4:
	and.b32  	%r9, %r12, 3;
	setp.eq.s32 	%p20, %r9, 0;
	@%p20 bra 	$L__BB0_9;
	setp.eq.s32 	%p21, %r9, 1;
	@%p21 bra 	$L__BB0_7;
	ld.param.u64 	%rd98, [_Z22Load_memory_global_GpuiPiPfS0_S_S_S_S_S__param_8];
	ld.param.u64 	%rd95, [_Z22Load_memory_global_GpuiPiPfS0_S_S_S_S_S__param_6];
	ld.param.u64 	%rd92, [_Z22Load_memory_global_GpuiPiPfS0_S_S_S_S_S__param_4];
	ld.param.u64 	%rd89, [_Z22Load_memory_global_GpuiPiPfS0_S_S_S_S_S__param_3];
	ld.param.u64 	%rd86, [_Z22Load_memory_global_GpuiPiPfS0_S_S_S_S_S__param_2];
	add.s32 	%r76, %r126, %r1;
	mul.wide.u32 	%rd39, %r126, 4;
	add.s64 	%rd40, %rd3, %rd39;
	ld.global.u32 	%r77, [%rd40];
	setp.lt.s32 	%p22, %r77, 0;
	selp.b32 	%r78, 0, %r1, %p22;
	add.s32 	%r79, %r78, %r77;
	mul.wide.s32 	%rd41, %r1, 4;
	add.s64 	%rd42, %rd40, %rd41;
	st.global.u32 	[%rd42], %r79;
	cvta.to.global.u64 	%rd43, %rd86;
	add.s64 	%rd44, %rd43, %rd39;
	ld.global.f32 	%f5, [%rd44];
	add.s64 	%rd45, %rd44, %rd41;
	st.global.f32 	[%rd45], %f5;
	cvta.to.global.u64 	%rd46, %rd89;
	mul.wide.s32 	%rd47, %r76, 4;
	add.s64 	%rd48, %rd46, %rd47;
	mov.b32 	%r80, 0;
	st.global.u32 	[%rd48], %r80;
	cvta.to.global.u64 	%rd49, %rd92;
	add.s64 	%rd50, %rd49, %rd39;
	ld.global.u32 	%r81, [%rd50];
	add.s64 	%rd51, %rd50, %rd41;
	st.global.u32 	[%rd51], %r81;
	add.s64 	%rd52, %rd2, %rd39;
	ld.global.u32 	%r82, [%rd52];
	add.s64 	%rd53, %rd52, %rd41;
	st.global.u32 	[%rd53], %r82;
	cvta.to.global.u64 	%rd54, %rd95;
	add.s64 	%rd55, %rd54, %rd39;
	ld.global.u32 	%r83, [%rd55];
	setp.lt.s32 	%p23, %r83, 0;
	selp.b32 	%r84, 0, %r1, %p23;
	add.s32 	%r85, %r84, %r83;
	add.s64 	%rd56, %rd55, %rd41;
	st.global.u32 	[%rd56], %r85;
	add.s64 	%rd57, %rd1, %rd39;
	ld.global.u32 	%r86, [%rd57];
	setp.lt.s32 	%p24, %r86, 0;
	selp.b32 	%r87, 0, %r1, %p24;
	add.s32 	%r88, %r87, %r86;
	add.s64 	%rd58, %rd57, %rd41;
	st.global.u32 	[%rd58], %r88;
	cvta.to.global.u64 	%rd59, %rd98;
	add.s64 	%rd60, %rd59, %rd39;
	ld.global.u32 	%r89, [%rd60];
	setp.lt.s32 	%p25, %r89, 0;
	selp.b32 	%r90, 0, %r1, %p25;
	add.s32 	%r91, %r90, %r89;
	add.s64 	%rd61, %rd60, %rd41;
	st.global.u32 	[%rd61], %r91;
	ld.global.u32 	%r92, [%rd40+4];
	setp.lt.s32 	%p26, %r92, 0;
	selp.b32 	%r93, 0, %r1, %p26;
	add.s32 	%r94, %r93, %r92;
	st.global.u32 	[%rd42+4], %r94;
	ld.global.f32 	%f6, [%rd44+4];
	st.global.f32 	[%rd45+4], %f6;
	st.global.u32 	[%rd48+4], %r80;
	ld.global.u32 	%r95, [%rd50+4];
	st.global.u32 	[%rd51+4], %r95;
	ld.global.u32 	%r96, [%rd52+4];
	st.global.u32 	[%rd53+4], %r96;
	ld.global.u32 	%r97, [%rd55+4];
	setp.lt.s32 	%p27, %r97, 0;
	selp.b32 	%r98, 0, %r1, %p27;
	add.s32 	%r99, %r98, %r97;
	st.global.u32 	[%rd56+4], %r99;
	ld.global.u32 	%r100, [%rd57+4];
	setp.lt.s32 	%p28, %r100, 0;
	selp.b32 	%r101, 0, %r1, %p28;
	add.s32 	%r102, %r101, %r100;
	st.global.u32 	[%rd58+4], %r102;
	ld.global.u32 	%r103, [%rd60+4];
	setp.lt.s32 	%p29, %r103, 0;
	selp.b32 	%r104, 0, %r1, %p29;
	add.s32 	%r105, %r104, %r103;
	st.global.u32 	[%rd61+4], %r105;
	add.s32 	%r126, %r126, 2;
$L__BB0_7:
	and.b32  	%r106, %r12, 1;
	setp.eq.b32 	%p30, %r106, 1;
	not.pred 	%p31, %p30;
	@%p31 bra 	$L__BB0_9;
	ld.param.u64 	%rd99, [_Z22Load_memory_global_GpuiPiPfS0_S_S_S_S_S__param_8];
	ld.param.u64 	%rd96, [_Z22Load_memory_global_GpuiPiPfS0_S_S_S_S_S__param_6];
	ld.param.u64 	%rd93, [_Z22Load_memory_global_GpuiPiPfS0_S_S_S_S_S__param_4];
	ld.param.u64 	%rd90, [_Z22Load_memory_global_GpuiPiPfS0_S_S_S_S_S__param_3];
	ld.param.u64 	%rd87, [_Z22Load_memory_global_GpuiPiPfS0_S_S_S_S_S__param_2];
	add.s32 	%r107, %r126, %r1;
	mul.wide.u32 	%rd62, %r126, 4;
	add.s64 	%rd63, %rd3, %rd62;
	ld.global.u32 	%r108, [%rd63];
	setp.lt.s32 	%p32, %r108, 0;
	selp.b32 	%r109, 0, %r1, %p32;
	add.s32 	%r110, %r109, %r108;
	mul.wide.s32 	%rd64, %r1, 4;
	add.s64 	%rd65, %rd63, %rd64;
	st.global.u32 	[%rd65], %r110;
	cvta.to.global.u64 	%rd66, %rd87;
	add.s64 	%rd67, %rd66, %rd62;
	ld.global.f32 	%f7, [%rd67];
	add.s64 	%rd68, %rd67, %rd64;
	st.global.f32 	[%rd68], %f7;
	cvta.to.global.u64 	%rd69, %rd90;
	mul.wide.s32 	%rd70, %r107, 4;
	add.s64 	%rd71, %rd69, %rd70;
	mov.b32 	%r111, 0;
	st.global.u32 	[%rd71], %r111;
	cvta.to.global.u64 	%rd72, %rd93;
	add.s64 	%rd73, %rd72, %rd62;
	ld.global.u32 	%r112, [%rd73];
	add.s64 	%rd74, %rd73, %rd64;
	st.global.u32 	[%rd74], %r112;
	add.s64 	%rd75, %rd2, %rd62;
	ld.global.u32 	%r113, [%rd75];
	add.s64 	%rd76, %rd75, %rd64;
	st.global.u32 	[%rd76], %r113;
	cvta.to.global.u64 	%rd77, %rd96;
	add.s64 	%rd78, %rd77, %rd62;
	ld.global.u32 	%r114, [%rd78];
	setp.lt.s32 	%p33, %r114, 0;
	selp.b32 	%r115, 0, %r1, %p33;
	add.s32 	%r116, %r115, %r114;
	add.s64 	%rd79, %rd78, %rd64;
	st.global.u32 	[%rd79], %r116;
	add.s64 	%rd80, %rd1, %rd62;
	ld.global.u32 	%r117, [%rd80];
	setp.lt.s32 	%p34, %r117, 0;
	selp.b32 	%r118, 0, %r1, %p34;
	add.s32 	%r119, %r118, %r117;
	add.s64 	%rd81, %rd80, %rd64;
	st.global.u32 	[%rd81], %r119;
	cvta.to.global.u64 	%rd82, %rd99;
	add.s64 	%rd83, %rd82, %rd62;
	ld.global.u32 	%r120, [%rd83];
	setp.lt.s32 	%p35, %r120, 0;
	selp.b32 	%r121, 0, %r1, %p35;
	add.s32 	%r122, %r121, %r120;
	add.s64 	%rd84, %rd83, %rd64;
	st.global.u32 	[%rd84], %r122;
$L__BB0_9:
	ret;

}
	// .globl	_Z25My_Load_memory_global_GpuiPiPfS0_S_S_S_S_S_
.visible .entry _Z25My_Load_memory_global_GpuiPiPfS0_S_S_S_S_S_(
	.param .u32 _Z25My_Load_memory_global_GpuiPiPfS0_S_S_S_S_S__param_0,
	.param .u64 .ptr .align 1 _Z25My_Load_memory_global_GpuiPiPfS0_S_S_S_S_S__param_1,
	.param .u64 .ptr .align 1 _Z25My_Load_memory_global_GpuiPiPfS0_S_S_S_S_S__param_2,
	.param .u64 .ptr .align 1 _Z25My_Load_memory_global_GpuiPiPfS0_S_S_S_S_S__param_3,
	.param .u64 .ptr .align 1 _Z25My_Load_memory_global_GpuiPiPfS0_S_S_S_S_S__param_4,
	.param .u64 .ptr .align 1 _Z25My_Load_memory_global_GpuiPiPfS0_S_S_S_S_S__param_5,
	.param .u64 .ptr .align 1 _Z25My_Load_memory_global_GpuiPiPfS0_S_S_S_S_S__param_6,
	.param .u64 .ptr .align 1 _Z25My_Load_memory_global_GpuiPiPfS0_S_S_S_S_S__param_7,
	.param .u64 .ptr .align 1 _Z25My_Load_memory_global_GpuiPiPfS0_S_S_S_S_S__param_8
)
{
	.reg .pred 	%p<5>;
	.reg .b32 	%r<21>;
	.reg .b32 	%f<2>;
	.reg .b64 	%rd<35>;

	ld.param.u64 	%rd1, [_Z25My_Load_memory_global_GpuiPiPfS0_S_S_S_S_S__param_1];
	ld.param.u64 	%rd2, [_Z25My_Load_memory_global_GpuiPiPfS0_S_S_S_S_S__param_2];
	ld.param.u64 	%rd3, [_Z25My_Load_memory_global_GpuiPiPfS0_S_S_S_S_S__param_3];
	ld.param.u64 	%rd4, [_Z25My_Load_memory_global_GpuiPiPfS0_S_S_S_S_S__param_4];
	ld.param.u64 	%rd5, [_Z25My_Load_memory_global_GpuiPiPfS0_S_S_S_S_S__param_5];
	ld.param.u64 	%rd6, [_Z25My_Load_memory_global_GpuiPiPfS0_S_S_S_S_S__param_6];
	ld.param.u64 	%rd7, [_Z25My_Load_memory_global_GpuiPiPfS0_S_S_S_S_S__param_7];
	ld.param.u64 	%rd8, [_Z25My_Load_memory_global_GpuiPiPfS0_S_S_S_S_S__param_8];
	cvta.to.global.u64 	%rd9, %rd8;
	cvta.to.global.u64 	%rd10, %rd7;
	cvta.to.global.u64 	%rd11, %rd6;
	cvta.to.global.u64 	%rd12, %rd5;
	cvta.to.global.u64 	%rd13, %rd4;
	cvta.to.global.u64 	%rd14, %rd3;
	cvta.to.global.u64 	%rd15, %rd2;
	cvta.to.global.u64 	%rd16, %rd1;
	mov.u32 	%r1, %tid.x;
	mov.u32 	%r2, %ctaid.x;
	mov.u32 	%r3, %ntid.x;
	mul.lo.s32 	%r4, %r2, %r3;
	add.s32 	%r5, %r4, %r1;
	mul.wide.u32 	%rd17, %r1, 4;
	add.s64 	%rd18, %rd16, %rd17;
	ld.global.u32 	%r6, [%rd18];
	setp.lt.s32 	%p1, %r6, 0;
	selp.b32 	%r7, 0, %r4, %p1;
	add.s32 	%r8, %r7, %r6;
	mul.wide.s32 	%rd19, %r4, 4;
	add.s64 	%rd20, %rd18, %rd19;
	st.global.u32 	[%rd20], %r8;
	add.s64 	%rd21, %rd15, %rd17;
	ld.global.f32 	%f1, [%rd21];
	add.s64 	%rd22, %rd21, %rd19;
	st.global.f32 	[%rd22], %f1;
	mul.wide.s32 	%rd23, %r5, 4;
	add.s64 	%rd24, %rd14, %rd23;
	mov.b32 	%r9, 0;
	st.global.u32 	[%rd24], %r9;
	add.s64 	%rd25, %rd13, %rd17;
	ld.global.u32 	%r10, [%rd25];
	add.s64 	%rd26, %rd25, %rd19;
	st.global.u32 	[%rd26], %r10;
	add.s64 	%rd27, %rd12, %rd17;
	ld.global.u32 	%r11, [%rd27];
	add.s64 	%rd28, %rd27, %rd19;
	st.global.u32 	[%rd28], %r11;
	add.s64 	%rd29, %rd11, %rd17;
	ld.global.u32 	%r12, [%rd29];
	setp.lt.s32 	%p2, %r12, 0;
	selp.b32 	%r13, 0, %r4, %p2;
	add.s32 	%r14, %r13, %r12;
	add.s64 	%rd30, %rd29, %rd19;
	st.global.u32 	[%rd30], %r14;
	add.s64 	%rd31, %rd10, %rd17;
	ld.global.u32 	%r15, [%rd31];
	setp.lt.s32 	%p3, %r15, 0;
	selp.b32 	%r16, 0, %r4, %p3;
	add.s32 	%r17, %r16, %r15;
	add.s64 	%rd32, %rd31, %rd19;
	st.global.u32 	[%rd32], %r17;
	add.s64 	%rd33, %rd9, %rd17;
	ld.global.u32 	%r18, [%rd33];
	setp.lt.s32 	%p4, %r18, 0;
	selp.b32 	%r19, 0, %r4, %p4;
	add.s32 	%r20, %r19, %r18;
	add.s64 	%rd34, %rd33, %rd19;
	st.global.u32 	[%rd34], %r20;
	ret;

}
	// .globl	_Z22Load_memory_shared_GpuiPiPfS0_S_S_S_S_S_
.visible .entry _Z22Load_memory_shared_GpuiPiPfS0_S_S_S_S_S_(
	.param .u32 _Z22Load_memory_shared_GpuiPiPfS0_S_S_S_S_S__param_0,
	.param .u64 .ptr .align 1 _Z22Load_memory_shared_GpuiPiPfS0_S_S_S_S_S__param_1,
	.param .u64 .ptr .align 1 _Z22Load_memory_shared_GpuiPiPfS0_S_S_S_S_S__param_2,
	.param .u64 .ptr .align 1 _Z22Load_memory_shared_GpuiPiPfS0_S_S_S_S_S__param_3,
	.param .u64 .ptr .align 1 _Z22Load_memory_shared_GpuiPiPfS0_S_S_S_S_S__param_4,
	.param .u64 .ptr .align 1 _Z22Load_memory_shared_GpuiPiPfS0_S_S_S_S_S__param_5,
	.param .u64 .ptr .align 1 _Z22Load_memory_shared_GpuiPiPfS0_S_S_S_S_S__param_6,
	.param .u64 .ptr .align 1 _Z22Load_memory_shared_GpuiPiPfS0_S_S_S_S_S__param_7,
	.param .u64 .ptr .align 1 _Z22Load_memory_shared_GpuiPiPfS0_S_S_S_S_S__param_8
)
{
	.reg .pred 	%p<190>;
	.reg .b32 	%r<816>;
	.reg .b32 	%f<434>;
	.reg .b64 	%rd<175>;

	ld.param.u32 	%r247, [_Z22Load_memory_shared_GpuiPiPfS0_S_S_S_S_S__param_0];
	ld.param.u64 	%rd58, [_Z22Load_memory_shared_GpuiPiPfS0_S_S_S_S_S__param_1];
	ld.param.u64 	%rd59, [_Z22Load_memory_shared_GpuiPiPfS0_S_S_S_S_S__param_2];
	ld.param.u64 	%rd60, [_Z22Load_memory_shared_GpuiPiPfS0_S_S_S_S_S__param_4];
	ld.param.u64 	%rd61, [_Z22Load_memory_shared_GpuiPiPfS0_S_S_S_S_S__param_5];
	ld.param.u64 	%rd62, [_Z22Load_memory_shared_GpuiPiPfS0_S_S_S_S_S__param_7];
	ld.param.u64 	%rd63, [_Z22Load_memory_shared_GpuiPiPfS0_S_S_S_S_S__param_8];
	cvta.to.global.u64 	%rd1, %rd58;
	cvta.to.global.u64 	%rd2, %rd59;
	cvta.to.global.u64 	%rd3, %rd60;
	cvta.to.global.u64 	%rd4, %rd61;
	cvta.to.global.u64 	%rd5, %rd62;
	cvta.to.global.u64 	%rd6, %rd63;
	mov.u32 	%r248, %tid.x;
	mov.u32 	%r249, %ctaid.x;
	mov.u32 	%r250, %ntid.x;
	mad.lo.s32 	%r251, %r249, %r250, %r248;
	mul.lo.s32 	%r1, %r251, %r247;
	setp.eq.s32 	%p2, %r248, 0;
	setp.gt.s32 	%p3, %r247, 0;
	and.pred  	%p1, %p2, %p3;
	not.pred 	%p4, %p1;
	@%p4 bra 	$L__BB2_13;
	add.s32 	%r253, %r247, -1;
	and.b32  	%r2, %r247, 15;
	setp.lt.u32 	%p5, %r253, 15;
	mov.b32 	%r728, 0;
	@%p5 bra 	$L__BB2_4;
	and.b32  	%r728, %r247, 2147483632;
	neg.s32 	%r726, %r728;
	mov.u32 	%r255, nzTemp;
	add.s32 	%r725, %r255, 32;
	add.s64 	%rd161, %rd1, 32;
$L__BB2_3:
	.pragma "nounroll";
	ld.global.u32 	%r256, [%rd161+-32];
	cvt.rn.f32.s32 	%f5, %r256;
	ld.global.u32 	%r257, [%rd161+-28];
	cvt.rn.f32.s32 	%f6, %r257;
	ld.global.u32 	%r258, [%rd161+-24];
	cvt.rn.f32.s32 	%f7, %r258;
	ld.global.u32 	%r259, [%rd161+-20];
	cvt.rn.f32.s32 	%f8, %r259;
	st.shared.v4.f32 	[%r725+-32], {%f5, %f6, %f7, %f8};
	ld.global.u32 	%r260, [%rd161+-16];
	cvt.rn.f32.s32 	%f9, %r260;
	ld.global.u32 	%r261, [%rd161+-12];
	cvt.rn.f32.s32 	%f10, %r261;
	ld.global.u32 	%r262, [%rd161+-8];
	cvt.rn.f32.s32 	%f11, %r262;
	ld.global.u32 	%r263, [%rd161+-4];
	cvt.rn.f32.s32 	%f12, %r263;
	st.shared.v4.f32 	[%r725+-16], {%f9, %f10, %f11, %f12};
	ld.global.u32 	%r264, [%rd161];
	cvt.rn.f32.s32 	%f13, %r264;
	ld.global.u32 	%r265, [%rd161+4];
	cvt.rn.f32.s32 	%f14, %r265;
	ld.global.u32 	%r266, [%rd161+8];
	cvt.rn.f32.s32 	%f15, %r266;
	ld.global.u32 	%r267, [%rd161+12];
	cvt.rn.f32.s32 	%f16, %r267;
	st.shared.v4.f32 	[%r725], {%f13, %f14, %f15, %f16};
	ld.global.u32 	%r268, [%rd161+16];
	cvt.rn.f32.s32 	%f17, %r268;
	ld.global.u32 	%r269, [%rd161+20];
	cvt.rn.f32.s32 	%f18, %r269;
	ld.global.u32 	%r270, [%rd161+24];
	cvt.rn.f32.s32 	%f19, %r270;
	ld.global.u32 	%r271, [%rd161+28];
	cvt.rn.f32.s32 	%f20, %r271;
	st.shared.v4.f32 	[%r725+16], {%f17, %f18, %f19, %f20};
	add.s32 	%r726, %r726, 16;
	add.s64 	%rd161, %rd161, 64;
	add.s32 	%r725, %r725, 64;
	setp.ne.s32 	%p6, %r726, 0;
	@%p6 bra 	$L__BB2_3;
$L__BB2_4:
	setp.eq.s32 	%p7, %r2, 0;
	@%p7 bra 	$L__BB2_13;
	and.b32  	%r10, %r247, 7;
	setp.lt.u32 	%p8, %r2, 8;
	@%p8 bra 	$L__BB2_7;
	mul.wide.u32 	%rd64, %r728, 4;
	add.s64 	%rd65, %rd1, %rd64;
	ld.global.u32 	%r272, [%rd65];
	cvt.rn.f32.s32 	%f21, %r272;
	shl.b32 	%r273, %r728, 2;
	mov.u32 	%r274, nzTemp;
	add.s32 	%r275, %r274, %r273;
	st.shared.f32 	[%r275], %f21;
	ld.global.u32 	%r276, [%rd65+4];
	cvt.rn.f32.s32 	%f22, %r276;
	st.shared.f32 	[%r275+4], %f22;
	ld.global.u32 	%r277, [%rd65+8];
	cvt.rn.f32.s32 	%f23, %r277;
	st.shared.f32 	[%r275+8], %f23;
	ld.global.u32 	%r278, [%rd65+12];
	cvt.rn.f32.s32 	%f24, %r278;
	st.shared.f32 	[%r275+12], %f24;
	ld.global.u32 	%r279, [%rd65+16];
	cvt.rn.f32.s32 	%f25, %r279;
	st.shared.f32 	[%r275+16], %f25;
	ld.global.u32 	%r280, [%rd65+20];
	cvt.rn.f32.s32 	%f26, %r280;
	st.shared.f32 	[%r275+20], %f26;
	ld.global.u32 	%r281, [%rd65+24];
	cvt.rn.f32.s32 	%f27, %r281;
	st.shared.f32 	[%r275+24], %f27;
	ld.global.u32 	%r282, [%rd65+28];
	cvt.rn.f32.s32 	%f28, %r282;
	st.shared.f32 	[%r275+28], %f28;
	add.s32 	%r728, %r728, 8;
$L__BB2_7:
	setp.eq.s32 	%p9, %r10, 0;
	@%p9 bra 	$L__BB2_13;
	and.b32  	%r13, %r247, 3;
	setp.lt.u32 	%p10, %r10, 4;
	@%p10 bra 	$L__BB2_10;
	mul.wide.u32 	%rd66, %r728, 4;
	add.s64 	%rd67, %rd1, %rd66;
	ld.global.u32 	%r283, [%rd67];
	cvt.rn.f32.s32 	%f29, %r283;
	shl.b32 	%r284, %r728, 2;
	mov.u32 	%r285, nzTemp;
	add.s32 	%r286, %r285, %r284;
	st.shared.f32 	[%r286], %f29;
	ld.global.u32 	%r287, [%rd67+4];
	cvt.rn.f32.s32 	%f30, %r287;
	st.shared.f32 	[%r286+4], %f30;
	ld.global.u32 	%r288, [%rd67+8];
	cvt.rn.f32.s32 	%f31, %r288;
	st.shared.f32 	[%r286+8], %f31;
	ld.global.u32 	%r289, [%rd67+12];
	cvt.rn.f32.s32 	%f32, %r289;
	st.shared.f32 	[%r286+12], %f32;
	add.s32 	%r728, %r728, 4;
$L__BB2_10:
	setp.eq.s32 	%p11, %r13, 0;
	@%p11 bra 	$L__BB2_13;
	shl.b32 	%r290, %r728, 2;
	mov.u32 	%r291, nzTemp;
	add.s32 	%r731, %r291, %r290;
	mul.wide.u32 	%rd68, %r728, 4;
	add.s64 	%rd162, %rd1, %rd68;
	neg.s32 	%r730, %r13;
$L__BB2_12:
	.pragma "nounroll";
	ld.global.u32 	%r292, [%rd162];
	cvt.rn.f32.s32 	%f33, %r292;
	st.shared.f32 	[%r731], %f33;
	add.s32 	%r731, %r731, 4;
	add.s64 	%rd162, %rd162, 4;
	add.s32 	%r730, %r730, 1;
	setp.ne.s32 	%p12, %r730, 0;
	@%p12 bra 	$L__BB2_12;
$L__BB2_13:
	setp.lt.s32 	%p13, %r247, 1;
	bar.sync 	0;
	@%p13 bra 	$L__BB2_25;
	add.s32 	%r294, %r247, -1;
	setp.lt.u32 	%p14, %r294, 7;
	mov.b32 	%r736, 0;
	@%p14 bra 	$L__BB2_17;
	mov.u32 	%r296, nzTemp;
	add.s32 	%r733, %r296, 16;
	and.b32  	%r736, %r247, 2147483640;
	neg.s32 	%r734, %r736;
	cvt.rn.f32.s32 	%f38, %r1;
	mov.u32 	%r732, %r1;
$L__BB2_16:
	.pragma "nounroll";
	mul.wide.s32 	%rd69, %r732, 4;
	add.s64 	%rd70, %rd1, %rd69;
	ld.shared.v4.f32 	{%f34, %f35, %f36, %f37}, [%r733+-16];
	setp.ge.f32 	%p15, %f34, 0f00000000;
	selp.f32 	%f39, %f38, 0f00000000, %p15;
	add.f32 	%f40, %f34, %f39;
	cvt.rzi.s32.f32 	%r298, %f40;
	st.global.u32 	[%rd70], %r298;
	setp.ge.f32 	%p16, %f35, 0f00000000;
	selp.f32 	%f41, %f38, 0f00000000, %p16;
	add.f32 	%f42, %f35, %f41;
	cvt.rzi.s32.f32 	%r299, %f42;
	st.global.u32 	[%rd70+4], %r299;
	setp.ge.f32 	%p17, %f36, 0f00000000;
	selp.f32 	%f43, %f38, 0f00000000, %p17;
	add.f32 	%f44, %f36, %f43;
	cvt.rzi.s32.f32 	%r300, %f44;
	st.global.u32 	[%rd70+8], %r300;
	setp.ge.f32 	%p18, %f37, 0f00000000;
	selp.f32 	%f45, %f38, 0f00000000, %p18;
	add.f32 	%f46, %f37, %f45;
	cvt.rzi.s32.f32 	%r301, %f46;
	st.global.u32 	[%rd70+12], %r301;
	ld.shared.v4.f32 	{%f47, %f48, %f49, %f50}, [%r733];
	setp.ge.f32 	%p19, %f47, 0f00000000;
	selp.f32 	%f51, %f38, 0f00000000, %p19;
	add.f32 	%f52, %f47, %f51;
	cvt.rzi.s32.f32 	%r302, %f52;
	st.global.u32 	[%rd70+16], %r302;
	setp.ge.f32 	%p20, %f48, 0f00000000;
	selp.f32 	%f53, %f38, 0f00000000, %p20;
	add.f32 	%f54, %f48, %f53;
	cvt.rzi.s32.f32 	%r303, %f54;
	st.global.u32 	[%rd70+20], %r303;
	setp.ge.f32 	%p21, %f49, 0f00000000;
	selp.f32 	%f55, %f38, 0f00000000, %p21;
	add.f32 	%f56, %f49, %f55;
	cvt.rzi.s32.f32 	%r304, %f56;
	st.global.u32 	[%rd70+24], %r304;
	setp.ge.f32 	%p22, %f50, 0f00000000;
	selp.f32 	%f57, %f38, 0f00000000, %p22;
	add.f32 	%f58, %f50, %f57;
	cvt.rzi.s32.f32 	%r305, %f58;
	st.global.u32 	[%rd70+28], %r305;
	add.s32 	%r734, %r734, 8;
	add.s32 	%r733, %r733, 32;
	add.s32 	%r732, %r732, 8;
	setp.ne.s32 	%p23, %r734, 0;
	@%p23 bra 	$L__BB2_16;
$L__BB2_17:
	and.b32  	%r31, %r247, 7;
	setp.eq.s32 	%p24, %r31, 0;
	@%p24 bra 	$L__BB2_25;
	cvt.rn.f32.s32 	%f1, %r1;
	and.b32  	%r32, %r247, 3;
	setp.lt.u32 	%p25, %r31, 4;
	@%p25 bra 	$L__BB2_20;
	shl.b32 	%r306, %r736, 2;
	mov.u32 	%r307, nzTemp;
	add.s32 	%r308, %r307, %r306;
	ld.shared.f32 	%f59, [%r308];
	setp.ge.f32 	%p26, %f59, 0f00000000;
	selp.f32 	%f60, %f1, 0f00000000, %p26;
	add.f32 	%f61, %f59, %f60;
	cvt.rzi.s32.f32 	%r309, %f61;
	add.s32 	%r310, %r736, %r1;
	mul.wide.s32 	%rd71, %r310, 4;
	add.s64 	%rd72, %rd1, %rd71;
	st.global.u32 	[%rd72], %r309;
	ld.shared.f32 	%f62, [%r308+4];
	setp.ge.f32 	%p27, %f62, 0f00000000;
	selp.f32 	%f63, %f1, 0f00000000, %p27;
	add.f32 	%f64, %f62, %f63;
	cvt.rzi.s32.f32 	%r311, %f64;
	st.global.u32 	[%rd72+4], %r311;
	ld.shared.f32 	%f65, [%r308+8];
	setp.ge.f32 	%p28, %f65, 0f00000000;
	selp.f32 	%f66, %f1, 0f00000000, %p28;
	add.f32 	%f67, %f65, %f66;
	cvt.rzi.s32.f32 	%r312, %f67;
	st.global.u32 	[%rd72+8], %r312;
	ld.shared.f32 	%f68, [%r308+12];
	setp.ge.f32 	%p29, %f68, 0f00000000;
	selp.f32 	%f69, %f1, 0f00000000, %p29;
	add.f32 	%f70, %f68, %f69;
	cvt.rzi.s32.f32 	%r313, %f70;
	st.global.u32 	[%rd72+12], %r313;
	add.s32 	%r736, %r736, 4;
$L__BB2_20:
	setp.eq.s32 	%p30, %r32, 0;
	@%p30 bra 	$L__BB2_25;
	setp.eq.s32 	%p31, %r32, 1;
	@%p31 bra 	$L__BB2_23;
	shl.b32 	%r314, %r736, 2;
	mov.u32 	%r315, nzTemp;
	add.s32 	%r316, %r315, %r314;
	ld.shared.f32 	%f71, [%r316];
	setp.ge.f32 	%p32, %f71, 0f00000000;
	selp.f32 	%f72, %f1, 0f00000000, %p32;
	add.f32 	%f73, %f71, %f72;
	cvt.rzi.s32.f32 	%r317, %f73;
	add.s32 	%r318, %r736, %r1;
	mul.wide.s32 	%rd73, %r318, 4;
	add.s64 	%rd74, %rd1, %rd73;
	st.global.u32 	[%rd74], %r317;
	ld.shared.f32 	%f74, [%r316+4];
	setp.ge.f32 	%p33, %f74, 0f00000000;
	selp.f32 	%f75, %f1, 0f00000000, %p33;
	add.f32 	%f76, %f74, %f75;
	cvt.rzi.s32.f32 	%r319, %f76;
	st.global.u32 	[%rd74+4], %r319;
	add.s32 	%r736, %r736, 2;
$L__BB2_23:
	and.b32  	%r320, %r247, 1;
	setp.eq.b32 	%p34, %r320, 1;
	not.pred 	%p35, %p34;
	@%p35 bra 	$L__BB2_25;
	shl.b32 	%r321, %r736, 2;
	mov.u32 	%r322, nzTemp;
	add.s32 	%r323, %r322, %r321;
	ld.shared.f32 	%f77, [%r323];
	setp.ge.f32 	%p36, %f77, 0f00000000;
	selp.f32 	%f78, %f1, 0f00000000, %p36;
	add.f32 	%f79, %f77, %f78;
	cvt.rzi.s32.f32 	%r324, %f79;
	add.s32 	%r325, %r736, %r1;
	mul.wide.s32 	%rd75, %r325, 4;
	add.s64 	%rd76, %rd1, %rd75;
	st.global.u32 	[%rd76], %r324;
$L__BB2_25:
	bar.sync 	0;
	@%p4 bra 	$L__BB2_38;
	add.s32 	%r327, %r247, -1;
	and.b32  	%r37, %r247, 15;
	setp.lt.u32 	%p38, %r327, 15;
	mov.b32 	%r741, 0;
	@%p38 bra 	$L__BB2_29;
	and.b32  	%r741, %r247, 2147483632;
	neg.s32 	%r739, %r741;
	mov.u32 	%r329, nzTemp;
	add.s32 	%r738, %r329, 32;
	add.s64 	%rd163, %rd2, 32;
$L__BB2_28:
	.pragma "nounroll";
	ld.global.f32 	%f80, [%rd163+-32];
	ld.global.f32 	%f81, [%rd163+-28];
	ld.global.f32 	%f82, [%rd163+-24];
	ld.global.f32 	%f83, [%rd163+-20];
	st.shared.v4.f32 	[%r738+-32], {%f80, %f81, %f82, %f83};
	ld.global.f32 	%f84, [%rd163+-16];
	ld.global.f32 	%f85, [%rd163+-12];
	ld.global.f32 	%f86, [%rd163+-8];
	ld.global.f32 	%f87, [%rd163+-4];
	st.shared.v4.f32 	[%r738+-16], {%f84, %f85, %f86, %f87};
	ld.global.f32 	%f88, [%rd163];
	ld.global.f32 	%f89, [%rd163+4];
	ld.global.f32 	%f90, [%rd163+8];
	ld.global.f32 	%f91, [%rd163+12];
	st.shared.v4.f32 	[%r738], {%f88, %f89, %f90, %f91};
	ld.global.f32 	%f92, [%rd163+16];
	ld.global.f32 	%f93, [%rd163+20];
	ld.global.f32 	%f94, [%rd163+24];
	ld.global.f32 	%f95, [%rd163+28];
	st.shared.v4.f32 	[%r738+16], {%f92, %f93, %f94, %f95};
	add.s32 	%r739, %r739, 16;
	add.s64 	%rd163, %rd163, 64;
	add.s32 	%r738, %r738, 64;
	setp.ne.s32 	%p39, %r739, 0;
	@%p39 bra 	$L__BB2_28;
$L__BB2_29:
	setp.eq.s32 	%p40, %r37, 0;
	@%p40 bra 	$L__BB2_38;
	and.b32  	%r45, %r247, 7;
	setp.lt.u32 	%p41, %r37, 8;
	@%p41 bra 	$L__BB2_32;
	mul.wide.u32 	%rd77, %r741, 4;
	add.s64 	%rd78, %rd2, %rd77;
	ld.global.f32 	%f96, [%rd78];
	shl.b32 	%r330, %r741, 2;
	mov.u32 	%r331, nzTemp;
	add.s32 	%r332, %r331, %r330;
	st.shared.f32 	[%r332], %f96;
	ld.global.f32 	%f97, [%rd78+4];
	st.shared.f32 	[%r332+4], %f97;
	ld.global.f32 	%f98, [%rd78+8];
	st.shared.f32 	[%r332+8], %f98;
	ld.global.f32 	%f99, [%rd78+12];
	st.shared.f32 	[%r332+12], %f99;
	ld.global.f32 	%f100, [%rd78+16];
	st.shared.f32 	[%r332+16], %f100;
	ld.global.f32 	%f101, [%rd78+20];
	st.shared.f32 	[%r332+20], %f101;
	ld.global.f32 	%f102, [%rd78+24];
	st.shared.f32 	[%r332+24], %f102;
	ld.global.f32 	%f103, [%rd78+28];
	st.shared.f32 	[%r332+28], %f103;
	add.s32 	%r741, %r741, 8;
$L__BB2_32:
	setp.eq.s32 	%p42, %r45, 0;
	@%p42 bra 	$L__BB2_38;
	and.b32  	%r48, %r247, 3;
	setp.lt.u32 	%p43, %r45, 4;
	@%p43 bra 	$L__BB2_35;
	mul.wide.u32 	%rd79, %r741, 4;
	add.s64 	%rd80, %rd2, %rd79;
	ld.global.f32 	%f104, [%rd80];
	shl.b32 	%r333, %r741, 2;
	mov.u32 	%r334, nzTemp;
	add.s32 	%r335, %r334, %r333;
	st.shared.f32 	[%r335], %f104;
	ld.global.f32 	%f105, [%rd80+4];
	st.shared.f32 	[%r335+4], %f105;
	ld.global.f32 	%f106, [%rd80+8];
	st.shared.f32 	[%r335+8], %f106;
	ld.global.f32 	%f107, [%rd80+12];
	st.shared.f32 	[%r335+12], %f107;
	add.s32 	%r741, %r741, 4;
$L__BB2_35:
	setp.eq.s32 	%p44, %r48, 0;
	@%p44 bra 	$L__BB2_38;
	shl.b32 	%r336, %r741, 2;
	mov.u32 	%r337, nzTemp;
	add.s32 	%r744, %r337, %r336;
	mul.wide.u32 	%rd81, %r741, 4;
	add.s64 	%rd164, %rd2, %rd81;
	neg.s32 	%r743, %r48;
$L__BB2_37:
	.pragma "nounroll";
	ld.global.f32 	%f108, [%rd164];
	st.shared.f32 	[%r744], %f108;
	add.s32 	%r744, %r744, 4;
	add.s64 	%rd164, %rd164, 4;
	add.s32 	%r743, %r743, 1;
	setp.ne.s32 	%p45, %r743, 0;
	@%p45 bra 	$L__BB2_37;
$L__BB2_38:
	setp.lt.s32 	%p46, %r247, 1;
	bar.sync 	0;
	@%p46 bra 	$L__BB2_50;
	add.s32 	%r339, %r247, -1;
	and.b32  	%r57, %r247, 7;
	setp.lt.u32 	%p47, %r339, 7;
	mov.b32 	%r749, 0;
	@%p47 bra 	$L__BB2_42;
	and.b32  	%r749, %r247, 2147483640;
	neg.s32 	%r747, %r749;
	mov.u32 	%r341, nzTemp;
	add.s32 	%r746, %r341, 16;
	add.s64 	%rd19, %rd2, 16;
	mov.u32 	%r745, %r1;
$L__BB2_41:
	.pragma "nounroll";
	mul.wide.s32 	%rd82, %r745, 4;
	add.s64 	%rd83, %rd19, %rd82;
	ld.shared.v4.f32 	{%f109, %f110, %f111, %f112}, [%r746+-16];
	st.global.f32 	[%rd83+-16], %f109;
	st.global.f32 	[%rd83+-12], %f110;
	st.global.f32 	[%rd83+-8], %f111;
	st.global.f32 	[%rd83+-4], %f112;
	ld.shared.v4.f32 	{%f113, %f114, %f115, %f116}, [%r746];
	st.global.f32 	[%rd83], %f113;
	st.global.f32 	[%rd83+4], %f114;
	st.global.f32 	[%rd83+8], %f115;
	st.global.f32 	[%rd83+12], %f116;
	add.s32 	%r747, %r747, 8;
	add.s32 	%r746, %r746, 32;
	add.s32 	%r745, %r745, 8;
	setp.ne.s32 	%p48, %r747, 0;
	@%p48 bra 	$L__BB2_41;
$L__BB2_42:
	setp.eq.s32 	%p49, %r57, 0;
	@%p49 bra 	$L__BB2_50;
	and.b32  	%r67, %r247, 3;
	setp.lt.u32 	%p50, %r57, 4;
	@%p50 bra 	$L__BB2_45;
	shl.b32 	%r342, %r749, 2;
	mov.u32 	%r343, nzTemp;
	add.s32 	%r344, %r343, %r342;
	ld.shared.f32 	%f117, [%r344];
	add.s32 	%r345, %r749, %r1;
	mul.wide.s32 	%rd84, %r345, 4;
	add.s64 	%rd85, %rd2, %rd84;
	st.global.f32 	[%rd85], %f117;
	ld.shared.f32 	%f118, [%r344+4];
	st.global.f32 	[%rd85+4], %f118;
	ld.shared.f32 	%f119, [%r344+8];
	st.global.f32 	[%rd85+8], %f119;
	ld.shared.f32 	%f120, [%r344+12];
	st.global.f32 	[%rd85+12], %f120;
	add.s32 	%r749, %r749, 4;
$L__BB2_45:
	setp.eq.s32 	%p51, %r67, 0;
	@%p51 bra 	$L__BB2_50;
	setp.eq.s32 	%p52, %r67, 1;
	@%p52 bra 	$L__BB2_48;
	shl.b32 	%r346, %r749, 2;
	mov.u32 	%r347, nzTemp;
	add.s32 	%r348, %r347, %r346;
	ld.shared.f32 	%f121, [%r348];
	add.s32 	%r349, %r749, %r1;
	mul.wide.s32 	%rd86, %r349, 4;
	add.s64 	%rd87, %rd2, %rd86;
	st.global.f32 	[%rd87], %f121;
	ld.shared.f32 	%f122, [%r348+4];
	st.global.f32 	[%rd87+4], %f122;
	add.s32 	%r749, %r749, 2;
$L__BB2_48:
	and.b32  	%r350, %r247, 1;
	setp.eq.b32 	%p53, %r350, 1;
	not.pred 	%p54, %p53;
	@%p54 bra 	$L__BB2_50;
	shl.b32 	%r351, %r749, 2;
	mov.u32 	%r352, nzTemp;
	add.s32 	%r353, %r352, %r351;
	ld.shared.f32 	%f123, [%r353];
	add.s32 	%r354, %r749, %r1;
	mul.wide.s32 	%rd88, %r354, 4;
	add.s64 	%rd89, %rd2, %rd88;
	st.global.f32 	[%rd89], %f123;
$L__BB2_50:
	bar.sync 	0;
	@%p4 bra 	$L__BB2_63;
	add.s32 	%r356, %r247, -1;
	and.b32  	%r72, %r247, 15;
	setp.lt.u32 	%p56, %r356, 15;
	mov.b32 	%r754, 0;
	@%p56 bra 	$L__BB2_54;
	and.b32  	%r754, %r247, 2147483632;
	neg.s32 	%r752, %r754;
	mov.u32 	%r358, nzTemp;
	add.s32 	%r751, %r358, 32;
	add.s64 	%rd165, %rd3, 32;
$L__BB2_53:
	.pragma "nounroll";
	ld.global.u32 	%r359, [%rd165+-32];
	cvt.rn.f32.s32 	%f124, %r359;
	ld.global.u32 	%r360, [%rd165+-28];
	cvt.rn.f32.s32 	%f125, %r360;
	ld.global.u32 	%r361, [%rd165+-24];
	cvt.rn.f32.s32 	%f126, %r361;
	ld.global.u32 	%r362, [%rd165+-20];
	cvt.rn.f32.s32 	%f127, %r362;
	st.shared.v4.f32 	[%r751+-32], {%f124, %f125, %f126, %f127};
	ld.global.u32 	%r363, [%rd165+-16];
	cvt.rn.f32.s32 	%f128, %r363;
	ld.global.u32 	%r364, [%rd165+-12];
	cvt.rn.f32.s32 	%f129, %r364;
	ld.global.u32 	%r365, [%rd165+-8];
	cvt.rn.f32.s32 	%f130, %r365;
	ld.global.u32 	%r366, [%rd165+-4];
	cvt.rn.f32.s32 	%f131, %r366;
	st.shared.v4.f32 	[%r751+-16], {%f128, %f129, %f130, %f131};
	ld.global.u32 	%r367, [%rd165];
	cvt.rn.f32.s32 	%f132, %r367;
	ld.global.u32 	%r368, [%rd165+4];
	cvt.rn.f32.s32 	%f133, %r368;
	ld.global.u32 	%r369, [%rd165+8];
	cvt.rn.f32.s32 	%f134, %r369;
	ld.global.u32 	%r370, [%rd165+12];
	cvt.rn.f32.s32 	%f135, %r370;
	st.shared.v4.f32 	[%r751], {%f132, %f133, %f134, %f135};
	ld.global.u32 	%r371, [%rd165+16];
	cvt.rn.f32.s32 	%f136, %r371;
	ld.global.u32 	%r372, [%rd165+20];
	cvt.rn.f32.s32 	%f137, %r372;
	ld.global.u32 	%r373, [%rd165+24];
	cvt.rn.f32.s32 	%f138, %r373;
	ld.global.u32 	%r374, [%rd165+28];
	cvt.rn.f32.s32 	%f139, %r374;
	st.shared.v4.f32 	[%r751+16], {%f136, %f137, %f138, %f139};
	add.s32 	%r752, %r752, 16;
	add.s64 	%rd165, %rd165, 64;
	add.s32 	%r751, %r751, 64;
	setp.ne.s32 	%p57, %r752, 0;
	@%p57 bra 	$L__BB2_53;
$L__BB2_54:
	setp.eq.s32 	%p58, %r72, 0;
	@%p58 bra 	$L__BB2_63;
	and.b32  	%r80, %r247, 7;
	setp.lt.u32 	%p59, %r72, 8;
	@%p59 bra 	$L__BB2_57;
	mul.wide.u32 	%rd90, %r754, 4;
	add.s64 	%rd91, %rd3, %rd90;
	ld.global.u32 	%r375, [%rd91];
	cvt.rn.f32.s32 	%f140, %r375;
	shl.b32 	%r376, %r754, 2;
	mov.u32 	%r377, nzTemp;
	add.s32 	%r378, %r377, %r376;
	st.shared.f32 	[%r378], %f140;
	ld.global.u32 	%r379, [%rd91+4];
	cvt.rn.f32.s32 	%f141, %r379;
	st.shared.f32 	[%r378+4], %f141;
	ld.global.u32 	%r380, [%rd91+8];
	cvt.rn.f32.s32 	%f142, %r380;
	st.shared.f32 	[%r378+8], %f142;
	ld.global.u32 	%r381, [%rd91+12];
	cvt.rn.f32.s32 	%f143, %r381;
	st.shared.f32 	[%r378+12], %f143;
	ld.global.u32 	%r382, [%rd91+16];
	cvt.rn.f32.s32 	%f144, %r382;
	st.shared.f32 	[%r378+16], %f144;
	ld.global.u32 	%r383, [%rd91+20];
	cvt.rn.f32.s32 	%f145, %r383;
	st.shared.f32 	[%r378+20], %f145;
	ld.global.u32 	%r384, [%rd91+24];
	cvt.rn.f32.s32 	%f146, %r384;
	st.shared.f32 	[%r378+24], %f146;
	ld.global.u32 	%r385, [%rd91+28];
	cvt.rn.f32.s32 	%f147, %r385;
	st.shared.f32 	[%r378+28], %f147;
	add.s32 	%r754, %r754, 8;
$L__BB2_57:
	setp.eq.s32 	%p60, %r80, 0;
	@%p60 bra 	$L__BB2_63;
	and.b32  	%r83, %r247, 3;
	setp.lt.u32 	%p61, %r80, 4;
	@%p61 bra 	$L__BB2_60;
	mul.wide.u32 	%rd92, %r754, 4;
	add.s64 	%rd93, %rd3, %rd92;
	ld.global.u32 	%r386, [%rd93];
	cvt.rn.f32.s32 	%f148, %r386;
	shl.b32 	%r387, %r754, 2;
	mov.u32 	%r388, nzTemp;
	add.s32 	%r389, %r388, %r387;
	st.shared.f32 	[%r389], %f148;
	ld.global.u32 	%r390, [%rd93+4];
	cvt.rn.f32.s32 	%f149, %r390;
	st.shared.f32 	[%r389+4], %f149;
	ld.global.u32 	%r391, [%rd93+8];
	cvt.rn.f32.s32 	%f150, %r391;
	st.shared.f32 	[%r389+8], %f150;
	ld.global.u32 	%r392, [%rd93+12];
	cvt.rn.f32.s32 	%f151, %r392;
	st.shared.f32 	[%r389+12], %f151;
	add.s32 	%r754, %r754, 4;
$L__BB2_60:
	setp.eq.s32 	%p62, %r83, 0;
	@%p62 bra 	$L__BB2_63;
	shl.b32 	%r393, %r754, 2;
	mov.u32 	%r394, nzTemp;
	add.s32 	%r757, %r394, %r393;
	mul.wide.u32 	%rd94, %r754, 4;
	add.s64 	%rd166, %rd3, %rd94;
	neg.s32 	%r756, %r83;
$L__BB2_62:
	.pragma "nounroll";
	ld.global.u32 	%r395, [%rd166];
	cvt.rn.f32.s32 	%f152, %r395;
	st.shared.f32 	[%r757], %f152;
	add.s32 	%r757, %r757, 4;
	add.s64 	%rd166, %rd166, 4;
	add.s32 	%r756, %r756, 1;
	setp.ne.s32 	%p63, %r756, 0;
	@%p63 bra 	$L__BB2_62;
$L__BB2_63:
	setp.lt.s32 	%p64, %r247, 1;
	bar.sync 	0;
	@%p64 bra 	$L__BB2_75;
	ld.param.u64 	%rd159, [_Z22Load_memory_shared_GpuiPiPfS0_S_S_S_S_S__param_3];
	cvta.to.global.u64 	%rd26, %rd159;
	add.s32 	%r397, %r247, -1;
	and.b32  	%r92, %r247, 7;
	setp.lt.u32 	%p65, %r397, 7;
	mov.b32 	%r762, 0;
	@%p65 bra 	$L__BB2_67;
	mov.u32 	%r399, nzTemp;
	add.s32 	%r758, %r399, 16;
	and.b32  	%r762, %r247, 2147483640;
	neg.s32 	%r760, %r762;
	mov.u32 	%r759, %r1;
$L__BB2_66:
	.pragma "nounroll";
	mul.wide.s32 	%rd95, %r759, 4;
	add.s64 	%rd96, %rd26, %rd95;
	add.s64 	%rd97, %rd3, %rd95;
	mov.b32 	%r401, 0;
	st.global.u32 	[%rd96], %r401;
	ld.shared.v4.f32 	{%f153, %f154, %f155, %f156}, [%r758+-16];
	cvt.rzi.s32.f32 	%r402, %f153;
	st.global.u32 	[%rd97], %r402;
	st.global.u32 	[%rd96+4], %r401;
	cvt.rzi.s32.f32 	%r403, %f154;
	st.global.u32 	[%rd97+4], %r403;
	st.global.u32 	[%rd96+8], %r401;
	cvt.rzi.s32.f32 	%r404, %f155;
	st.global.u32 	[%rd97+8], %r404;
	st.global.u32 	[%rd96+12], %r401;
	cvt.rzi.s32.f32 	%r405, %f156;
	st.global.u32 	[%rd97+12], %r405;
	st.global.u32 	[%rd96+16], %r401;
	ld.shared.v4.f32 	{%f157, %f158, %f159, %f160}, [%r758];
	cvt.rzi.s32.f32 	%r406, %f157;
	st.global.u32 	[%rd97+16], %r406;
	st.global.u32 	[%rd96+20], %r401;
	cvt.rzi.s32.f32 	%r407, %f158;
	st.global.u32 	[%rd97+20], %r407;
	st.global.u32 	[%rd96+24], %r401;
	cvt.rzi.s32.f32 	%r408, %f159;
	st.global.u32 	[%rd97+24], %r408;
	st.global.u32 	[%rd96+28], %r401;
	cvt.rzi.s32.f32 	%r409, %f160;
	st.global.u32 	[%rd97+28], %r409;
	add.s32 	%r760, %r760, 8;
	add.s32 	%r759, %r759, 8;
	add.s32 	%r758, %r758, 32;
	setp.ne.s32 	%p66, %r760, 0;
	@%p66 bra 	$L__BB2_66;
$L__BB2_67:
	setp.eq.s32 	%p67, %r92, 0;
	@%p67 bra 	$L__BB2_75;
	and.b32  	%r102, %r247, 3;
	setp.lt.u32 	%p68, %r92, 4;
	@%p68 bra 	$L__BB2_70;
	add.s32 	%r410, %r762, %r1;
	mul.wide.s32 	%rd98, %r410, 4;
	add.s64 	%rd99, %rd26, %rd98;
	mov.b32 	%r411, 0;
	st.global.u32 	[%rd99], %r411;
	shl.b32 	%r412, %r762, 2;
	mov.u32 	%r413, nzTemp;
	add.s32 	%r414, %r413, %r412;
	ld.shared.f32 	%f161, [%r414];
	cvt.rzi.s32.f32 	%r415, %f161;
	add.s64 	%rd100, %rd3, %rd98;
	st.global.u32 	[%rd100], %r415;
	st.global.u32 	[%rd99+4], %r411;
	ld.shared.f32 	%f162, [%r414+4];
	cvt.rzi.s32.f32 	%r416, %f162;
	st.global.u32 	[%rd100+4], %r416;
	st.global.u32 	[%rd99+8], %r411;
	ld.shared.f32 	%f163, [%r414+8];
	cvt.rzi.s32.f32 	%r417, %f163;
	st.global.u32 	[%rd100+8], %r417;
	st.global.u32 	[%rd99+12], %r411;
	ld.shared.f32 	%f164, [%r414+12];
	cvt.rzi.s32.f32 	%r418, %f164;
	st.global.u32 	[%rd100+12], %r418;
	add.s32 	%r762, %r762, 4;
$L__BB2_70:
	setp.eq.s32 	%p69, %r102, 0;
	@%p69 bra 	$L__BB2_75;
	setp.eq.s32 	%p70, %r102, 1;
	@%p70 bra 	$L__BB2_73;
	add.s32 	%r419, %r762, %r1;
	mul.wide.s32 	%rd101, %r419, 4;
	add.s64 	%rd102, %rd26, %rd101;
	mov.b32 	%r420, 0;
	st.global.u32 	[%rd102], %r420;
	shl.b32 	%r421, %r762, 2;
	mov.u32 	%r422, nzTemp;
	add.s32 	%r423, %r422, %r421;
	ld.shared.f32 	%f165, [%r423];
	cvt.rzi.s32.f32 	%r424, %f165;
	add.s64 	%rd103, %rd3, %rd101;
	st.global.u32 	[%rd103], %r424;
	st.global.u32 	[%rd102+4], %r420;
	ld.shared.f32 	%f166, [%r423+4];
	cvt.rzi.s32.f32 	%r425, %f166;
	st.global.u32 	[%rd103+4], %r425;
	add.s32 	%r762, %r762, 2;
$L__BB2_73:
	and.b32  	%r426, %r247, 1;
	setp.eq.b32 	%p71, %r426, 1;
	not.pred 	%p72, %p71;
	@%p72 bra 	$L__BB2_75;
	add.s32 	%r427, %r762, %r1;
	mul.wide.s32 	%rd104, %r427, 4;
	add.s64 	%rd105, %rd26, %rd104;
	mov.b32 	%r428, 0;
	st.global.u32 	[%rd105], %r428;
	shl.b32 	%r429, %r762, 2;
	mov.u32 	%r430, nzTemp;
	add.s32 	%r431, %r430, %r429;
	ld.shared.f32 	%f167, [%r431];
	cvt.rzi.s32.f32 	%r432, %f167;
	add.s64 	%rd106, %rd3, %rd104;
	st.global.u32 	[%rd106], %r432;
$L__BB2_75:
	bar.sync 	0;
	@%p4 bra 	$L__BB2_88;
	add.s32 	%r434, %r247, -1;
	and.b32  	%r107, %r247, 15;
	setp.lt.u32 	%p74, %r434, 15;
	mov.b32 	%r767, 0;
	@%p74 bra 	$L__BB2_79;
	and.b32  	%r767, %r247, 2147483632;
	neg.s32 	%r765, %r767;
	mov.u32 	%r436, nzTemp;
	add.s32 	%r764, %r436, 32;
	add.s64 	%rd167, %rd4, 32;
$L__BB2_78:
	.pragma "nounroll";
	ld.global.u32 	%r437, [%rd167+-32];
	cvt.rn.f32.s32 	%f168, %r437;
	ld.global.u32 	%r438, [%rd167+-28];
	cvt.rn.f32.s32 	%f169, %r438;
	ld.global.u32 	%r439, [%rd167+-24];
	cvt.rn.f32.s32 	%f170, %r439;
	ld.global.u32 	%r440, [%rd167+-20];
	cvt.rn.f32.s32 	%f171, %r440;
	st.shared.v4.f32 	[%r764+-32], {%f168, %f169, %f170, %f171};
	ld.global.u32 	%r441, [%rd167+-16];
	cvt.rn.f32.s32 	%f172, %r441;
	ld.global.u32 	%r442, [%rd167+-12];
	cvt.rn.f32.s32 	%f173, %r442;
	ld.global.u32 	%r443, [%rd167+-8];
	cvt.rn.f32.s32 	%f174, %r443;
	ld.global.u32 	%r444, [%rd167+-4];
	cvt.rn.f32.s32 	%f175, %r444;
	st.shared.v4.f32 	[%r764+-16], {%f172, %f173, %f174, %f175};
	ld.global.u32 	%r445, [%rd167];
	cvt.rn.f32.s32 	%f176, %r445;
	ld.global.u32 	%r446, [%rd167+4];
	cvt.rn.f32.s32 	%f177, %r446;
	ld.global.u32 	%r447, [%rd167+8];
	cvt.rn.f32.s32 	%f178, %r447;
	ld.global.u32 	%r448, [%rd167+12];
	cvt.rn.f32.s32 	%f179, %r448;
	st.shared.v4.f32 	[%r764], {%f176, %f177, %f178, %f179};
	ld.global.u32 	%r449, [%rd167+16];
	cvt.rn.f32.s32 	%f180, %r449;
	ld.global.u32 	%r450, [%rd167+20];
	cvt.rn.f32.s32 	%f181, %r450;
	ld.global.u32 	%r451, [%rd167+24];
	cvt.rn.f32.s32 	%f182, %r451;
	ld.global.u32 	%r452, [%rd167+28];
	cvt.rn.f32.s32 	%f183, %r452;
	st.shared.v4.f32 	[%r764+16], {%f180, %f181, %f182, %f183};
	add.s32 	%r765, %r765, 16;
	add.s64 	%rd167, %rd167, 64;
	add.s32 	%r764, %r764, 64;
	setp.ne.s32 	%p75, %r765, 0;
	@%p75 bra 	$L__BB2_78;
$L__BB2_79:
	setp.eq.s32 	%p76, %r107, 0;
	@%p76 bra 	$L__BB2_88;
	and.b32  	%r115, %r247, 7;
	setp.lt.u32 	%p77, %r107, 8;
	@%p77 bra 	$L__BB2_82;
	mul.wide.u32 	%rd107, %r767, 4;
	add.s64 	%rd108, %rd4, %rd107;
	ld.global.u32 	%r453, [%rd108];
	cvt.rn.f32.s32 	%f184, %r453;
	shl.b32 	%r454, %r767, 2;
	mov.u32 	%r455, nzTemp;
	add.s32 	%r456, %r455, %r454;
	st.shared.f32 	[%r456], %f184;
	ld.global.u32 	%r457, [%rd108+4];
	cvt.rn.f32.s32 	%f185, %r457;
	st.shared.f32 	[%r456+4], %f185;
	ld.global.u32 	%r458, [%rd108+8];
	cvt.rn.f32.s32 	%f186, %r458;
	st.shared.f32 	[%r456+8], %f186;
	ld.global.u32 	%r459, [%rd108+12];
	cvt.rn.f32.s32 	%f187, %r459;
	st.shared.f32 	[%r456+12], %f187;
	ld.global.u32 	%r460, [%rd108+16];
	cvt.rn.f32.s32 	%f188, %r460;
	st.shared.f32 	[%r456+16], %f188;
	ld.global.u32 	%r461, [%rd108+20];
	cvt.rn.f32.s32 	%f189, %r461;
	st.shared.f32 	[%r456+20], %f189;
	ld.global.u32 	%r462, [%rd108+24];
	cvt.rn.f32.s32 	%f190, %r462;
	st.shared.f32 	[%r456+24], %f190;
	ld.global.u32 	%r463, [%rd108+28];
	cvt.rn.f32.s32 	%f191, %r463;
	st.shared.f32 	[%r456+28], %f191;
	add.s32 	%r767, %r767, 8;
$L__BB2_82:
	setp.eq.s32 	%p78, %r115, 0;
	@%p78 bra 	$L__BB2_88;
	and.b32  	%r118, %r247, 3;
	setp.lt.u32 	%p79, %r115, 4;
	@%p79 bra 	$L__BB2_85;
	mul.wide.u32 	%rd109, %r767, 4;
	add.s64 	%rd110, %rd4, %rd109;
	ld.global.u32 	%r464, [%rd110];
	cvt.rn.f32.s32 	%f192, %r464;
	shl.b32 	%r465, %r767, 2;
	mov.u32 	%r466, nzTemp;
	add.s32 	%r467, %r466, %r465;
	st.shared.f32 	[%r467], %f192;
	ld.global.u32 	%r468, [%rd110+4];
	cvt.rn.f32.s32 	%f193, %r468;
	st.shared.f32 	[%r467+4], %f193;
	ld.global.u32 	%r469, [%rd110+8];
	cvt.rn.f32.s32 	%f194, %r469;
	st.shared.f32 	[%r467+8], %f194;
	ld.global.u32 	%r470, [%rd110+12];
	cvt.rn.f32.s32 	%f195, %r470;
	st.shared.f32 	[%r467+12], %f195;
	add.s32 	%r767, %r767, 4;
$L__BB2_85:
	setp.eq.s32 	%p80, %r118, 0;
	@%p80 bra 	$L__BB2_88;
	shl.b32 	%r471, %r767, 2;
	mov.u32 	%r472, nzTemp;
	add.s32 	%r770, %r472, %r471;
	mul.wide.u32 	%rd111, %r767, 4;
	add.s64 	%rd168, %rd4, %rd111;
	neg.s32 	%r769, %r118;
$L__BB2_87:
	.pragma "nounroll";
	ld.global.u32 	%r473, [%rd168];
	cvt.rn.f32.s32 	%f196, %r473;
	st.shared.f32 	[%r770], %f196;
	add.s32 	%r770, %r770, 4;
	add.s64 	%rd168, %rd168, 4;
	add.s32 	%r769, %r769, 1;
	setp.ne.s32 	%p81, %r769, 0;
	@%p81 bra 	$L__BB2_87;
$L__BB2_88:
	setp.lt.s32 	%p82, %r247, 1;
	bar.sync 	0;
	@%p82 bra 	$L__BB2_100;
	add.s32 	%r475, %r247, -1;
	and.b32  	%r127, %r247, 7;
	setp.lt.u32 	%p83, %r475, 7;
	mov.b32 	%r775, 0;
	@%p83 bra 	$L__BB2_92;
	and.b32  	%r775, %r247, 2147483640;
	neg.s32 	%r773, %r775;
	mov.u32 	%r477, nzTemp;
	add.s32 	%r772, %r477, 16;
	add.s64 	%rd33, %rd4, 16;
	mov.u32 	%r771, %r1;
$L__BB2_91:
	.pragma "nounroll";
	mul.wide.s32 	%rd112, %r771, 4;
	add.s64 	%rd113, %rd33, %rd112;
	ld.shared.v4.f32 	{%f197, %f198, %f199, %f200}, [%r772+-16];
	cvt.rzi.s32.f32 	%r478, %f197;
	st.global.u32 	[%rd113+-16], %r478;
	cvt.rzi.s32.f32 	%r479, %f198;
	st.global.u32 	[%rd113+-12], %r479;
	cvt.rzi.s32.f32 	%r480, %f199;
	st.global.u32 	[%rd113+-8], %r480;
	cvt.rzi.s32.f32 	%r481, %f200;
	st.global.u32 	[%rd113+-4], %r481;
	ld.shared.v4.f32 	{%f201, %f202, %f203, %f204}, [%r772];
	cvt.rzi.s32.f32 	%r482, %f201;
	st.global.u32 	[%rd113], %r482;
	cvt.rzi.s32.f32 	%r483, %f202;
	st.global.u32 	[%rd113+4], %r483;
	cvt.rzi.s32.f32 	%r484, %f203;
	st.global.u32 	[%rd113+8], %r484;
	cvt.rzi.s32.f32 	%r485, %f204;
	st.global.u32 	[%rd113+12], %r485;
	add.s32 	%r773, %r773, 8;
	add.s32 	%r772, %r772, 32;
	add.s32 	%r771, %r771, 8;
	setp.ne.s32 	%p84, %r773, 0;
	@%p84 bra 	$L__BB2_91;
$L__BB2_92:
	setp.eq.s32 	%p85, %r127, 0;
	@%p85 bra 	$L__BB2_100;
	and.b32  	%r137, %r247, 3;
	setp.lt.u32 	%p86, %r127, 4;
	@%p86 bra 	$L__BB2_95;
	shl.b32 	%r486, %r775, 2;
	mov.u32 	%r487, nzTemp;
	add.s32 	%r488, %r487, %r486;
	ld.shared.f32 	%f205, [%r488];
	cvt.rzi.s32.f32 	%r489, %f205;
	add.s32 	%r490, %r775, %r1;
	mul.wide.s32 	%rd114, %r490, 4;
	add.s64 	%rd115, %rd4, %rd114;
	st.global.u32 	[%rd115], %r489;
	ld.shared.f32 	%f206, [%r488+4];
	cvt.rzi.s32.f32 	%r491, %f206;
	st.global.u32 	[%rd115+4], %r491;
	ld.shared.f32 	%f207, [%r488+8];
	cvt.rzi.s32.f32 	%r492, %f207;
	st.global.u32 	[%rd115+8], %r492;
	ld.shared.f32 	%f208, [%r488+12];
	cvt.rzi.s32.f32 	%r493, %f208;
	st.global.u32 	[%rd115+12], %r493;
	add.s32 	%r775, %r775, 4;
$L__BB2_95:
	setp.eq.s32 	%p87, %r137, 0;
	@%p87 bra 	$L__BB2_100;
	setp.eq.s32 	%p88, %r137, 1;
	@%p88 bra 	$L__BB2_98;
	shl.b32 	%r494, %r775, 2;
	mov.u32 	%r495, nzTemp;
	add.s32 	%r496, %r495, %r494;
	ld.shared.f32 	%f209, [%r496];
	cvt.rzi.s32.f32 	%r497, %f209;
	add.s32 	%r498, %r775, %r1;
	mul.wide.s32 	%rd116, %r498, 4;
	add.s64 	%rd117, %rd4, %rd116;
	st.global.u32 	[%rd117], %r497;
	ld.shared.f32 	%f210, [%r496+4];
	cvt.rzi.s32.f32 	%r499, %f210;
	st.global.u32 	[%rd117+4], %r499;
	add.s32 	%r775, %r775, 2;
$L__BB2_98:
	and.b32  	%r500, %r247, 1;
	setp.eq.b32 	%p89, %r500, 1;
	not.pred 	%p90, %p89;
	@%p90 bra 	$L__BB2_100;
	shl.b32 	%r501, %r775, 2;
	mov.u32 	%r502, nzTemp;
	add.s32 	%r503, %r502, %r501;
	ld.shared.f32 	%f211, [%r503];
	cvt.rzi.s32.f32 	%r504, %f211;
	add.s32 	%r505, %r775, %r1;
	mul.wide.s32 	%rd118, %r505, 4;
	add.s64 	%rd119, %rd4, %rd118;
	st.global.u32 	[%rd119], %r504;
$L__BB2_100:
	ld.param.u64 	%rd160, [_Z22Load_memory_shared_GpuiPiPfS0_S_S_S_S_S__param_6];
	cvta.to.global.u64 	%rd34, %rd160;
	bar.sync 	0;
	@%p4 bra 	$L__BB2_113;
	add.s32 	%r507, %r247, -1;
	and.b32  	%r142, %r247, 15;
	setp.lt.u32 	%p92, %r507, 15;
	mov.b32 	%r780, 0;
	@%p92 bra 	$L__BB2_104;
	and.b32  	%r780, %r247, 2147483632;
	neg.s32 	%r778, %r780;
	mov.u32 	%r509, nzTemp;
	add.s32 	%r777, %r509, 32;
	add.s64 	%rd169, %rd34, 32;
$L__BB2_103:
	.pragma "nounroll";
	ld.global.u32 	%r510, [%rd169+-32];
	cvt.rn.f32.s32 	%f212, %r510;
	ld.global.u32 	%r511, [%rd169+-28];
	cvt.rn.f32.s32 	%f213, %r511;
	ld.global.u32 	%r512, [%rd169+-24];
	cvt.rn.f32.s32 	%f214, %r512;
	ld.global.u32 	%r513, [%rd169+-20];
	cvt.rn.f32.s32 	%f215, %r513;
	st.shared.v4.f32 	[%r777+-32], {%f212, %f213, %f214, %f215};
	ld.global.u32 	%r514, [%rd169+-16];
	cvt.rn.f32.s32 	%f216, %r514;
	ld.global.u32 	%r515, [%rd169+-12];
	cvt.rn.f32.s32 	%f217, %r515;
	ld.global.u32 	%r516, [%rd169+-8];
	cvt.rn.f32.s32 	%f218, %r516;
	ld.global.u32 	%r517, [%rd169+-4];
	cvt.rn.f32.s32 	%f219, %r517;
	st.shared.v4.f32 	[%r777+-16], {%f216, %f217, %f218, %f219};
	ld.global.u32 	%r518, [%rd169];
	cvt.rn.f32.s32 	%f220, %r518;
	ld.global.u32 	%r519, [%rd169+4];
	cvt.rn.f32.s32 	%f221, %r519;
	ld.global.u32 	%r520, [%rd169+8];
	cvt.rn.f32.s32 	%f222, %r520;
	ld.global.u32 	%r521, [%rd169+12];
	cvt.rn.f32.s32 	%f223, %r521;
	st.shared.v4.f32 	[%r777], {%f220, %f221, %f222, %f223};
	ld.global.u32 	%r522, [%rd169+16];
	cvt.rn.f32.s32 	%f224, %r522;
	ld.global.u32 	%r523, [%rd169+20];
	cvt.rn.f32.s32 	%f225, %r523;
	ld.global.u32 	%r524, [%rd169+24];
	cvt.rn.f32.s32 	%f226, %r524;
	ld.global.u32 	%r525, [%rd169+28];
	cvt.rn.f32.s32 	%f227, %r525;
	st.shared.v4.f32 	[%r777+16], {%f224, %f225, %f226, %f227};
	add.s32 	%r778, %r778, 16;
	add.s64 	%rd169, %rd169, 64;
	add.s32 	%r777, %r777, 64;
	setp.ne.s32 	%p93, %r778, 0;
	@%p93 bra 	$L__BB2_103;
$L__BB2_104:
	setp.eq.s32 	%p94, %r142, 0;
	@%p94 bra 	$L__BB2_113;
	and.b32  	%r150, %r247, 7;
	setp.lt.u32 	%p95, %r142, 8;
	@%p95 bra 	$L__BB2_107;
	mul.wide.u32 	%rd120, %r780, 4;
	add.s64 	%rd121, %rd34, %rd120;
	ld.global.u32 	%r526, [%rd121];
	cvt.rn.f32.s32 	%f228, %r526;
	shl.b32 	%r527, %r780, 2;
	mov.u32 	%r528, nzTemp;
	add.s32 	%r529, %r528, %r527;
	st.shared.f32 	[%r529], %f228;
	ld.global.u32 	%r530, [%rd121+4];
	cvt.rn.f32.s32 	%f229, %r530;
	st.shared.f32 	[%r529+4], %f229;
	ld.global.u32 	%r531, [%rd121+8];
	cvt.rn.f32.s32 	%f230, %r531;
	st.shared.f32 	[%r529+8], %f230;
	ld.global.u32 	%r532, [%rd121+12];
	cvt.rn.f32.s32 	%f231, %r532;
	st.shared.f32 	[%r529+12], %f231;
	ld.global.u32 	%r533, [%rd121+16];
	cvt.rn.f32.s32 	%f232, %r533;
	st.shared.f32 	[%r529+16], %f232;
	ld.global.u32 	%r534, [%rd121+20];
	cvt.rn.f32.s32 	%f233, %r534;
	st.shared.f32 	[%r529+20], %f233;
	ld.global.u32 	%r535, [%rd121+24];
	cvt.rn.f32.s32 	%f234, %r535;
	st.shared.f32 	[%r529+24], %f234;
	ld.global.u32 	%r536, [%rd121+28];
	cvt.rn.f32.s32 	%f235, %r536;
	st.shared.f32 	[%r529+28], %f235;
	add.s32 	%r780, %r780, 8;
$L__BB2_107:
	setp.eq.s32 	%p96, %r150, 0;
	@%p96 bra 	$L__BB2_113;
	and.b32  	%r153, %r247, 3;
	setp.lt.u32 	%p97, %r150, 4;
	@%p97 bra 	$L__BB2_110;
	mul.wide.u32 	%rd122, %r780, 4;
	add.s64 	%rd123, %rd34, %rd122;
	ld.global.u32 	%r537, [%rd123];
	cvt.rn.f32.s32 	%f236, %r537;
	shl.b32 	%r538, %r780, 2;
	mov.u32 	%r539, nzTemp;
	add.s32 	%r540, %r539, %r538;
	st.shared.f32 	[%r540], %f236;
	ld.global.u32 	%r541, [%rd123+4];
	cvt.rn.f32.s32 	%f237, %r541;
	st.shared.f32 	[%r540+4], %f237;
	ld.global.u32 	%r542, [%rd123+8];
	cvt.rn.f32.s32 	%f238, %r542;
	st.shared.f32 	[%r540+8], %f238;
	ld.global.u32 	%r543, [%rd123+12];
	cvt.rn.f32.s32 	%f239, %r543;
	st.shared.f32 	[%r540+12], %f239;
	add.s32 	%r780, %r780, 4;
$L__BB2_110:
	setp.eq.s32 	%p98, %r153, 0;
	@%p98 bra 	$L__BB2_113;
	shl.b32 	%r544, %r780, 2;
	mov.u32 	%r545, nzTemp;
	add.s32 	%r783, %r545, %r544;
	mul.wide.u32 	%rd124, %r780, 4;
	add.s64 	%rd170, %rd34, %rd124;
	neg.s32 	%r782, %r153;
$L__BB2_112:
	.pragma "nounroll";
	ld.global.u32 	%r546, [%rd170];
	cvt.rn.f32.s32 	%f240, %r546;
	st.shared.f32 	[%r783], %f240;
	add.s32 	%r783, %r783, 4;
	add.s64 	%rd170, %rd170, 4;
	add.s32 	%r782, %r782, 1;
	setp.ne.s32 	%p99, %r782, 0;
	@%p99 bra 	$L__BB2_112;
$L__BB2_113:
	setp.lt.s32 	%p100, %r247, 1;
	bar.sync 	0;
	@%p100 bra 	$L__BB2_125;
	cvt.rn.f32.s32 	%f2, %r1;
	add.s32 	%r548, %r247, -1;
	and.b32  	%r162, %r247, 7;
	setp.lt.u32 	%p101, %r548, 7;
	mov.b32 	%r788, 0;
	@%p101 bra 	$L__BB2_117;
	and.b32  	%r788, %r247, 2147483640;
	neg.s32 	%r786, %r788;
	mov.u32 	%r550, nzTemp;
	add.s32 	%r785, %r550, 16;
	add.s64 	%rd41, %rd34, 16;
	mov.u32 	%r784, %r1;
$L__BB2_116:
	.pragma "nounroll";
	mul.wide.s32 	%rd125, %r784, 4;
	add.s64 	%rd126, %rd41, %rd125;
	ld.shared.v4.f32 	{%f241, %f242, %f243, %f244}, [%r785+-16];
	setp.ge.f32 	%p102, %f241, 0f00000000;
	selp.f32 	%f245, %f2, 0f00000000, %p102;
	add.f32 	%f246, %f241, %f245;
	cvt.rzi.s32.f32 	%r551, %f246;
	st.global.u32 	[%rd126+-16], %r551;
	setp.ge.f32 	%p103, %f242, 0f00000000;
	selp.f32 	%f247, %f2, 0f00000000, %p103;
	add.f32 	%f248, %f242, %f247;
	cvt.rzi.s32.f32 	%r552, %f248;
	st.global.u32 	[%rd126+-12], %r552;
	setp.ge.f32 	%p104, %f243, 0f00000000;
	selp.f32 	%f249, %f2, 0f00000000, %p104;
	add.f32 	%f250, %f243, %f249;
	cvt.rzi.s32.f32 	%r553, %f250;
	st.global.u32 	[%rd126+-8], %r553;
	setp.ge.f32 	%p105, %f244, 0f00000000;
	selp.f32 	%f251, %f2, 0f00000000, %p105;
	add.f32 	%f252, %f244, %f251;
	cvt.rzi.s32.f32 	%r554, %f252;
	st.global.u32 	[%rd126+-4], %r554;
	ld.shared.v4.f32 	{%f253, %f254, %f255, %f256}, [%r785];
	setp.ge.f32 	%p106, %f253, 0f00000000;
	selp.f32 	%f257, %f2, 0f00000000, %p106;
	add.f32 	%f258, %f253, %f257;
	cvt.rzi.s32.f32 	%r555, %f258;
	st.global.u32 	[%rd126], %r555;
	setp.ge.f32 	%p107, %f254, 0f00000000;
	selp.f32 	%f259, %f2, 0f00000000, %p107;
	add.f32 	%f260, %f254, %f259;
	cvt.rzi.s32.f32 	%r556, %f260;
	st.global.u32 	[%rd126+4], %r556;
	setp.ge.f32 	%p108, %f255, 0f00000000;
	selp.f32 	%f261, %f2, 0f00000000, %p108;
	add.f32 	%f262, %f255, %f261;
	cvt.rzi.s32.f32 	%r557, %f262;
	st.global.u32 	[%rd126+8], %r557;
	setp.ge.f32 	%p109, %f256, 0f00000000;
	selp.f32 	%f263, %f2, 0f00000000, %p109;
	add.f32 	%f264, %f256, %f263;
	cvt.rzi.s32.f32 	%r558, %f264;
	st.global.u32 	[%rd126+12], %r558;
	add.s32 	%r786, %r786, 8;
	add.s32 	%r785, %r785, 32;
	add.s32 	%r784, %r784, 8;
	setp.ne.s32 	%p110, %r786, 0;
	@%p110 bra 	$L__BB2_116;
$L__BB2_117:
	setp.eq.s32 	%p111, %r162, 0;
	@%p111 bra 	$L__BB2_125;
	and.b32  	%r172, %r247, 3;
	setp.lt.u32 	%p112, %r162, 4;
	@%p112 bra 	$L__BB2_120;
	shl.b32 	%r559, %r788, 2;
	mov.u32 	%r560, nzTemp;
	add.s32 	%r561, %r560, %r559;
	ld.shared.f32 	%f265, [%r561];
	setp.ge.f32 	%p113, %f265, 0f00000000;
	selp.f32 	%f266, %f2, 0f00000000, %p113;
	add.f32 	%f267, %f265, %f266;
	cvt.rzi.s32.f32 	%r562, %f267;
	add.s32 	%r563, %r788, %r1;
	mul.wide.s32 	%rd127, %r563, 4;
	add.s64 	%rd128, %rd34, %rd127;
	st.global.u32 	[%rd128], %r562;
	ld.shared.f32 	%f268, [%r561+4];
	setp.ge.f32 	%p114, %f268, 0f00000000;
	selp.f32 	%f269, %f2, 0f00000000, %p114;
	add.f32 	%f270, %f268, %f269;
	cvt.rzi.s32.f32 	%r564, %f270;
	st.global.u32 	[%rd128+4], %r564;
	ld.shared.f32 	%f271, [%r561+8];
	setp.ge.f32 	%p115, %f271, 0f00000000;
	selp.f32 	%f272, %f2, 0f00000000, %p115;
	add.f32 	%f273, %f271, %f272;
	cvt.rzi.s32.f32 	%r565, %f273;
	st.global.u32 	[%rd128+8], %r565;
	ld.shared.f32 	%f274, [%r561+12];
	setp.ge.f32 	%p116, %f274, 0f00000000;
	selp.f32 	%f275, %f2, 0f00000000, %p116;
	add.f32 	%f276, %f274, %f275;
	cvt.rzi.s32.f32 	%r566, %f276;
	st.global.u32 	[%rd128+12], %r566;
	add.s32 	%r788, %r788, 4;
$L__BB2_120:
	setp.eq.s32 	%p117, %r172, 0;
	@%p117 bra 	$L__BB2_125;
	setp.eq.s32 	%p118, %r172, 1;
	@%p118 bra 	$L__BB2_123;
	shl.b32 	%r567, %r788, 2;
	mov.u32 	%r568, nzTemp;
	add.s32 	%r569, %r568, %r567;
	ld.shared.f32 	%f277, [%r569];
	setp.ge.f32 	%p119, %f277, 0f00000000;
	selp.f32 	%f278, %f2, 0f00000000, %p119;
	add.f32 	%f279, %f277, %f278;
	cvt.rzi.s32.f32 	%r570, %f279;
	add.s32 	%r571, %r788, %r1;
	mul.wide.s32 	%rd129, %r571, 4;
	add.s64 	%rd130, %rd34, %rd129;
	st.global.u32 	[%rd130], %r570;
	ld.shared.f32 	%f280, [%r569+4];
	setp.ge.f32 	%p120, %f280, 0f00000000;
	selp.f32 	%f281, %f2, 0f00000000, %p120;
	add.f32 	%f282, %f280, %f281;
	cvt.rzi.s32.f32 	%r572, %f282;
	st.global.u32 	[%rd130+4], %r572;
	add.s32 	%r788, %r788, 2;
$L__BB2_123:
	and.b32  	%r573, %r247, 1;
	setp.eq.b32 	%p121, %r573, 1;
	not.pred 	%p122, %p121;
	@%p122 bra 	$L__BB2_125;
	shl.b32 	%r574, %r788, 2;
	mov.u32 	%r575, nzTemp;
	add.s32 	%r576, %r575, %r574;
	ld.shared.f32 	%f283, [%r576];
	setp.ge.f32 	%p123, %f283, 0f00000000;
	selp.f32 	%f284, %f2, 0f00000000, %p123;
	add.f32 	%f285, %f283, %f284;
	cvt.rzi.s32.f32 	%r577, %f285;
	add.s32 	%r578, %r788, %r1;
	mul.wide.s32 	%rd131, %r578, 4;
	add.s64 	%rd132, %rd34, %rd131;
	st.global.u32 	[%rd132], %r577;
$L__BB2_125:
	bar.sync 	0;
	@%p4 bra 	$L__BB2_138;
	add.s32 	%r580, %r247, -1;
	and.b32  	%r177, %r247, 15;
	setp.lt.u32 	%p125, %r580, 15;
	mov.b32 	%r793, 0;
	@%p125 bra 	$L__BB2_129;
	and.b32  	%r793, %r247, 2147483632;
	neg.s32 	%r791, %r793;
	mov.u32 	%r582, nzTemp;
	add.s32 	%r790, %r582, 32;
	add.s64 	%rd171, %rd5, 32;
$L__BB2_128:
	.pragma "nounroll";
	ld.global.u32 	%r583, [%rd171+-32];
	cvt.rn.f32.s32 	%f286, %r583;
	ld.global.u32 	%r584, [%rd171+-28];
	cvt.rn.f32.s32 	%f287, %r584;
	ld.global.u32 	%r585, [%rd171+-24];
	cvt.rn.f32.s32 	%f288, %r585;
	ld.global.u32 	%r586, [%rd171+-20];
	cvt.rn.f32.s32 	%f289, %r586;
	st.shared.v4.f32 	[%r790+-32], {%f286, %f287, %f288, %f289};
	ld.global.u32 	%r587, [%rd171+-16];
	cvt.rn.f32.s32 	%f290, %r587;
	ld.global.u32 	%r588, [%rd171+-12];
	cvt.rn.f32.s32 	%f291, %r588;
	ld.global.u32 	%r589, [%rd171+-8];
	cvt.rn.f32.s32 	%f292, %r589;
	ld.global.u32 	%r590, [%rd171+-4];
	cvt.rn.f32.s32 	%f293, %r590;
	st.shared.v4.f32 	[%r790+-16], {%f290, %f291, %f292, %f293};
	ld.global.u32 	%r591, [%rd171];
	cvt.rn.f32.s32 	%f294, %r591;
	ld.global.u32 	%r592, [%rd171+4];
	cvt.rn.f32.s32 	%f295, %r592;
	ld.global.u32 	%r593, [%rd171+8];
	cvt.rn.f32.s32 	%f296, %r593;
	ld.global.u32 	%r594, [%rd171+12];
	cvt.rn.f32.s32 	%f297, %r594;
	st.shared.v4.f32 	[%r790], {%f294, %f295, %f296, %f297};
	ld.global.u32 	%r595, [%rd171+16];
	cvt.rn.f32.s32 	%f298, %r595;
	ld.global.u32 	%r596, [%rd171+20];
	cvt.rn.f32.s32 	%f299, %r596;
	ld.global.u32 	%r597, [%rd171+24];
	cvt.rn.f32.s32 	%f300, %r597;
	ld.global.u32 	%r598, [%rd171+28];
	cvt.rn.f32.s32 	%f301, %r598;
	st.shared.v4.f32 	[%r790+16], {%f298, %f299, %f300, %f301};
	add.s32 	%r791, %r791, 16;
	add.s64 	%rd171, %rd171, 64;
	add.s32 	%r790, %r790, 64;
	setp.ne.s32 	%p126, %r791, 0;
	@%p126 bra 	$L__BB2_128;
$L__BB2_129:
	setp.eq.s32 	%p127, %r177, 0;
	@%p127 bra 	$L__BB2_138;
	and.b32  	%r185, %r247, 7;
	setp.lt.u32 	%p128, %r177, 8;
	@%p128 bra 	$L__BB2_132;
	mul.wide.u32 	%rd133, %r793, 4;
	add.s64 	%rd134, %rd5, %rd133;
	ld.global.u32 	%r599, [%rd134];
	cvt.rn.f32.s32 	%f302, %r599;
	shl.b32 	%r600, %r793, 2;
	mov.u32 	%r601, nzTemp;
	add.s32 	%r602, %r601, %r600;
	st.shared.f32 	[%r602], %f302;
	ld.global.u32 	%r603, [%rd134+4];
	cvt.rn.f32.s32 	%f303, %r603;
	st.shared.f32 	[%r602+4], %f303;
	ld.global.u32 	%r604, [%rd134+8];
	cvt.rn.f32.s32 	%f304, %r604;
	st.shared.f32 	[%r602+8], %f304;
	ld.global.u32 	%r605, [%rd134+12];
	cvt.rn.f32.s32 	%f305, %r605;
	st.shared.f32 	[%r602+12], %f305;
	ld.global.u32 	%r606, [%rd134+16];
	cvt.rn.f32.s32 	%f306, %r606;
	st.shared.f32 	[%r602+16], %f306;
	ld.global.u32 	%r607, [%rd134+20];
	cvt.rn.f32.s32 	%f307, %r607;
	st.shared.f32 	[%r602+20], %f307;
	ld.global.u32 	%r608, [%rd134+24];
	cvt.rn.f32.s32 	%f308, %r608;
	st.shared.f32 	[%r602+24], %f308;
	ld.global.u32 	%r609, [%rd134+28];
	cvt.rn.f32.s32 	%f309, %r609;
	st.shared.f32 	[%r602+28], %f309;
	add.s32 	%r793, %r793, 8;
$L__BB2_132:
	setp.eq.s32 	%p129, %r185, 0;
	@%p129 bra 	$L__BB2_138;
	and.b32  	%r188, %r247, 3;
	setp.lt.u32 	%p130, %r185, 4;
	@%p130 bra 	$L__BB2_135;
	mul.wide.u32 	%rd135, %r793, 4;
	add.s64 	%rd136, %rd5, %rd135;
	ld.global.u32 	%r610, [%rd136];
	cvt.rn.f32.s32 	%f310, %r610;
	shl.b32 	%r611, %r793, 2;
	mov.u32 	%r612, nzTemp;
	add.s32 	%r613, %r612, %r611;
	st.shared.f32 	[%r613], %f310;
	ld.global.u32 	%r614, [%rd136+4];
	cvt.rn.f32.s32 	%f311, %r614;
	st.shared.f32 	[%r613+4], %f311;
	ld.global.u32 	%r615, [%rd136+8];
	cvt.rn.f32.s32 	%f312, %r615;
	st.shared.f32 	[%r613+8], %f312;
	ld.global.u32 	%r616, [%rd136+12];
	cvt.rn.f32.s32 	%f313, %r616;
	st.shared.f32 	[%r613+12], %f313;
	add.s32 	%r793, %r793, 4;
$L__BB2_135:
	setp.eq.s32 	%p131, %r188, 0;
	@%p131 bra 	$L__BB2_138;
	shl.b32 	%r617, %r793, 2;
	mov.u32 	%r618, nzTemp;
	add.s32 	%r796, %r618, %r617;
	mul.wide.u32 	%rd137, %r793, 4;
	add.s64 	%rd172, %rd5, %rd137;
	neg.s32 	%r795, %r188;
$L__BB2_137:
	.pragma "nounroll";
	ld.global.u32 	%r619, [%rd172];
	cvt.rn.f32.s32 	%f314, %r619;
	st.shared.f32 	[%r796], %f314;
	add.s32 	%r796, %r796, 4;
	add.s64 	%rd172, %rd172, 4;
	add.s32 	%r795, %r795, 1;
	setp.ne.s32 	%p132, %r795, 0;
	@%p132 bra 	$L__BB2_137;
$L__BB2_138:
	setp.lt.s32 	%p133, %r247, 1;
	bar.sync 	0;
	@%p133 bra 	$L__BB2_150;
	cvt.rn.f32.s32 	%f3, %r1;
	add.s32 	%r621, %r247, -1;
	and.b32  	%r197, %r247, 7;
	setp.lt.u32 	%p134, %r621, 7;
	mov.b32 	%r801, 0;
	@%p134 bra 	$L__BB2_142;
	and.b32  	%r801, %r247, 2147483640;
	neg.s32 	%r799, %r801;
	mov.u32 	%r623, nzTemp;
	add.s32 	%r798, %r623, 16;
	add.s64 	%rd48, %rd5, 16;
	mov.u32 	%r797, %r1;
$L__BB2_141:
	.pragma "nounroll";
	mul.wide.s32 	%rd138, %r797, 4;
	add.s64 	%rd139, %rd48, %rd138;
	ld.shared.v4.f32 	{%f315, %f316, %f317, %f318}, [%r798+-16];
	setp.ge.f32 	%p135, %f315, 0f00000000;
	selp.f32 	%f319, %f3, 0f00000000, %p135;
	add.f32 	%f320, %f315, %f319;
	cvt.rzi.s32.f32 	%r624, %f320;
	st.global.u32 	[%rd139+-16], %r624;
	setp.ge.f32 	%p136, %f316, 0f00000000;
	selp.f32 	%f321, %f3, 0f00000000, %p136;
	add.f32 	%f322, %f316, %f321;
	cvt.rzi.s32.f32 	%r625, %f322;
	st.global.u32 	[%rd139+-12], %r625;
	setp.ge.f32 	%p137, %f317, 0f00000000;
	selp.f32 	%f323, %f3, 0f00000000, %p137;
	add.f32 	%f324, %f317, %f323;
	cvt.rzi.s32.f32 	%r626, %f324;
	st.global.u32 	[%rd139+-8], %r626;
	setp.ge.f32 	%p138, %f318, 0f00000000;
	selp.f32 	%f325, %f3, 0f00000000, %p138;
	add.f32 	%f326, %f318, %f325;
	cvt.rzi.s32.f32 	%r627, %f326;
	st.global.u32 	[%rd139+-4], %r627;
	ld.shared.v4.f32 	{%f327, %f328, %f329, %f330}, [%r798];
	setp.ge.f32 	%p139, %f327, 0f00000000;
	selp.f32 	%f331, %f3, 0f00000000, %p139;
	add.f32 	%f332, %f327, %f331;
	cvt.rzi.s32.f32 	%r628, %f332;
	st.global.u32 	[%rd139], %r628;
	setp.ge.f32 	%p140, %f328, 0f00000000;
	selp.f32 	%f333, %f3, 0f00000000, %p140;
	add.f32 	%f334, %f328, %f333;
	cvt.rzi.s32.f32 	%r629, %f334;
	st.global.u32 	[%rd139+4], %r629;
	setp.ge.f32 	%p141, %f329, 0f00000000;
	selp.f32 	%f335, %f3, 0f00000000, %p141;
	add.f32 	%f336, %f329, %f335;
	cvt.rzi.s32.f32 	%r630, %f336;
	st.global.u32 	[%rd139+8], %r630;
	setp.ge.f32 	%p142, %f330, 0f00000000;
	selp.f32 	%f337, %f3, 0f00000000, %p142;
	add.f32 	%f338, %f330, %f337;
	cvt.rzi.s32.f32 	%r631, %f338;
	st.global.u32 	[%rd139+12], %r631;
	add.s32 	%r799, %r799, 8;
	add.s32 	%r798, %r798, 32;
	add.s32 	%r797, %r797, 8;
	setp.ne.s32 	%p143, %r799, 0;
	@%p143 bra 	$L__BB2_141;
$L__BB2_142:
	setp.eq.s32 	%p144, %r197, 0;
	@%p144 bra 	$L__BB2_150;
	and.b32  	%r207, %r247, 3;
	setp.lt.u32 	%p145, %r197, 4;
	@%p145 bra 	$L__BB2_145;
	shl.b32 	%r632, %r801, 2;
	mov.u32 	%r633, nzTemp;
	add.s32 	%r634, %r633, %r632;
	ld.shared.f32 	%f339, [%r634];
	setp.ge.f32 	%p146, %f339, 0f00000000;
	selp.f32 	%f340, %f3, 0f00000000, %p146;
	add.f32 	%f341, %f339, %f340;
	cvt.rzi.s32.f32 	%r635, %f341;
	add.s32 	%r636, %r801, %r1;
	mul.wide.s32 	%rd140, %r636, 4;
	add.s64 	%rd141, %rd5, %rd140;
	st.global.u32 	[%rd141], %r635;
	ld.shared.f32 	%f342, [%r634+4];
	setp.ge.f32 	%p147, %f342, 0f00000000;
	selp.f32 	%f343, %f3, 0f00000000, %p147;
	add.f32 	%f344, %f342, %f343;
	cvt.rzi.s32.f32 	%r637, %f344;
	st.global.u32 	[%rd141+4], %r637;
	ld.shared.f32 	%f345, [%r634+8];
	setp.ge.f32 	%p148, %f345, 0f00000000;
	selp.f32 	%f346, %f3, 0f00000000, %p148;
	add.f32 	%f347, %f345, %f346;
	cvt.rzi.s32.f32 	%r638, %f347;
	st.global.u32 	[%rd141+8], %r638;
	ld.shared.f32 	%f348, [%r634+12];
	setp.ge.f32 	%p149, %f348, 0f00000000;
	selp.f32 	%f349, %f3, 0f00000000, %p149;
	add.f32 	%f350, %f348, %f349;
	cvt.rzi.s32.f32 	%r639, %f350;
	st.global.u32 	[%rd141+12], %r639;
	add.s32 	%r801, %r801, 4;
$L__BB2_145:
	setp.eq.s32 	%p150, %r207, 0;
	@%p150 bra 	$L__BB2_150;
	setp.eq.s32 	%p151, %r207, 1;
	@%p151 bra 	$L__BB2_148;
	shl.b32 	%r640, %r801, 2;
	mov.u32 	%r641, nzTemp;
	add.s32 	%r642, %r641, %r640;
	ld.shared.f32 	%f351, [%r642];
	setp.ge.f32 	%p152, %f351, 0f00000000;
	selp.f32 	%f352, %f3, 0f00000000, %p152;
	add.f32 	%f353, %f351, %f352;
	cvt.rzi.s32.f32 	%r643, %f353;
	add.s32 	%r644, %r801, %r1;
	mul.wide.s32 	%rd142, %r644, 4;
	add.s64 	%rd143, %rd5, %rd142;
	st.global.u32 	[%rd143], %r643;
	ld.shared.f32 	%f354, [%r642+4];
	setp.ge.f32 	%p153, %f354, 0f00000000;
	selp.f32 	%f355, %f3, 0f00000000, %p153;
	add.f32 	%f356, %f354, %f355;
	cvt.rzi.s32.f32 	%r645, %f356;
	st.global.u32 	[%rd143+4], %r645;
	add.s32 	%r801, %r801, 2;
$L__BB2_148:
	and.b32  	%r646, %r247, 1;
	setp.eq.b32 	%p154, %r646, 1;
	not.pred 	%p155, %p154;
	@%p155 bra 	$L__BB2_150;
	shl.b32 	%r647, %r801, 2;
	mov.u32 	%r648, nzTemp;
	add.s32 	%r649, %r648, %r647;
	ld.shared.f32 	%f357, [%r649];
	setp.ge.f32 	%p156, %f357, 0f00000000;
	selp.f32 	%f358, %f3, 0f00000000, %p156;
	add.f32 	%f359, %f357, %f358;
	cvt.rzi.s32.f32 	%r650, %f359;
	add.s32 	%r651, %r801, %r1;
	mul.wide.s32 	%rd144, %r651, 4;
	add.s64 	%rd145, %rd5, %rd144;
	st.global.u32 	[%rd145], %r650;
$L__BB2_150:
	bar.sync 	0;
	@%p4 bra 	$L__BB2_163;
	add.s32 	%r653, %r247, -1;
	and.b32  	%r212, %r247, 15;
	setp.lt.u32 	%p158, %r653, 15;
	mov.b32 	%r806, 0;
	@%p158 bra 	$L__BB2_154;
	and.b32  	%r806, %r247, 2147483632;
	neg.s32 	%r804, %r806;
	mov.u32 	%r655, nzTemp;
	add.s32 	%r803, %r655, 32;
	add.s64 	%rd173, %rd6, 32;
$L__BB2_153:
	.pragma "nounroll";
	ld.global.u32 	%r656, [%rd173+-32];
	cvt.rn.f32.s32 	%f360, %r656;
	ld.global.u32 	%r657, [%rd173+-28];
	cvt.rn.f32.s32 	%f361, %r657;
	ld.global.u32 	%r658, [%rd173+-24];
	cvt.rn.f32.s32 	%f362, %r658;
	ld.global.u32 	%r659, [%rd173+-20];
	cvt.rn.f32.s32 	%f363, %r659;
	st.shared.v4.f32 	[%r803+-32], {%f360, %f361, %f362, %f363};
	ld.global.u32 	%r660, [%rd173+-16];
	cvt.rn.f32.s32 	%f364, %r660;
	ld.global.u32 	%r661, [%rd173+-12];
	cvt.rn.f32.s32 	%f365, %r661;
	ld.global.u32 	%r662, [%rd173+-8];
	cvt.rn.f32.s32 	%f366, %r662;
	ld.global.u32 	%r663, [%rd173+-4];
	cvt.rn.f32.s32 	%f367, %r663;
	st.shared.v4.f32 	[%r803+-16], {%f364, %f365, %f366, %f367};
	ld.global.u32 	%r664, [%rd173];
	cvt.rn.f32.s32 	%f368, %r664;
	ld.global.u32 	%r665, [%rd173+4];
	cvt.rn.f32.s32 	%f369, %r665;
	ld.global.u32 	%r666, [%rd173+8];
	cvt.rn.f32.s32 	%f370, %r666;
	ld.global.u32 	%r667, [%rd173+12];
	cvt.rn.f32.s32 	%f371, %r667;
	st.shared.v4.f32 	[%r803], {%f368, %f369, %f370, %f371};
	ld.global.u32 	%r668, [%rd173+16];
	cvt.rn.f32.s32 	%f372, %r668;
	ld.global.u32 	%r669, [%rd173+20];
	cvt.rn.f32.s32 	%f373, %r669;
	ld.global.u32 	%r670, [%rd173+24];
	cvt.rn.f32.s32 	%f374, %r670;
	ld.global.u32 	%r671, [%rd173+28];
	cvt.rn.f32.s32 	%f375, %r671;
	st.shared.v4.f32 	[%r803+16], {%f372, %f373, %f374, %f375};
	add.s32 	%r804, %r804, 16;
	add.s64 	%rd173, %rd173, 64;
	add.s32 	%r803, %r803, 64;
	setp.ne.s32 	%p159, %r804, 0;
	@%p159 bra 	$L__BB2_153;
$L__BB2_154:
	setp.eq.s32 	%p160, %r212, 0;
	@%p160 bra 	$L__BB2_163;
	and.b32  	%r220, %r247, 7;
	setp.lt.u32 	%p161, %r212, 8;
	@%p161 bra 	$L__BB2_157;
	mul.wide.u32 	%rd146, %r806, 4;
	add.s64 	%rd147, %rd6, %rd146;
	ld.global.u32 	%r672, [%rd147];
	cvt.rn.f32.s32 	%f376, %r672;
	shl.b32 	%r673, %r806, 2;
	mov.u32 	%r674, nzTemp;
	add.s32 	%r675, %r674, %r673;
	st.shared.f32 	[%r675], %f376;
	ld.global.u32 	%r676, [%rd147+4];
	cvt.rn.f32.s32 	%f377, %r676;
	st.shared.f32 	[%r675+4], %f377;
	ld.global.u32 	%r677, [%rd147+8];
	cvt.rn.f32.s32 	%f378, %r677;
	st.shared.f32 	[%r675+8], %f378;
	ld.global.u32 	%r678, [%rd147+12];
	cvt.rn.f32.s32 	%f379, %r678;
	st.shared.f32 	[%r675+12], %f379;
	ld.global.u32 	%r679, [%rd147+16];
	cvt.rn.f32.s32 	%f380, %r679;
	st.shared.f32 	[%r675+16], %f380;
	ld.global.u32 	%r680, [%rd147+20];
	cvt.rn.f32.s32 	%f381, %r680;
	st.shared.f32 	[%r675+20], %f381;
	ld.global.u32 	%r681, [%rd147+24];
	cvt.rn.f32.s32 	%f382, %r681;
	st.shared.f32 	[%r675+24], %f382;
	ld.global.u32 	%r682, [%rd147+28];
	cvt.rn.f32.s32 	%f383, %r682;
	st.shared.f32 	[%r675+28], %f383;
	add.s32 	%r806, %r806, 8;
$L__BB2_157:
	setp.eq.s32 	%p162, %r220, 0;
	@%p162 bra 	$L__BB2_163;
	and.b32  	%r223, %r247, 3;
	setp.lt.u32 	%p163, %r220, 4;
	@%p163 bra 	$L__BB2_160;
	mul.wide.u32 	%rd148, %r806, 4;
	add.s64 	%rd149, %rd6, %rd148;
	ld.global.u32 	%r683, [%rd149];
	cvt.rn.f32.s32 	%f384, %r683;
	shl.b32 	%r684, %r806, 2;
	mov.u32 	%r685, nzTemp;
	add.s32 	%r686, %r685, %r684;
	st.shared.f32 	[%r686], %f384;
	ld.global.u32 	%r687, [%rd149+4];
	cvt.rn.f32.s32 	%f385, %r687;
	st.shared.f32 	[%r686+4], %f385;
	ld.global.u32 	%r688, [%rd149+8];
	cvt.rn.f32.s32 	%f386, %r688;
	st.shared.f32 	[%r686+8], %f386;
	ld.global.u32 	%r689, [%rd149+12];
	cvt.rn.f32.s32 	%f387, %r689;
	st.shared.f32 	[%r686+12], %f387;
	add.s32 	%r806, %r806, 4;
$L__BB2_160:
	setp.eq.s32 	%p164, %r223, 0;
	@%p164 bra 	$L__BB2_163;
	shl.b32 	%r690, %r806, 2;
	mov.u32 	%r691, nzTemp;
	add.s32 	%r809, %r691, %r690;
	mul.wide.u32 	%rd150, %r806, 4;
	add.s64 	%rd174, %rd6, %rd150;
	neg.s32 	%r808, %r223;
$L__BB2_162:
	.pragma "nounroll";
	ld.global.u32 	%r692, [%rd174];
	cvt.rn.f32.s32 	%f388, %r692;
	st.shared.f32 	[%r809], %f388;
	add.s32 	%r809, %r809, 4;
	add.s64 	%rd174, %rd174, 4;
	add.s32 	%r808, %r808, 1;
	setp.ne.s32 	%p165, %r808, 0;
	@%p165 bra 	$L__BB2_162;
$L__BB2_163:
	setp.lt.s32 	%p166, %r247, 1;
	bar.sync 	0;
	@%p166 bra 	$L__BB2_175;
	cvt.rn.f32.s32 	%f4, %r1;
	add.s32 	%r694, %r247, -1;
	and.b32  	%r232, %r247, 7;
	setp.lt.u32 	%p167, %r694, 7;
	mov.b32 	%r814, 0;
	@%p167 bra 	$L__BB2_167;
	and.b32  	%r814, %r247, 2147483640;
	neg.s32 	%r812, %r814;
	mov.u32 	%r696, nzTemp;
	add.s32 	%r811, %r696, 16;
	add.s64 	%rd55, %rd6, 16;
	mov.u32 	%r810, %r1;
$L__BB2_166:
	.pragma "nounroll";
	mul.wide.s32 	%rd151, %r810, 4;
	add.s64 	%rd152, %rd55, %rd151;
	ld.shared.v4.f32 	{%f389, %f390, %f391, %f392}, [%r811+-16];
	setp.ge.f32 	%p168, %f389, 0f00000000;
	selp.f32 	%f393, %f4, 0f00000000, %p168;
	add.f32 	%f394, %f389, %f393;
	cvt.rzi.s32.f32 	%r697, %f394;
	st.global.u32 	[%rd152+-16], %r697;
	setp.ge.f32 	%p169, %f390, 0f00000000;
	selp.f32 	%f395, %f4, 0f00000000, %p169;
	add.f32 	%f396, %f390, %f395;
	cvt.rzi.s32.f32 	%r698, %f396;
	st.global.u32 	[%rd152+-12], %r698;
	setp.ge.f32 	%p170, %f391, 0f00000000;
	selp.f32 	%f397, %f4, 0f00000000, %p170;
	add.f32 	%f398, %f391, %f397;
	cvt.rzi.s32.f32 	%r699, %f398;
	st.global.u32 	[%rd152+-8], %r699;
	setp.ge.f32 	%p171, %f392, 0f00000000;
	selp.f32 	%f399, %f4, 0f00000000, %p171;
	add.f32 	%f400, %f392, %f399;
	cvt.rzi.s32.f32 	%r700, %f400;
	st.global.u32 	[%rd152+-4], %r700;
	ld.shared.v4.f32 	{%f401, %f402, %f403, %f404}, [%r811];
	setp.ge.f32 	%p172, %f401, 0f00000000;
	selp.f32 	%f405, %f4, 0f00000000, %p172;
	add.f32 	%f406, %f401, %f405;
	cvt.rzi.s32.f32 	%r701, %f406;
	st.global.u32 	[%rd152], %r701;
	setp.ge.f32 	%p173, %f402, 0f00000000;
	selp.f32 	%f407, %f4, 0f00000000, %p173;
	add.f32 	%f408, %f402, %f407;
	cvt.rzi.s32.f32 	%r702, %f408;
	st.global.u32 	[%rd152+4], %r702;
	setp.ge.f32 	%p174, %f403, 0f00000000;
	selp.f32 	%f409, %f4, 0f00000000, %p174;
	add.f32 	%f410, %f403, %f409;
	cvt.rzi.s32.f32 	%r703, %f410;
	st.global.u32 	[%rd152+8], %r703;
	setp.ge.f32 	%p175, %f404, 0f00000000;
	selp.f32 	%f411, %f4, 0f00000000, %p175;
	add.f32 	%f412, %f404, %f411;
	cvt.rzi.s32.f32 	%r704, %f412;
	st.global.u32 	[%rd152+12], %r704;
	add.s32 	%r812, %r812, 8;
	add.s32 	%r811, %r811, 32;
	add.s32 	%r810, %r810, 8;
	setp.ne.s32 	%p176, %r812, 0;
	@%p176 bra 	$L__BB2_166;
$L__BB2_167:
	setp.eq.s32 	%p177, %r232, 0;
	@%p177 bra 	$L__BB2_175;
	and.b32  	%r242, %r247, 3;
	setp.lt.u32 	%p178, %r232, 4;
	@%p178 bra 	$L__BB2_170;
	shl.b32 	%r705, %r814, 2;
	mov.u32 	%r706, nzTemp;
	add.s32 	%r707, %r706, %r705;
	ld.shared.f32 	%f413, [%r707];
	setp.ge.f32 	%p179, %f413, 0f00000000;
	selp.f32 	%f414, %f4, 0f00000000, %p179;
	add.f32 	%f415, %f413, %f414;
	cvt.rzi.s32.f32 	%r708, %f415;
	add.s32 	%r709, %r814, %r1;
	mul.wide.s32 	%rd153, %r709, 4;
	add.s64 	%rd154, %rd6, %rd153;
	st.global.u32 	[%rd154], %r708;
	ld.shared.f32 	%f416, [%r707+4];
	setp.ge.f32 	%p180, %f416, 0f00000000;
	selp.f32 	%f417, %f4, 0f00000000, %p180;
	add.f32 	%f418, %f416, %f417;
	cvt.rzi.s32.f32 	%r710, %f418;
	st.global.u32 	[%rd154+4], %r710;
	ld.shared.f32 	%f419, [%r707+8];
	setp.ge.f32 	%p181, %f419, 0f00000000;
	selp.f32 	%f420, %f4, 0f00000000, %p181;
	add.f32 	%f421, %f419, %f420;
	cvt.rzi.s32.f32 	%r711, %f421;
	st.global.u32 	[%rd154+8], %r711;
	ld.shared.f32 	%f422, [%r707+12];
	setp.ge.f32 	%p182, %f422, 0f00000000;
	selp.f32 	%f423, %f4, 0f00000000, %p182;
	add.f32 	%f424, %f422, %f423;
	cvt.rzi.s32.f32 	%r712, %f424;
	st.global.u32 	[%rd154+12], %r712;
	add.s32 	%r814, %r814, 4;
$L__BB2_170:
	setp.eq.s32 	%p183, %r242, 0;
	@%p183 bra 	$L__BB2_175;
	setp.eq.s32 	%p184, %r242, 1;
	@%p184 bra 	$L__BB2_173;
	shl.b32 	%r713, %r814, 2;
	mov.u32 	%r714, nzTemp;
	add.s32 	%r715, %r714, %r713;
	ld.shared.f32 	%f425, [%r715];
	setp.ge.f32 	%p185, %f425, 0f00000000;
	selp.f32 	%f426, %f4, 0f00000000, %p185;
	add.f32 	%f427, %f425, %f426;
	cvt.rzi.s32.f32 	%r716, %f427;
	add.s32 	%r717, %r814, %r1;
	mul.wide.s32 	%rd155, %r717, 4;
	add.s64 	%rd156, %rd6, %rd155;
	st.global.u32 	[%rd156], %r716;
	ld.shared.f32 	%f428, [%r715+4];
	setp.ge.f32 	%p186, %f428, 0f00000000;
	selp.f32 	%f429, %f4, 0f00000000, %p186;
	add.f32 	%f430, %f428, %f429;
	cvt.rzi.s32.f32 	%r718, %f430;
	st.global.u32 	[%rd156+4], %r718;
	add.s32 	%r814, %r814, 2;
$L__BB2_173:
	and.b32  	%r719, %r247, 1;
	setp.eq.b32 	%p187, %r719, 1;
	not.pred 	%p188, %p187;
	@%p188 bra 	$L__BB2_175;
	shl.b32 	%r720, %r814, 2;
	mov.u32 	%r721, nzTemp;
	add.s32 	%r722, %r721, %r720;
	ld.shared.f32 	%f431, [%r722];
	setp.ge.f32 	%p189, %f431, 0f00000000;
	selp.f32 	%f432, %f4, 0f00000000, %p189;
	add.f32 	%f433, %f431, %f432;
	cvt.rzi.s32.f32 	%r723, %f433;
	add.s32 	%r724, %r814, %r1;
	mul.wide.s32 	%rd157, %r724, 4;
	add.s64 	%rd158, %rd6, %rd157;
	st.global.u32 	[%rd158], %r723;
$L__BB2_175:
	ret;

}
	// .globl	_Z15Insert_tree_GpuiiiiPiPfS_S_S_S_S_P17curandStateXORWOWm
.visible .entry _Z15Insert_tree_GpuiiiiPiPfS_S_S_S_S_P17curandStateXORWOWm(
	.param .u32 _Z15Insert_tree_GpuiiiiPiPfS_S_S_S_S_P17curandStateXORWOWm_param_0,
	.param .u32 _Z15Insert_tree_GpuiiiiPiPfS_S_S_S_S_P17curandStateXORWOWm_param_1,
	.param .u32 _Z15Insert_tree_GpuiiiiPiPfS_S_S_S_S_P17curandStateXORWOWm_param_2,
	.param .u32 _Z15Insert_tree_GpuiiiiPiPfS_S_S_S_S_P17curandStateXORWOWm_param_3,
	.param .u64 .ptr .align 1 _Z15Insert_tree_GpuiiiiPiPfS_S_S_S_S_P17curandStateXORWOWm_param_4,
	.param .u64 .ptr .align 1 _Z15Insert_tree_GpuiiiiPiPfS_S_S_S_S_P17curandStateXORWOWm_param_5,
	.param .u64 .ptr .align 1 _Z15Insert_tree_GpuiiiiPiPfS_S_S_S_S_P17curandStateXORWOWm_param_6,
	.param .u64 .ptr .align 1 _Z15Insert_tree_GpuiiiiPiPfS_S_S_S_S_P17curandStateXORWOWm_param_7,
	.param .u64 .ptr .align 1 _Z15Insert_tree_GpuiiiiPiPfS_S_S_S_S_P17curandStateXORWOWm_param_8,
	.param .u64 .ptr .align 1 _Z15Insert_tree_GpuiiiiPiPfS_S_S_S_S_P17curandStateXORWOWm_param_9,
	.param .u64 .ptr .align 1 _Z15Insert_tree_GpuiiiiPiPfS_S_S_S_S_P17curandStateXORWOWm_param_10,
	.param .u64 .ptr .align 1 _Z15Insert_tree_GpuiiiiPiPfS_S_S_S_S_P17curandStateXORWOWm_param_11,
	.param .u64 _Z15Insert_tree_GpuiiiiPiPfS_S_S_S_S_P17curandStateXORWOWm_param_12
)
{
	.reg .pred 	%p<47>;
	.reg .b32 	%r<545>;
	.reg .b32 	%f<30>;
	.reg .b64 	%rd<114>;
	// demoted variable
	.shared .align 4 .u32 _ZZ15Insert_tree_GpuiiiiPiPfS_S_S_S_S_P17curandStateXORWOWmE4nfol;
	ld.param.u32 	%r228, [_Z15Insert_tree_GpuiiiiPiPfS_S_S_S_S_P17curandStateXORWOWm_param_0];
	ld.param.u64 	%rd21, [_Z15Insert_tree_GpuiiiiPiPfS_S_S_S_S_P17curandStateXORWOWm_param_5];
	ld.param.u64 	%rd22, [_Z15Insert_tree_GpuiiiiPiPfS_S_S_S_S_P17curandStateXORWOWm_param_6];
	ld.param.u64 	%rd23, [_Z15Insert_tree_GpuiiiiPiPfS_S_S_S_S_P17curandStateXORWOWm_param_8];
	ld.param.u64 	%rd24, [_Z15Insert_tree_GpuiiiiPiPfS_S_S_S_S_P17curandStateXORWOWm_param_9];
	ld.param.u64 	%rd25, [_Z15Insert_tree_GpuiiiiPiPfS_S_S_S_S_P17curandStateXORWOWm_param_10];
	ld.param.u64 	%rd26, [_Z15Insert_tree_GpuiiiiPiPfS_S_S_S_S_P17curandStateXORWOWm_param_11];
	ld.param.u64 	%rd27, [_Z15Insert_tree_GpuiiiiPiPfS_S_S_S_S_P17curandStateXORWOWm_param_12];
	cvta.to.global.u64 	%rd1, %rd21;
	cvta.to.global.u64 	%rd2, %rd25;
	cvta.to.global.u64 	%rd3, %rd24;
	cvta.to.global.u64 	%rd4, %rd23;
	cvta.to.global.u64 	%rd5, %rd22;
	cvta.to.global.u64 	%rd28, %rd26;
	mov.u32 	%r231, %tid.x;
	mov.u32 	%r232, %ctaid.x;
	mov.u32 	%r233, %ntid.x;
	mad.lo.s32 	%r234, %r232, %r233, %r231;
	mul.lo.s32 	%r235, %r234, %r228;
	shr.u32 	%r236, %r228, 31;
	add.s32 	%r237, %r228, %r236;
	shr.s32 	%r1, %r237, 1;
	st.shared.u32 	[_ZZ15Insert_tree_GpuiiiiPiPfS_S_S_S_S_P17curandStateXORWOWmE4nfol], %r1;
	cvt.u64.u32 	%rd29, %r231;
	add.s64 	%rd30, %rd27, %rd29;
	cvt.s64.s32 	%rd6, %r235;
	mul.wide.s32 	%rd31, %r235, 48;
	add.s64 	%rd7, %rd28, %rd31;
	cvt.u32.u64 	%r238, %rd30;
	xor.b32  	%r239, %r238, -1429050551;
	mul.lo.s32 	%r240, %r239, 1099087573;
	{ .reg .b32 tmp; mov.b64 {tmp, %r241}, %rd30; }
	xor.b32  	%r242, %r241, -136515619;
	mul.lo.s32 	%r243, %r242, -1703105765;
	add.s32 	%r244, %r240, %r243;
	add.s32 	%r245, %r244, 6615241;
	add.s32 	%r246, %r240, 123456789;
	st.global.v2.u32 	[%rd7], {%r245, %r246};
	xor.b32  	%r247, %r240, 362436069;
	add.s32 	%r248, %r243, 521288629;
	st.global.v2.u32 	[%rd7+8], {%r247, %r248};
	xor.b32  	%r249, %r243, 88675123;
	add.s32 	%r250, %r240, 5783321;
	st.global.v2.u32 	[%rd7+16], {%r249, %r250};
	setp.eq.s32 	%p1, %r235, 0;
	@%p1 bra 	$L__BB3_42;
	mov.b32 	%r439, 0;
	mov.u64 	%rd112, %rd6;
$L__BB3_2:
	and.b64  	%rd32, %rd112, 3;
	setp.eq.s64 	%p2, %rd32, 0;
	@%p2 bra 	$L__BB3_41;
	mul.wide.u32 	%rd33, %r439, 3200;
	mov.u64 	%rd34, precalc_xorwow_matrix;
	add.s64 	%rd9, %rd34, %rd33;
	mov.b32 	%r440, 0;
$L__BB3_4:
	mov.b32 	%r453, 0;
	mov.u32 	%r454, %r453;
	mov.u32 	%r455, %r453;
	mov.u32 	%r456, %r453;
	mov.u32 	%r457, %r453;
	mov.u32 	%r446, %r453;
$L__BB3_5:
	mul.wide.u32 	%rd35, %r446, 4;
	add.s64 	%rd36, %rd7, %rd35;
	ld.global.u32 	%r10, [%rd36+4];
	shl.b32 	%r11, %r446, 5;
	mov.b32 	%r452, 0;
$L__BB3_6:
	.pragma "nounroll";
	shr.u32 	%r255, %r10, %r452;
	and.b32  	%r256, %r255, 1;
	setp.eq.b32 	%p3, %r256, 1;
	not.pred 	%p4, %p3;
	add.s32 	%r257, %r11, %r452;
	mul.lo.s32 	%r258, %r257, 5;
	mul.wide.u32 	%rd37, %r258, 4;
	add.s64 	%rd10, %rd9, %rd37;
	@%p4 bra 	$L__BB3_8;
	ld.global.u32 	%r259, [%rd10];
	xor.b32  	%r457, %r457, %r259;
	ld.global.u32 	%r260, [%rd10+4];
	xor.b32  	%r456, %r456, %r260;
	ld.global.u32 	%r261, [%rd10+8];
	xor.b32  	%r455, %r455, %r261;
	ld.global.u32 	%r262, [%rd10+12];
	xor.b32  	%r454, %r454, %r262;
	ld.global.u32 	%r263, [%rd10+16];
	xor.b32  	%r453, %r453, %r263;
$L__BB3_8:
	and.b32  	%r265, %r255, 2;
	setp.eq.s32 	%p5, %r265, 0;
	@%p5 bra 	$L__BB3_10;
	ld.global.u32 	%r266, [%rd10+20];
	xor.b32  	%r457, %r457, %r266;
	ld.global.u32 	%r267, [%rd10+24];
	xor.b32  	%r456, %r456, %r267;
	ld.global.u32 	%r268, [%rd10+28];
	xor.b32  	%r455, %r455, %r268;
	ld.global.u32 	%r269, [%rd10+32];
	xor.b32  	%r454, %r454, %r269;
	ld.global.u32 	%r270, [%rd10+36];
	xor.b32  	%r453, %r453, %r270;
$L__BB3_10:
	and.b32  	%r272, %r255, 4;
	setp.eq.s32 	%p6, %r272, 0;
	@%p6 bra 	$L__BB3_12;
	ld.global.u32 	%r273, [%rd10+40];
	xor.b32  	%r457, %r457, %r273;
	ld.global.u32 	%r274, [%rd10+44];
	xor.b32  	%r456, %r456, %r274;
	ld.global.u32 	%r275, [%rd10+48];
	xor.b32  	%r455, %r455, %r275;
	ld.global.u32 	%r276, [%rd10+52];
	xor.b32  	%r454, %r454, %r276;
	ld.global.u32 	%r277, [%rd10+56];
	xor.b32  	%r453, %r453, %r277;
$L__BB3_12:
	and.b32  	%r279, %r255, 8;
	setp.eq.s32 	%p7, %r279, 0;
	@%p7 bra 	$L__BB3_14;
	ld.global.u32 	%r280, [%rd10+60];
	xor.b32  	%r457, %r457, %r280;
	ld.global.u32 	%r281, [%rd10+64];
	xor.b32  	%r456, %r456, %r281;
	ld.global.u32 	%r282, [%rd10+68];
	xor.b32  	%r455, %r455, %r282;
	ld.global.u32 	%r283, [%rd10+72];
	xor.b32  	%r454, %r454, %r283;
	ld.global.u32 	%r284, [%rd10+76];
	xor.b32  	%r453, %r453, %r284;
$L__BB3_14:
	and.b32  	%r286, %r255, 16;
	setp.eq.s32 	%p8, %r286, 0;
	@%p8 bra 	$L__BB3_16;
	ld.global.u32 	%r287, [%rd10+80];
	xor.b32  	%r457, %r457, %r287;
	ld.global.u32 	%r288, [%rd10+84];
	xor.b32  	%r456, %r456, %r288;
	ld.global.u32 	%r289, [%rd10+88];
	xor.b32  	%r455, %r455, %r289;
	ld.global.u32 	%r290, [%rd10+92];
	xor.b32  	%r454, %r454, %r290;
	ld.global.u32 	%r291, [%rd10+96];
	xor.b32  	%r453, %r453, %r291;
$L__BB3_16:
	and.b32  	%r293, %r255, 32;
	setp.eq.s32 	%p9, %r293, 0;
	@%p9 bra 	$L__BB3_18;
	ld.global.u32 	%r294, [%rd10+100];
	xor.b32  	%r457, %r457, %r294;
	ld.global.u32 	%r295, [%rd10+104];
	xor.b32  	%r456, %r456, %r295;
	ld.global.u32 	%r296, [%rd10+108];
	xor.b32  	%r455, %r455, %r296;
	ld.global.u32 	%r297, [%rd10+112];
	xor.b32  	%r454, %r454, %r297;
	ld.global.u32 	%r298, [%rd10+116];
	xor.b32  	%r453, %r453, %r298;
$L__BB3_18:
	and.b32  	%r300, %r255, 64;
	setp.eq.s32 	%p10, %r300, 0;
	@%p10 bra 	$L__BB3_20;
	ld.global.u32 	%r301, [%rd10+120];
	xor.b32  	%r457, %r457, %r301;
	ld.global.u32 	%r302, [%rd10+124];
	xor.b32  	%r456, %r456, %r302;
	ld.global.u32 	%r303, [%rd10+128];
	xor.b32  	%r455, %r455, %r303;
	ld.global.u32 	%r304, [%rd10+132];
	xor.b32  	%r454, %r454, %r304;
	ld.global.u32 	%r305, [%rd10+136];
	xor.b32  	%r453, %r453, %r305;
$L__BB3_20:
	and.b32  	%r307, %r255, 128;
	setp.eq.s32 	%p11, %r307, 0;
	@%p11 bra 	$L__BB3_22;
	ld.global.u32 	%r308, [%rd10+140];
	xor.b32  	%r457, %r457, %r308;
	ld.global.u32 	%r309, [%rd10+144];
	xor.b32  	%r456, %r456, %r309;
	ld.global.u32 	%r310, [%rd10+148];
	xor.b32  	%r455, %r455, %r310;
	ld.global.u32 	%r311, [%rd10+152];
	xor.b32  	%r454, %r454, %r311;
	ld.global.u32 	%r312, [%rd10+156];
	xor.b32  	%r453, %r453, %r312;
$L__BB3_22:
	and.b32  	%r314, %r255, 256;
	setp.eq.s32 	%p12, %r314, 0;
	@%p12 bra 	$L__BB3_24;
	ld.global.u32 	%r315, [%rd10+160];
	xor.b32  	%r457, %r457, %r315;
	ld.global.u32 	%r316, [%rd10+164];
	xor.b32  	%r456, %r456, %r316;
	ld.global.u32 	%r317, [%rd10+168];
	xor.b32  	%r455, %r455, %r317;
	ld.global.u32 	%r318, [%rd10+172];
	xor.b32  	%r454, %r454, %r318;
	ld.global.u32 	%r319, [%rd10+176];
	xor.b32  	%r453, %r453, %r319;
$L__BB3_24:
	and.b32  	%r321, %r255, 512;
	setp.eq.s32 	%p13, %r321, 0;
	@%p13 bra 	$L__BB3_26;
	ld.global.u32 	%r322, [%rd10+180];
	xor.b32  	%r457, %r457, %r322;
	ld.global.u32 	%r323, [%rd10+184];
	xor.b32  	%r456, %r456, %r323;
	ld.global.u32 	%r324, [%rd10+188];
	xor.b32  	%r455, %r455, %r324;
	ld.global.u32 	%r325, [%rd10+192];
	xor.b32  	%r454, %r454, %r325;
	ld.global.u32 	%r326, [%rd10+196];
	xor.b32  	%r453, %r453, %r326;
$L__BB3_26:
	and.b32  	%r328, %r255, 1024;
	setp.eq.s32 	%p14, %r328, 0;
	@%p14 bra 	$L__BB3_28;
	ld.global.u32 	%r329, [%rd10+200];
	xor.b32  	%r457, %r457, %r329;
	ld.global.u32 	%r330, [%rd10+204];
	xor.b32  	%r456, %r456, %r330;
	ld.global.u32 	%r331, [%rd10+208];
	xor.b32  	%r455, %r455, %r331;
	ld.global.u32 	%r332, [%rd10+212];
	xor.b32  	%r454, %r454, %r332;
	ld.global.u32 	%r333, [%rd10+216];
	xor.b32  	%r453, %r453, %r333;
$L__BB3_28:
	and.b32  	%r335, %r255, 2048;
	setp.eq.s32 	%p15, %r335, 0;
	@%p15 bra 	$L__BB3_30;
	ld.global.u32 	%r336, [%rd10+220];
	xor.b32  	%r457, %r457, %r336;
	ld.global.u32 	%r337, [%rd10+224];
	xor.b32  	%r456, %r456, %r337;
	ld.global.u32 	%r338, [%rd10+228];
	xor.b32  	%r455, %r455, %r338;
	ld.global.u32 	%r339, [%rd10+232];
	xor.b32  	%r454, %r454, %r339;
	ld.global.u32 	%r340, [%rd10+236];
	xor.b32  	%r453, %r453, %r340;
$L__BB3_30:
	and.b32  	%r342, %r255, 4096;
	setp.eq.s32 	%p16, %r342, 0;
	@%p16 bra 	$L__BB3_32;
	ld.global.u32 	%r343, [%rd10+240];
	xor.b32  	%r457, %r457, %r343;
	ld.global.u32 	%r344, [%rd10+244];
	xor.b32  	%r456, %r456, %r344;
	ld.global.u32 	%r345, [%rd10+248];
	xor.b32  	%r455, %r455, %r345;
	ld.global.u32 	%r346, [%rd10+252];
	xor.b32  	%r454, %r454, %r346;
	ld.global.u32 	%r347, [%rd10+256];
	xor.b32  	%r453, %r453, %r347;
$L__BB3_32:
	and.b32  	%r349, %r255, 8192;
	setp.eq.s32 	%p17, %r349, 0;
	@%p17 bra 	$L__BB3_34;
	ld.global.u32 	%r350, [%rd10+260];
	xor.b32  	%r457, %r457, %r350;
	ld.global.u32 	%r351, [%rd10+264];
	xor.b32  	%r456, %r456, %r351;
	ld.global.u32 	%r352, [%rd10+268];
	xor.b32  	%r455, %r455, %r352;
	ld.global.u32 	%r353, [%rd10+272];
	xor.b32  	%r454, %r454, %r353;
	ld.global.u32 	%r354, [%rd10+276];
	xor.b32  	%r453, %r453, %r354;
$L__BB3_34:
	and.b32  	%r356, %r255, 16384;
	setp.eq.s32 	%p18, %r356, 0;
	@%p18 bra 	$L__BB3_36;
	ld.global.u32 	%r357, [%rd10+280];
	xor.b32  	%r457, %r457, %r357;
	ld.global.u32 	%r358, [%rd10+284];
	xor.b32  	%r456, %r456, %r358;
	ld.global.u32 	%r359, [%rd10+288];
	xor.b32  	%r455, %r455, %r359;
	ld.global.u32 	%r360, [%rd10+292];
	xor.b32  	%r454, %r454, %r360;
	ld.global.u32 	%r361, [%rd10+296];
	xor.b32  	%r453, %r453, %r361;
$L__BB3_36:
	and.b32  	%r363, %r255, 32768;
	setp.eq.s32 	%p19, %r363, 0;
	@%p19 bra 	$L__BB3_38;
	ld.global.u32 	%r364, [%rd10+300];
	xor.b32  	%r457, %r457, %r364;
	ld.global.u32 	%r365, [%rd10+304];
	xor.b32  	%r456, %r456, %r365;
	ld.global.u32 	%r366, [%rd10+308];
	xor.b32  	%r455, %r455, %r366;
	ld.global.u32 	%r367, [%rd10+312];
	xor.b32  	%r454, %r454, %r367;
	ld.global.u32 	%r368, [%rd10+316];
	xor.b32  	%r453, %r453, %r368;
$L__BB3_38:
	add.s32 	%r452, %r452, 16;
	setp.ne.s32 	%p20, %r452, 32;
	@%p20 bra 	$L__BB3_6;
	mad.lo.s32 	%r369, %r446, -31, %r11;
	add.s32 	%r446, %r369, 1;
	setp.ne.s32 	%p21, %r446, 5;
	@%p21 bra 	$L__BB3_5;
	st.global.u32 	[%rd7+4], %r457;
	st.global.u32 	[%rd7+8], %r456;
	st.global.u32 	[%rd7+12], %r455;
	st.global.u32 	[%rd7+16], %r454;
	st.global.u32 	[%rd7+20], %r453;
	add.s32 	%r440, %r440, 1;
	cvt.u32.u64 	%r370, %rd112;
	and.b32  	%r371, %r370, 3;
	setp.lt.u32 	%p22, %r440, %r371;
	@%p22 bra 	$L__BB3_4;
$L__BB3_41:
	shr.u64 	%rd11, %rd112, 2;
	add.s32 	%r439, %r439, 1;
	setp.gt.u64 	%p23, %rd112, 3;
	mov.u64 	%rd112, %rd11;
	@%p23 bra 	$L__BB3_2;
$L__BB3_42:
	ld.param.u32 	%r437, [_Z15Insert_tree_GpuiiiiPiPfS_S_S_S_S_P17curandStateXORWOWm_param_2];
	cvt.u32.u64 	%r372, %rd6;
	mov.b32 	%r373, 0;
	st.global.v2.u32 	[%rd7+24], {%r373, %r373};
	st.global.u32 	[%rd7+32], %r373;
	mov.b64 	%rd38, 0;
	st.global.u64 	[%rd7+40], %rd38;
	add.s32 	%r533, %r372, %r437;
	add.s32 	%r183, %r1, %r372;
	setp.ge.s32 	%p24, %r533, %r183;
	@%p24 bra 	$L__BB3_68;
	ld.param.u64 	%rd110, [_Z15Insert_tree_GpuiiiiPiPfS_S_S_S_S_P17curandStateXORWOWm_param_4];
	ld.param.u32 	%r438, [_Z15Insert_tree_GpuiiiiPiPfS_S_S_S_S_P17curandStateXORWOWm_param_3];
	add.s32 	%r375, %r372, %r438;
	add.s32 	%r184, %r375, %r533;
	cvt.rn.f32.s32 	%f1, %r1;
	cvta.to.global.u64 	%rd12, %rd110;
$L__BB3_44:
	ld.global.v2.u32 	{%r186, %r376}, [%rd7];
	shr.u32 	%r377, %r376, 2;
	xor.b32  	%r378, %r377, %r376;
	ld.global.v2.u32 	{%r379, %r187}, [%rd7+8];
	ld.global.v2.u32 	{%r188, %r190}, [%rd7+16];
	shl.b32 	%r380, %r190, 4;
	shl.b32 	%r381, %r378, 1;
	xor.b32  	%r382, %r381, %r380;
	xor.b32  	%r383, %r382, %r378;
	xor.b32  	%r191, %r383, %r190;
	shr.u32 	%r384, %r379, 2;
	xor.b32  	%r385, %r384, %r379;
	st.global.v2.u32 	[%rd7+8], {%r188, %r190};
	shl.b32 	%r386, %r191, 4;
	shl.b32 	%r387, %r385, 1;
	xor.b32  	%r388, %r387, %r386;
	xor.b32  	%r389, %r388, %r385;
	xor.b32  	%r192, %r389, %r191;
	st.global.v2.u32 	[%rd7+16], {%r191, %r192};
	add.s32 	%r390, %r186, 724874;
	st.global.v2.u32 	[%rd7], {%r390, %r187};
	add.s32 	%r391, %r192, %r390;
	cvt.rn.f32.u32 	%f8, %r391;
	fma.rn.f32 	%f2, %f8, 0f2F800000, 0f2F000000;
	sub.s32 	%r193, %r184, %r533;
	mul.wide.s32 	%rd39, %r533, 4;
	add.s64 	%rd40, %rd12, %rd39;
	ld.global.u32 	%r539, [%rd40];
	fma.rn.f32 	%f9, %f2, 0f4F800000, 0f3F800000;
	cvt.rzi.u32.f32 	%r538, %f9;
	setp.le.s32 	%p25, %r539, %r183;
	@%p25 bra 	$L__BB3_69;
	mul.wide.s32 	%rd43, %r539, 4;
	add.s64 	%rd44, %rd5, %rd43;
	ld.global.u32 	%r392, [%rd44];
	cvt.rn.f32.s32 	%f10, %r392;
	fma.rn.f32 	%f11, %f2, %f10, 0f3F800000;
	cvt.rzi.s32.f32 	%r535, %f11;
	setp.eq.s32 	%p26, %r535, 0;
	@%p26 bra 	$L__BB3_50;
$L__BB3_46:
	setp.gt.s32 	%p27, %r538, -1;
	@%p27 bra 	$L__BB3_48;
	mul.wide.s32 	%rd45, %r539, 4;
	add.s64 	%rd46, %rd3, %rd45;
	ld.global.u32 	%r537, [%rd46];
	setp.gt.s32 	%p28, %r537, %r183;
	@%p28 bra 	$L__BB3_49;
	bra.uni 	$L__BB3_50;
$L__BB3_48:
	mul.wide.s32 	%rd47, %r539, 4;
	add.s64 	%rd48, %rd2, %rd47;
	ld.global.u32 	%r537, [%rd48];
	setp.le.s32 	%p29, %r537, %r183;
	@%p29 bra 	$L__BB3_50;
$L__BB3_49:
	shl.b32 	%r538, %r538, 1;
	add.s32 	%r535, %r535, -1;
	setp.ne.s32 	%p30, %r535, 0;
	mov.u32 	%r539, %r537;
	@%p30 bra 	$L__BB3_46;
$L__BB3_50:
	shr.u32 	%r393, %r187, 2;
	xor.b32  	%r394, %r393, %r187;
	st.global.v2.u32 	[%rd7+8], {%r190, %r191};
	shl.b32 	%r395, %r192, 4;
	shl.b32 	%r396, %r394, 1;
	xor.b32  	%r397, %r396, %r395;
	xor.b32  	%r398, %r397, %r394;
	xor.b32  	%r399, %r398, %r192;
	st.global.v2.u32 	[%rd7+16], {%r192, %r399};
	add.s32 	%r400, %r186, 1087311;
	st.global.v2.u32 	[%rd7], {%r400, %r188};
	add.s32 	%r401, %r399, %r400;
	cvt.rn.f32.u32 	%f12, %r401;
	fma.rn.f32 	%f3, %f12, 0f2F800000, 0f2F000000;
	setp.gt.s32 	%p31, %r538, -1;
	@%p31 bra 	$L__BB3_52;
	mul.wide.s32 	%rd49, %r539, 4;
	add.s64 	%rd50, %rd3, %rd49;
	ld.global.u32 	%r544, [%rd50];
	cvt.s64.s32 	%rd113, %r193;
	mul.wide.s32 	%rd51, %r193, 4;
	add.s64 	%rd52, %rd3, %rd51;
	st.global.u32 	[%rd52], %r544;
	add.s64 	%rd53, %rd2, %rd51;
	st.global.u32 	[%rd53], %r533;
	ld.global.u32 	%r402, [%rd52];
	mul.wide.s32 	%rd54, %r402, 4;
	add.s64 	%rd55, %rd4, %rd54;
	st.global.u32 	[%rd55], %r193;
	st.global.u32 	[%rd50], %r193;
	ld.global.u32 	%r403, [%rd52];
	mul.wide.s32 	%rd56, %r403, 4;
	add.s64 	%rd57, %rd1, %rd56;
	ld.global.f32 	%f13, [%rd57];
	mul.f32 	%f14, %f3, %f13;
	add.s64 	%rd58, %rd1, %rd51;
	st.global.f32 	[%rd58], %f14;
	ld.global.u32 	%r404, [%rd52];
	mul.wide.s32 	%rd59, %r404, 4;
	add.s64 	%rd60, %rd1, %rd59;
	ld.global.f32 	%f15, [%rd60];
	sub.f32 	%f16, %f15, %f14;
	st.global.f32 	[%rd60], %f16;
	ld.global.u32 	%r405, [%rd52];
	mul.wide.s32 	%rd61, %r405, 4;
	add.s64 	%rd62, %rd5, %rd61;
	ld.global.u32 	%r406, [%rd62];
	add.s32 	%r407, %r406, 1;
	st.global.u32 	[%rd62], %r407;
	add.s64 	%rd63, %rd5, %rd51;
	st.global.u32 	[%rd63], %r406;
	ld.global.u32 	%r541, [%rd52];
	bra.uni 	$L__BB3_53;
$L__BB3_52:
	mul.wide.s32 	%rd64, %r539, 4;
	add.s64 	%rd65, %rd2, %rd64;
	ld.global.u32 	%r544, [%rd65];
	cvt.s64.s32 	%rd113, %r193;
	mul.wide.s32 	%rd66, %r193, 4;
	add.s64 	%rd67, %rd3, %rd66;
	st.global.u32 	[%rd67], %r533;
	ld.global.u32 	%r408, [%rd65];
	add.s64 	%rd68, %rd2, %rd66;
	st.global.u32 	[%rd68], %r408;
	mul.wide.s32 	%rd69, %r408, 4;
	add.s64 	%rd70, %rd4, %rd69;
	st.global.u32 	[%rd70], %r193;
	st.global.u32 	[%rd65], %r193;
	ld.global.u32 	%r409, [%rd68];
	mul.wide.s32 	%rd71, %r409, 4;
	add.s64 	%rd72, %rd1, %rd71;
	ld.global.f32 	%f17, [%rd72];
	mul.f32 	%f18, %f3, %f17;
	add.s64 	%rd73, %rd1, %rd66;
	st.global.f32 	[%rd73], %f18;
	ld.global.u32 	%r410, [%rd68];
	mul.wide.s32 	%rd74, %r410, 4;
	add.s64 	%rd75, %rd1, %rd74;
	ld.global.f32 	%f19, [%rd75];
	sub.f32 	%f20, %f19, %f18;
	st.global.f32 	[%rd75], %f20;
	ld.global.u32 	%r411, [%rd68];
	mul.wide.s32 	%rd76, %r411, 4;
	add.s64 	%rd77, %rd5, %rd76;
	ld.global.u32 	%r412, [%rd77];
	add.s32 	%r413, %r412, 1;
	st.global.u32 	[%rd77], %r413;
	add.s64 	%rd78, %rd5, %rd66;
	st.global.u32 	[%rd78], %r412;
	ld.global.u32 	%r541, [%rd68];
$L__BB3_53:
	ld.param.u64 	%rd111, [_Z15Insert_tree_GpuiiiiPiPfS_S_S_S_S_P17curandStateXORWOWm_param_7];
	setp.gt.s32 	%p32, %r228, 1;
	cvta.to.global.u64 	%rd16, %rd111;
	mul.wide.s32 	%rd79, %r541, 4;
	add.s64 	%rd80, %rd16, %rd79;
	ld.global.u32 	%r414, [%rd80];
	add.s32 	%r415, %r414, 1;
	st.global.u32 	[%rd80], %r415;
	shl.b64 	%rd81, %rd113, 2;
	add.s64 	%rd82, %rd16, %rd81;
	st.global.u32 	[%rd82], %r414;
	mul.wide.s32 	%rd83, %r533, 4;
	add.s64 	%rd84, %rd4, %rd83;
	st.global.u32 	[%rd84], %r193;
	mul.wide.s32 	%rd85, %r193, 4;
	add.s64 	%rd86, %rd4, %rd85;
	st.global.u32 	[%rd86], %r539;
	add.s64 	%rd87, %rd16, %rd83;
	mov.b32 	%r416, 1;
	st.global.u32 	[%rd87], %r416;
	ld.global.u32 	%r542, [%rd86];
	setp.lt.s32 	%p33, %r542, 0;
	and.pred  	%p34, %p33, %p32;
	@%p34 bra 	$L__BB3_61;
	mov.f32 	%f28, %f1;
$L__BB3_55:
	mul.wide.s32 	%rd88, %r542, 4;
	add.s64 	%rd89, %rd16, %rd88;
	ld.global.u32 	%r417, [%rd89];
	add.s32 	%r418, %r417, 1;
	st.global.u32 	[%rd89], %r418;
	add.s64 	%rd90, %rd3, %rd88;
	ld.global.u32 	%r216, [%rd90];
	setp.lt.s32 	%p35, %r216, %r183;
	add.s64 	%rd17, %rd5, %rd88;
	@%p35 bra 	$L__BB3_57;
	mul.wide.s32 	%rd91, %r216, 4;
	add.s64 	%rd92, %rd5, %rd91;
	ld.global.u32 	%r419, [%rd92];
	ld.global.u32 	%r543, [%rd17];
	setp.ge.s32 	%p36, %r419, %r543;
	@%p36 bra 	$L__BB3_59;
$L__BB3_57:
	mul.wide.s32 	%rd93, %r542, 4;
	add.s64 	%rd94, %rd2, %rd93;
	ld.global.u32 	%r218, [%rd94];
	setp.lt.s32 	%p37, %r218, %r183;
	@%p37 bra 	$L__BB3_60;
	mul.wide.s32 	%rd95, %r218, 4;
	add.s64 	%rd96, %rd5, %rd95;
	ld.global.u32 	%r420, [%rd96];
	ld.global.u32 	%r543, [%rd17];
	setp.lt.s32 	%p38, %r420, %r543;
	@%p38 bra 	$L__BB3_60;
$L__BB3_59:
	add.s32 	%r421, %r543, 1;
	st.global.u32 	[%rd17], %r421;
$L__BB3_60:
	mul.wide.s32 	%rd97, %r542, 4;
	add.s64 	%rd98, %rd4, %rd97;
	ld.global.u32 	%r542, [%rd98];
	add.f32 	%f28, %f28, 0fBF800000;
	setp.gt.s32 	%p39, %r542, -1;
	setp.le.f32 	%p40, %f28, 0f00000000;
	or.pred  	%p41, %p39, %p40;
	@%p41 bra 	$L__BB3_55;
$L__BB3_61:
	ld.global.v2.u32 	{%r422, %r423}, [%rd7];
	shr.u32 	%r424, %r423, 2;
	xor.b32  	%r425, %r424, %r423;
	ld.global.v2.u32 	{%r426, %r427}, [%rd7+8];
	ld.global.v2.u32 	{%r428, %r429}, [%rd7+16];
	st.global.v2.u32 	[%rd7+8], {%r427, %r428};
	shl.b32 	%r430, %r429, 4;
	shl.b32 	%r431, %r425, 1;
	xor.b32  	%r432, %r431, %r430;
	xor.b32  	%r433, %r432, %r425;
	xor.b32  	%r434, %r433, %r429;
	st.global.v2.u32 	[%rd7+16], {%r429, %r434};
	add.s32 	%r435, %r422, 362437;
	st.global.v2.u32 	[%rd7], {%r435, %r426};
	add.s32 	%r222, %r434, %r435;
	setp.ge.s32 	%p42, %r544, %r183;
	@%p42 bra 	$L__BB3_63;
	mul.wide.s32 	%rd106, %r544, 4;
	add.s64 	%rd107, %rd1, %rd106;
	ld.global.f32 	%f27, [%rd107];
	add.s64 	%rd109, %rd1, %rd83;
	st.global.f32 	[%rd109], %f27;
	bra.uni 	$L__BB3_67;
$L__BB3_63:
	cvt.rn.f32.u32 	%f23, %r222;
	fma.rn.f32 	%f24, %f23, 0f2F800000, 0f2F000000;
	fma.rn.f32 	%f25, %f24, 0f4F800000, 0f3F800000;
	cvt.rzi.u32.f32 	%r223, %f25;
	add.s64 	%rd18, %rd1, %rd83;
	mov.b32 	%r436, 0;
	st.global.u32 	[%rd18], %r436;
	mov.f32 	%f29, 0f00000000;
$L__BB3_64:
	setp.gt.s32 	%p43, %r223, -1;
	mul.wide.s32 	%rd100, %r544, 4;
	add.s64 	%rd101, %rd1, %rd100;
	ld.global.f32 	%f26, [%rd101];
	add.f32 	%f29, %f26, %f29;
	st.global.f32 	[%rd18], %f29;
	@%p43 bra 	$L__BB3_66;
	add.s64 	%rd103, %rd3, %rd100;
	ld.global.u32 	%r544, [%rd103];
	setp.eq.s32 	%p44, %r544, -2;
	@%p44 bra 	$L__BB3_67;
	bra.uni 	$L__BB3_64;
$L__BB3_66:
	add.s64 	%rd105, %rd2, %rd100;
	ld.global.u32 	%r544, [%rd105];
	setp.ne.s32 	%p45, %r544, -2;
	@%p45 bra 	$L__BB3_64;
$L__BB3_67:
	add.s32 	%r533, %r533, 1;
	setp.lt.s32 	%p46, %r533, %r183;
	@%p46 bra 	$L__BB3_44;
$L__BB3_68:
	ret;
$L__BB3_69:
	mul.wide.s32 	%rd41, %r539, 4;
	add.s64 	%rd42, %rd4, %rd41;
	ld.global.u32 	%r539, [%rd42];
	bra.uni 	$L__BB3_50;

}
	// .globl	_Z19Matrix_distance_GpuiiPiPfS0_S0_S_S_S_S_S_PjS1_S1_
.visible .entry _Z19Matrix_distance_GpuiiPiPfS0_S0_S_S_S_S_S_PjS1_S1_(
	.param .u32 _Z19Matrix_distance_GpuiiPiPfS0_S0_S_S_S_S_S_PjS1_S1__param_0,
	.param .u32 _Z19Matrix_distance_GpuiiPiPfS0_S0_S_S_S_S_S_PjS1_S1__param_1,
	.param .u64 .ptr .align 1 _Z19Matrix_distance_GpuiiPiPfS0_S0_S_S_S_S_S_PjS1_S1__param_2,
	.param .u64 .ptr .align 1 _Z19Matrix_distance_GpuiiPiPfS0_S0_S_S_S_S_S_PjS1_S1__param_3,
	.param .u64 .ptr .align 1 _Z19Matrix_distance_GpuiiPiPfS0_S0_S_S_S_S_S_PjS1_S1__param_4,
	.param .u64 .ptr .align 1 _Z19Matrix_distance_GpuiiPiPfS0_S0_S_S_S_S_S_PjS1_S1__param_5,
	.param .u64 .ptr .align 1 _Z19Matrix_distance_GpuiiPiPfS0_S0_S_S_S_S_S_PjS1_S1__param_6,
	.param .u64 .ptr .align 1 _Z19Matrix_distance_GpuiiPiPfS0_S0_S_S_S_S_S_PjS1_S1__param_7,
	.param .u64 .ptr .align 1 _Z19Matrix_distance_GpuiiPiPfS0_S0_S_S_S_S_S_PjS1_S1__param_8,
	.param .u64 .ptr .align 1 _Z19Matrix_distance_GpuiiPiPfS0_S0_S_S_S_S_S_PjS1_S1__param_9,
	.param .u64 .ptr .align 1 _Z19Matrix_distance_GpuiiPiPfS0_S0_S_S_S_S_S_PjS1_S1__param_10,
	.param .u64 .ptr .align 1 _Z19Matrix_distance_GpuiiPiPfS0_S0_S_S_S_S_S_PjS1_S1__param_11,
	.param .u64 .ptr .align 1 _Z19Matrix_distance_GpuiiPiPfS0_S0_S_S_S_S_S_PjS1_S1__param_12,
	.param .u64 .ptr .align 1 _Z19Matrix_distance_GpuiiPiPfS0_S0_S_S_S_S_S_PjS1_S1__param_13
)
{
	.reg .pred 	%p<35>;
	.reg .b32 	%r<203>;
	.reg .b32 	%f<39>;
	.reg .b64 	%rd<71>;
	// demoted variable
	.shared .align 4 .u32 _ZZ19Matrix_distance_GpuiiPiPfS0_S0_S_S_S_S_S_PjS1_S1_E4nfol;
	ld.param.u32 	%r91, [_Z19Matrix_distance_GpuiiPiPfS0_S0_S_S_S_S_S_PjS1_S1__param_0];
	ld.param.u32 	%r90, [_Z19Matrix_distance_GpuiiPiPfS0_S0_S_S_S_S_S_PjS1_S1__param_1];
	ld.param.u64 	%rd16, [_Z19Matrix_distance_GpuiiPiPfS0_S0_S_S_S_S_S_PjS1_S1__param_4];
	ld.param.u64 	%rd17, [_Z19Matrix_distance_GpuiiPiPfS0_S0_S_S_S_S_S_PjS1_S1__param_8];
	ld.param.u64 	%rd18, [_Z19Matrix_distance_GpuiiPiPfS0_S0_S_S_S_S_S_PjS1_S1__param_11];
	ld.param.u64 	%rd19, [_Z19Matrix_distance_GpuiiPiPfS0_S0_S_S_S_S_S_PjS1_S1__param_12];
	ld.param.u64 	%rd20, [_Z19Matrix_distance_GpuiiPiPfS0_S0_S_S_S_S_S_PjS1_S1__param_13];
	cvta.to.global.u64 	%rd1, %rd16;
	cvta.to.global.u64 	%rd2, %rd20;
	cvta.to.global.u64 	%rd3, %rd19;
	cvta.to.global.u64 	%rd4, %rd17;
	cvta.to.global.u64 	%rd5, %rd18;
	mov.u32 	%r1, %tid.x;
	mov.u32 	%r2, %ctaid.x;
	shr.u32 	%r92, %r91, 31;
	add.s32 	%r93, %r91, %r92;
	shr.s32 	%r94, %r93, 1;
	st.shared.u32 	[_ZZ19Matrix_distance_GpuiiPiPfS0_S0_S_S_S_S_S_PjS1_S1_E4nfol], %r94;
	add.s32 	%r95, %r94, -1;
	mul.lo.s32 	%r3, %r95, %r94;
	mul.lo.s32 	%r4, %r91, %r2;
	add.s32 	%r174, %r4, %r1;
	setp.ge.s32 	%p1, %r1, %r94;
	@%p1 bra 	$L__BB4_12;
	mul.wide.s32 	%rd21, %r174, 4;
	add.s64 	%rd6, %rd5, %rd21;
	mov.b32 	%r177, 1;
	st.global.u32 	[%rd6], %r177;
	setp.eq.s32 	%p2, %r174, -1;
	mov.f32 	%f35, 0f00000000;
	@%p2 bra 	$L__BB4_7;
	mov.f32 	%f35, 0f00000000;
	mov.b32 	%r177, 1;
$L__BB4_3:
	ld.param.u64 	%rd65, [_Z19Matrix_distance_GpuiiPiPfS0_S0_S_S_S_S_S_PjS1_S1__param_3];
	cvta.to.global.u64 	%rd22, %rd65;
	mul.wide.s32 	%rd23, %r174, 4;
	add.s64 	%rd24, %rd22, %rd23;
	ld.global.f32 	%f11, [%rd24];
	add.f32 	%f35, %f35, %f11;
	add.s64 	%rd7, %rd4, %rd23;
	ld.global.u32 	%r98, [%rd7];
	setp.eq.s32 	%p3, %r98, -1;
	@%p3 bra 	$L__BB4_7;
	ld.param.u64 	%rd68, [_Z19Matrix_distance_GpuiiPiPfS0_S0_S_S_S_S_S_PjS1_S1__param_9];
	shl.b32 	%r177, %r177, 1;
	st.global.u32 	[%rd6], %r177;
	ld.global.u32 	%r9, [%rd7];
	cvta.to.global.u64 	%rd25, %rd68;
	mul.wide.s32 	%rd26, %r9, 4;
	add.s64 	%rd27, %rd25, %rd26;
	ld.global.u32 	%r99, [%rd27];
	setp.ne.s32 	%p4, %r99, %r174;
	mov.u32 	%r174, %r9;
	@%p4 bra 	$L__BB4_6;
	add.s32 	%r177, %r177, 1;
	st.global.u32 	[%rd6], %r177;
	ld.global.u32 	%r174, [%rd7];
$L__BB4_6:
	setp.ne.s32 	%p5, %r174, -1;
	@%p5 bra 	$L__BB4_3;
$L__BB4_7:
	max.u32 	%r15, %r90, 1;
	mov.b32 	%r179, 0;
	add.s32 	%r18, %r4, %r1;
	mov.u32 	%r178, %r177;
$L__BB4_8:
	rem.u32 	%r19, %r178, %r90;
	mad.lo.s32 	%r20, %r90, %r2, %r19;
	mul.wide.u32 	%rd28, %r20, 4;
	add.s64 	%rd29, %rd3, %rd28;
	atom.relaxed.global.cas.b32 	%r101, [%rd29], -1, %r177;
	setp.ne.s32 	%p6, %r101, -1;
	@%p6 bra 	$L__BB4_10;
	add.s64 	%rd31, %rd2, %rd28;
	st.global.u32 	[%rd31], %r18;
	bra.uni 	$L__BB4_11;
$L__BB4_10:
	add.s32 	%r21, %r179, 1;
	mad.lo.s32 	%r102, %r179, %r179, %r179;
	add.s32 	%r103, %r102, %r21;
	add.s32 	%r178, %r19, %r103;
	setp.ne.s32 	%p7, %r21, %r15;
	mov.u32 	%r179, %r21;
	@%p7 bra 	$L__BB4_8;
$L__BB4_11:
	mul.wide.s32 	%rd32, %r18, 4;
	add.s64 	%rd33, %rd1, %rd32;
	st.global.f32 	[%rd33], %f35;
$L__BB4_12:
	bar.sync 	0;
	ld.shared.u32 	%r23, [_ZZ19Matrix_distance_GpuiiPiPfS0_S0_S_S_S_S_S_PjS1_S1_E4nfol];
	add.s32 	%r104, %r23, -1;
	setp.ge.s32 	%p8, %r1, %r104;
	@%p8 bra 	$L__BB4_24;
	add.s32 	%r106, %r4, %r1;
	add.s32 	%r107, %r106, %r23;
	add.s32 	%r24, %r107, 1;
	mul.wide.s32 	%rd34, %r24, 4;
	add.s64 	%rd8, %rd5, %rd34;
	mov.b32 	%r184, 1;
	st.global.u32 	[%rd8], %r184;
	add.s64 	%rd35, %rd4, %rd34;
	ld.global.u32 	%r108, [%rd35];
	setp.eq.s32 	%p9, %r108, -1;
	setp.eq.s32 	%p10, %r24, -1;
	or.pred  	%p11, %p9, %p10;
	mov.f32 	%f37, 0f00000000;
	@%p11 bra 	$L__BB4_19;
	mov.f32 	%f37, 0f00000000;
	mov.b32 	%r184, 1;
	mov.u32 	%r181, %r24;
$L__BB4_15:
	ld.param.u64 	%rd66, [_Z19Matrix_distance_GpuiiPiPfS0_S0_S_S_S_S_S_PjS1_S1__param_3];
	cvta.to.global.u64 	%rd36, %rd66;
	mul.wide.s32 	%rd37, %r181, 4;
	add.s64 	%rd38, %rd36, %rd37;
	ld.global.f32 	%f14, [%rd38];
	add.f32 	%f37, %f37, %f14;
	add.s64 	%rd9, %rd4, %rd37;
	ld.global.u32 	%r110, [%rd9];
	setp.eq.s32 	%p12, %r110, -1;
	@%p12 bra 	$L__BB4_19;
	ld.param.u64 	%rd69, [_Z19Matrix_distance_GpuiiPiPfS0_S0_S_S_S_S_S_PjS1_S1__param_9];
	shl.b32 	%r184, %r184, 1;
	st.global.u32 	[%rd8], %r184;
	ld.global.u32 	%r28, [%rd9];
	cvta.to.global.u64 	%rd39, %rd69;
	mul.wide.s32 	%rd40, %r28, 4;
	add.s64 	%rd41, %rd39, %rd40;
	ld.global.u32 	%r111, [%rd41];
	setp.ne.s32 	%p13, %r111, %r181;
	mov.u32 	%r181, %r28;
	@%p13 bra 	$L__BB4_18;
	add.s32 	%r184, %r184, 1;
	st.global.u32 	[%rd8], %r184;
	ld.global.u32 	%r181, [%rd9];
$L__BB4_18:
	setp.ne.s32 	%p14, %r181, -1;
	@%p14 bra 	$L__BB4_15;
$L__BB4_19:
	mul.lo.s32 	%r34, %r90, %r2;
	max.u32 	%r35, %r90, 1;
	mov.b32 	%r186, 0;
	mov.u32 	%r185, %r184;
$L__BB4_20:
	rem.u32 	%r38, %r185, %r90;
	add.s32 	%r39, %r38, %r34;
	mul.wide.u32 	%rd42, %r39, 4;
	add.s64 	%rd43, %rd3, %rd42;
	atom.relaxed.global.cas.b32 	%r113, [%rd43], -1, %r184;
	setp.ne.s32 	%p15, %r113, -1;
	@%p15 bra 	$L__BB4_22;
	add.s64 	%rd45, %rd2, %rd42;
	st.global.u32 	[%rd45], %r24;
	bra.uni 	$L__BB4_23;
$L__BB4_22:
	add.s32 	%r40, %r186, 1;
	mad.lo.s32 	%r114, %r186, %r186, %r186;
	add.s32 	%r115, %r114, %r40;
	add.s32 	%r185, %r38, %r115;
	setp.ne.s32 	%p16, %r40, %r35;
	mov.u32 	%r186, %r40;
	@%p16 bra 	$L__BB4_20;
$L__BB4_23:
	add.s64 	%rd47, %rd1, %rd34;
	st.global.f32 	[%rd47], %f37;
$L__BB4_24:
	bar.sync 	0;
	ld.shared.u32 	%r42, [_ZZ19Matrix_distance_GpuiiPiPfS0_S0_S_S_S_S_S_PjS1_S1_E4nfol];
	and.b32  	%r116, %r42, 1;
	setp.eq.s32 	%p17, %r116, 0;
	neg.s32 	%r43, %r116;
	selp.s32 	%r117, -1, 0, %p17;
	add.s32 	%r118, %r42, %r117;
	setp.ge.s32 	%p18, %r1, %r118;
	@%p18 bra 	$L__BB4_44;
	add.s32 	%r119, %r42, %r43;
	shr.u32 	%r120, %r119, 31;
	add.s32 	%r121, %r119, %r120;
	shr.s32 	%r44, %r121, 1;
	mul.lo.s32 	%r187, %r44, %r1;
	setp.lt.s32 	%p19, %r119, 2;
	@%p19 bra 	$L__BB4_44;
	ld.param.u64 	%rd67, [_Z19Matrix_distance_GpuiiPiPfS0_S0_S_S_S_S_S_PjS1_S1__param_5];
	add.s32 	%r122, %r42, -1;
	cvt.rn.f32.s32 	%f15, %r122;
	add.f32 	%f16, %f15, %f15;
	mov.f32 	%f17, 0fBF800000;
	sub.f32 	%f7, %f17, %f16;
	mul.f32 	%f18, %f15, 0f40800000;
	add.f32 	%f19, %f15, 0f3F800000;
	mul.f32 	%f8, %f18, %f19;
	sub.s32 	%r46, 1, %r42;
	add.s32 	%r47, %r4, 1;
	mul.lo.s32 	%r48, %r90, %r2;
	shr.u32 	%r123, %r3, 31;
	add.s32 	%r124, %r3, %r123;
	shr.s32 	%r125, %r124, 1;
	mul.lo.s32 	%r49, %r125, %r2;
	max.u32 	%r50, %r90, 1;
	cvta.to.global.u64 	%rd10, %rd67;
	add.s32 	%r51, %r187, %r44;
$L__BB4_27:
	cvt.rn.f32.u32 	%f20, %r187;
	fma.rn.f32 	%f21, %f20, 0fC1000000, %f8;
	add.f32 	%f22, %f21, 0fC0E00000;
	sqrt.rn.f32 	%f23, %f22;
	add.f32 	%f24, %f23, %f7;
	mul.f32 	%f25, %f24, 0fBF000000;
	cvt.rzi.s32.f32 	%r128, %f25;
	cvt.rn.f32.s32 	%f26, %r128;
	setp.eq.f32 	%p20, %f25, %f26;
	add.f32 	%f27, %f25, 0fBF800000;
	selp.f32 	%f28, %f27, %f25, %p20;
	cvt.rzi.s32.f32 	%r129, %f28;
	mad.lo.s32 	%r130, %r129, %r129, %r129;
	shr.u32 	%r131, %r130, 31;
	add.s32 	%r132, %r130, %r131;
	shr.s32 	%r133, %r132, 1;
	add.s32 	%r53, %r129, %r4;
	mul.wide.s32 	%rd48, %r53, 4;
	add.s64 	%rd49, %rd5, %rd48;
	ld.global.u32 	%r193, [%rd49];
	add.s32 	%r134, %r47, %r187;
	mad.lo.s32 	%r135, %r46, %r129, %r134;
	add.s32 	%r55, %r135, %r133;
	mul.wide.s32 	%rd50, %r55, 4;
	add.s64 	%rd51, %rd5, %rd50;
	ld.global.u32 	%r192, [%rd51];
	xor.b32  	%r136, %r192, %r193;
	and.b32  	%r137, %r136, 1;
	setp.eq.b32 	%p21, %r137, 1;
	mov.b32 	%r189, 0;
	mov.b32 	%r191, 1;
	@%p21 bra 	$L__BB4_30;
	mov.b32 	%r191, 1;
	mov.b32 	%r190, 0;
$L__BB4_29:
	and.b32  	%r140, %r193, 1;
	add.s32 	%r189, %r190, 1;
	shr.u32 	%r193, %r193, 1;
	shr.u32 	%r192, %r192, 1;
	shl.b32 	%r141, %r191, 1;
	or.b32  	%r191, %r141, %r140;
	xor.b32  	%r142, %r192, %r193;
	and.b32  	%r143, %r142, 1;
	setp.eq.b32 	%p22, %r143, 1;
	not.pred 	%p23, %p22;
	setp.lt.u32 	%p24, %r190, 31;
	and.pred  	%p25, %p23, %p24;
	mov.u32 	%r190, %r189;
	@%p25 bra 	$L__BB4_29;
$L__BB4_30:
	setp.eq.s32 	%p26, %r189, 0;
	mov.b32 	%r197, 1;
	@%p26 bra 	$L__BB4_39;
	and.b32  	%r59, %r189, 3;
	setp.lt.u32 	%p27, %r189, 4;
	mov.b32 	%r195, 2;
	@%p27 bra 	$L__BB4_35;
	and.b32  	%r148, %r189, -4;
	neg.s32 	%r198, %r148;
	mov.b32 	%r197, 1;
$L__BB4_33:
	shl.b32 	%r149, %r191, 2;
	and.b32  	%r150, %r149, 4;
	shr.u32 	%r151, %r191, 2;
	shl.b32 	%r152, %r197, 3;
	or.b32  	%r153, %r152, %r150;
	and.b32  	%r154, %r191, 2;
	or.b32  	%r155, %r154, %r153;
	and.b32  	%r156, %r151, 1;
	or.b32  	%r157, %r155, %r156;
	shr.u32 	%r158, %r191, 3;
	shl.b32 	%r159, %r157, 1;
	and.b32  	%r160, %r158, 1;
	or.b32  	%r197, %r159, %r160;
	shr.u32 	%r191, %r191, 4;
	add.s32 	%r198, %r198, 4;
	setp.eq.s32 	%p28, %r198, 0;
	@%p28 bra 	$L__BB4_34;
	bra.uni 	$L__BB4_33;
$L__BB4_34:
	shl.b32 	%r195, %r197, 1;
$L__BB4_35:
	setp.eq.s32 	%p29, %r59, 0;
	@%p29 bra 	$L__BB4_39;
	and.b32  	%r161, %r191, 1;
	add.s32 	%r197, %r195, %r161;
	setp.eq.s32 	%p30, %r59, 1;
	@%p30 bra 	$L__BB4_39;
	shr.u32 	%r162, %r191, 1;
	shl.b32 	%r163, %r197, 1;
	and.b32  	%r164, %r162, 1;
	or.b32  	%r197, %r163, %r164;
	setp.eq.s32 	%p31, %r59, 2;
	@%p31 bra 	$L__BB4_39;
	shr.u32 	%r165, %r191, 2;
	shl.b32 	%r166, %r197, 1;
	and.b32  	%r167, %r165, 1;
	or.b32  	%r197, %r166, %r167;
$L__BB4_39:
	mov.b32 	%r202, 0;
	mov.u32 	%r201, %r197;
$L__BB4_40:
	rem.u32 	%r85, %r201, %r90;
	add.s32 	%r86, %r85, %r48;
	mul.wide.u32 	%rd52, %r86, 4;
	add.s64 	%rd53, %rd3, %rd52;
	ld.global.u32 	%r169, [%rd53];
	setp.ne.s32 	%p32, %r169, %r197;
	@%p32 bra 	$L__BB4_42;
	add.s64 	%rd56, %rd2, %rd52;
	ld.global.s32 	%rd70, [%rd56];
	bra.uni 	$L__BB4_43;
$L__BB4_42:
	add.s32 	%r87, %r202, 1;
	mad.lo.s32 	%r170, %r202, %r202, %r202;
	add.s32 	%r171, %r170, %r87;
	add.s32 	%r201, %r85, %r171;
	setp.ne.s32 	%p33, %r87, %r50;
	mov.b64 	%rd70, -1;
	mov.u32 	%r202, %r87;
	@%p33 bra 	$L__BB4_40;
$L__BB4_43:
	add.s64 	%rd58, %rd1, %rd48;
	ld.global.f32 	%f29, [%rd58];
	mul.wide.s32 	%rd59, %r55, 4;
	add.s64 	%rd60, %rd1, %rd59;
	ld.global.f32 	%f30, [%rd60];
	add.f32 	%f31, %f29, %f30;
	shl.b64 	%rd61, %rd70, 2;
	add.s64 	%rd62, %rd1, %rd61;
	ld.global.f32 	%f32, [%rd62];
	add.f32 	%f33, %f32, %f32;
	sub.f32 	%f34, %f31, %f33;
	add.s32 	%r172, %r187, %r49;
	mul.wide.s32 	%rd63, %r172, 4;
	add.s64 	%rd64, %rd10, %rd63;
	st.global.f32 	[%rd64], %f34;
	add.s32 	%r187, %r187, 1;
	setp.lt.s32 	%p34, %r187, %r51;
	@%p34 bra 	$L__BB4_27;
$L__BB4_44:
	ret;

}
	// .globl	_Z11I_moran_GpuiiPfS_S_S_ff
.visible .entry _Z11I_moran_GpuiiPfS_S_S_ff(
	.param .u32 _Z11I_moran_GpuiiPfS_S_S_ff_param_0,
	.param .u32 _Z11I_moran_GpuiiPfS_S_S_ff_param_1,
	.param .u64 .ptr .align 1 _Z11I_moran_GpuiiPfS_S_S_ff_param_2,
	.param .u64 .ptr .align 1 _Z11I_moran_GpuiiPfS_S_S_ff_param_3,
	.param .u64 .ptr .align 1 _Z11I_moran_GpuiiPfS_S_S_ff_param_4,
	.param .u64 .ptr .align 1 _Z11I_moran_GpuiiPfS_S_S_ff_param_5,
	.param .f32 _Z11I_moran_GpuiiPfS_S_S_ff_param_6,
	.param .f32 _Z11I_moran_GpuiiPfS_S_S_ff_param_7
)
{
	.reg .pred 	%p<37>;
	.reg .b32 	%r<130>;
	.reg .b32 	%f<144>;
	.reg .b64 	%rd<36>;
	// demoted variable
	.shared .align 4 .f32 _ZZ11I_moran_GpuiiPfS_S_S_ffE8sumTotal;
	// demoted variable
	.shared .align 4 .f32 _ZZ11I_moran_GpuiiPfS_S_S_ffE17sumTotalProdCross;
	ld.param.u32 	%r47, [_Z11I_moran_GpuiiPfS_S_S_ff_param_0];
	ld.param.u32 	%r48, [_Z11I_moran_GpuiiPfS_S_S_ff_param_1];
	ld.param.u64 	%rd6, [_Z11I_moran_GpuiiPfS_S_S_ff_param_2];
	ld.param.u64 	%rd7, [_Z11I_moran_GpuiiPfS_S_S_ff_param_3];
	ld.param.u64 	%rd8, [_Z11I_moran_GpuiiPfS_S_S_ff_param_4];
	ld.param.f32 	%f25, [_Z11I_moran_GpuiiPfS_S_S_ff_param_6];
	cvta.to.global.u64 	%rd1, %rd8;
	cvta.to.global.u64 	%rd2, %rd7;
	cvta.to.global.u64 	%rd3, %rd6;
	mov.u32 	%r1, %tid.x;
	mov.u32 	%r2, %ctaid.x;
	setp.lt.s32 	%p7, %r48, 1;
	@%p7 bra 	$L__BB5_13;
	and.b32  	%r3, %r48, 15;
	setp.lt.u32 	%p8, %r48, 16;
	mov.b32 	%r118, 0;
	@%p8 bra 	$L__BB5_4;
	and.b32  	%r118, %r48, 2147483632;
	mov.b32 	%r116, 0;
	mov.u32 	%r52, nzClass;
$L__BB5_3:
	.pragma "nounroll";
	mul.wide.u32 	%rd9, %r116, 4;
	add.s64 	%rd10, %rd1, %rd9;
	ld.global.f32 	%f27, [%rd10];
	shl.b32 	%r51, %r116, 2;
	add.s32 	%r53, %r52, %r51;
	ld.global.f32 	%f28, [%rd10+4];
	ld.global.f32 	%f29, [%rd10+8];
	ld.global.f32 	%f30, [%rd10+12];
	st.shared.v4.f32 	[%r53], {%f27, %f28, %f29, %f30};
	ld.global.f32 	%f31, [%rd10+16];
	ld.global.f32 	%f32, [%rd10+20];
	ld.global.f32 	%f33, [%rd10+24];
	ld.global.f32 	%f34, [%rd10+28];
	st.shared.v4.f32 	[%r53+16], {%f31, %f32, %f33, %f34};
	ld.global.f32 	%f35, [%rd10+32];
	ld.global.f32 	%f36, [%rd10+36];
	ld.global.f32 	%f37, [%rd10+40];
	ld.global.f32 	%f38, [%rd10+44];
	st.shared.v4.f32 	[%r53+32], {%f35, %f36, %f37, %f38};
	ld.global.f32 	%f39, [%rd10+48];
	ld.global.f32 	%f40, [%rd10+52];
	ld.global.f32 	%f41, [%rd10+56];
	ld.global.f32 	%f42, [%rd10+60];
	st.shared.v4.f32 	[%r53+48], {%f39, %f40, %f41, %f42};
	add.s32 	%r116, %r116, 16;
	setp.ne.s32 	%p9, %r116, %r118;
	@%p9 bra 	$L__BB5_3;
$L__BB5_4:
	setp.eq.s32 	%p10, %r3, 0;
	@%p10 bra 	$L__BB5_13;
	and.b32  	%r8, %r48, 7;
	setp.lt.u32 	%p11, %r3, 8;
	@%p11 bra 	$L__BB5_7;
	mul.wide.u32 	%rd11, %r118, 4;
	add.s64 	%rd12, %rd1, %rd11;
	ld.global.f32 	%f43, [%rd12];
	shl.b32 	%r54, %r118, 2;
	mov.u32 	%r55, nzClass;
	add.s32 	%r56, %r55, %r54;
	st.shared.f32 	[%r56], %f43;
	ld.global.f32 	%f44, [%rd12+4];
	st.shared.f32 	[%r56+4], %f44;
	ld.global.f32 	%f45, [%rd12+8];
	st.shared.f32 	[%r56+8], %f45;
	ld.global.f32 	%f46, [%rd12+12];
	st.shared.f32 	[%r56+12], %f46;
	ld.global.f32 	%f47, [%rd12+16];
	st.shared.f32 	[%r56+16], %f47;
	ld.global.f32 	%f48, [%rd12+20];
	st.shared.f32 	[%r56+20], %f48;
	ld.global.f32 	%f49, [%rd12+24];
	st.shared.f32 	[%r56+24], %f49;
	ld.global.f32 	%f50, [%rd12+28];
	st.shared.f32 	[%r56+28], %f50;
	add.s32 	%r118, %r118, 8;
$L__BB5_7:
	setp.eq.s32 	%p12, %r8, 0;
	@%p12 bra 	$L__BB5_13;
	and.b32  	%r11, %r48, 3;
	setp.lt.u32 	%p13, %r8, 4;
	@%p13 bra 	$L__BB5_10;
	mul.wide.u32 	%rd13, %r118, 4;
	add.s64 	%rd14, %rd1, %rd13;
	ld.global.f32 	%f51, [%rd14];
	shl.b32 	%r57, %r118, 2;
	mov.u32 	%r58, nzClass;
	add.s32 	%r59, %r58, %r57;
	st.shared.f32 	[%r59], %f51;
	ld.global.f32 	%f52, [%rd14+4];
	st.shared.f32 	[%r59+4], %f52;
	ld.global.f32 	%f53, [%rd14+8];
	st.shared.f32 	[%r59+8], %f53;
	ld.global.f32 	%f54, [%rd14+12];
	st.shared.f32 	[%r59+12], %f54;
	add.s32 	%r118, %r118, 4;
$L__BB5_10:
	setp.eq.s32 	%p14, %r11, 0;
	@%p14 bra 	$L__BB5_13;
	mov.b32 	%r121, 0;
	mov.u32 	%r62, nzClass;
$L__BB5_12:
	.pragma "nounroll";
	mul.wide.u32 	%rd15, %r118, 4;
	add.s64 	%rd16, %rd1, %rd15;
	ld.global.f32 	%f55, [%rd16];
	shl.b32 	%r61, %r118, 2;
	add.s32 	%r63, %r62, %r61;
	st.shared.f32 	[%r63], %f55;
	add.s32 	%r118, %r118, 1;
	add.s32 	%r121, %r121, 1;
	setp.ne.s32 	%p15, %r121, %r11;
	@%p15 bra 	$L__BB5_12;
$L__BB5_13:
	shr.u32 	%r64, %r47, 31;
	add.s32 	%r65, %r47, %r64;
	shr.s32 	%r18, %r65, 1;
	add.s32 	%r19, %r18, -1;
	mul.lo.s32 	%r66, %r19, %r18;
	shr.u32 	%r67, %r66, 31;
	add.s32 	%r68, %r66, %r67;
	shr.s32 	%r69, %r68, 1;
	mul.lo.s32 	%r20, %r69, %r2;
	and.b32  	%r70, %r18, 1;
	setp.eq.b32 	%p16, %r70, 1;
	@%p16 bra 	$L__BB5_15;
	shr.s32 	%r71, %r47, 31;
	shr.u32 	%r72, %r71, 30;
	add.s32 	%r73, %r47, %r72;
	shr.s32 	%r122, %r73, 2;
	mov.u32 	%r123, %r19;
	bra.uni 	$L__BB5_16;
$L__BB5_15:
	shr.s32 	%r122, %r19, 1;
	mov.u32 	%r123, %r18;
$L__BB5_16:
	setp.lt.s32 	%p17, %r48, 1;
	mov.b32 	%r74, 0;
	st.shared.u32 	[_ZZ11I_moran_GpuiiPfS_S_S_ffE17sumTotalProdCross], %r74;
	st.shared.u32 	[_ZZ11I_moran_GpuiiPfS_S_S_ffE8sumTotal], %r74;
	bar.sync 	0;
	setp.ge.s32 	%p18, %r1, %r123;
	or.pred  	%p19, %p18, %p17;
	@%p19 bra 	$L__BB5_39;
	mul.lo.s32 	%r25, %r122, %r1;
	add.s32 	%r26, %r25, %r122;
	cvt.rn.f32.s32 	%f56, %r19;
	add.f32 	%f57, %f56, %f56;
	mov.f32 	%f58, 0fBF800000;
	sub.f32 	%f1, %f58, %f57;
	mul.f32 	%f59, %f56, 0f40800000;
	add.f32 	%f60, %f56, 0f3F800000;
	mul.f32 	%f2, %f59, %f60;
	sub.s32 	%r27, 1, %r18;
	cvt.rn.f32.s32 	%f3, %r18;
	mul.lo.s32 	%r28, %r48, %r2;
	add.s32 	%r29, %r25, 1;
	max.s32 	%r76, %r26, %r29;
	sub.s32 	%r77, %r76, %r25;
	and.b32  	%r30, %r77, 1;
	mov.b32 	%r124, 0;
$L__BB5_18:
	setp.lt.s32 	%p20, %r122, 1;
	mov.f32 	%f140, 0f00000000;
	mov.f32 	%f132, 0f00000000;
	mov.f32 	%f133, 0f00000000;
	mov.f32 	%f141, %f140;
	@%p20 bra 	$L__BB5_32;
	setp.eq.s32 	%p21, %r30, 0;
	shl.b32 	%r78, %r124, 2;
	mov.u32 	%r79, nzClass;
	add.s32 	%r32, %r79, %r78;
	ld.shared.f32 	%f4, [%r32];
	mov.f32 	%f140, 0f00000000;
	mov.f32 	%f141, 0f00000000;
	mov.u32 	%r125, %r25;
	@%p21 bra 	$L__BB5_23;
	add.s32 	%r80, %r25, %r20;
	mul.wide.s32 	%rd17, %r80, 4;
	add.s64 	%rd18, %rd3, %rd17;
	ld.global.f32 	%f5, [%rd18];
	setp.leu.f32 	%p22, %f5, %f4;
	mov.u32 	%r125, %r29;
	@%p22 bra 	$L__BB5_23;
	ld.shared.f32 	%f66, [%r32+4];
	setp.gtu.f32 	%p23, %f5, %f66;
	mov.u32 	%r125, %r29;
	@%p23 bra 	$L__BB5_23;
	cvt.rn.f32.u32 	%f68, %r25;
	fma.rn.f32 	%f69, %f68, 0fC1000000, %f2;
	add.f32 	%f70, %f69, 0fC0E00000;
	sqrt.rn.f32 	%f71, %f70;
	add.f32 	%f72, %f1, %f71;
	mul.f32 	%f73, %f72, 0fBF000000;
	cvt.rzi.s32.f32 	%r81, %f73;
	cvt.rn.f32.s32 	%f74, %r81;
	setp.eq.f32 	%p24, %f73, %f74;
	add.f32 	%f75, %f73, 0fBF800000;
	selp.f32 	%f76, %f75, %f73, %p24;
	cvt.rzi.s32.f32 	%r82, %f76;
	mad.lo.s32 	%r83, %r82, %r82, %r82;
	shr.u32 	%r84, %r83, 31;
	add.s32 	%r85, %r83, %r84;
	shr.s32 	%r86, %r85, 1;
	mad.lo.s32 	%r87, %r27, %r82, %r29;
	add.s32 	%r88, %r87, %r86;
	mul.wide.s32 	%rd19, %r82, 4;
	add.s64 	%rd20, %rd2, %rd19;
	ld.global.f32 	%f77, [%rd20];
	sub.f32 	%f78, %f77, %f25;
	mul.wide.s32 	%rd21, %r88, 4;
	add.s64 	%rd22, %rd2, %rd21;
	ld.global.f32 	%f79, [%rd22];
	sub.f32 	%f80, %f79, %f25;
	mul.f32 	%f81, %f78, %f80;
	fma.rn.f32 	%f133, %f81, 0f40000000, 0f00000000;
	mov.f32 	%f132, 0f40000000;
	mov.u32 	%r125, %r29;
	mov.f32 	%f140, %f133;
	mov.f32 	%f141, %f132;
$L__BB5_23:
	setp.ge.s32 	%p25, %r29, %r26;
	@%p25 bra 	$L__BB5_32;
	add.s32 	%r127, %r125, 1;
	add.s32 	%r126, %r20, %r125;
	mov.f32 	%f141, %f132;
	mov.f32 	%f140, %f133;
$L__BB5_25:
	mov.u32 	%r37, %r127;
	mul.wide.s32 	%rd23, %r126, 4;
	add.s64 	%rd4, %rd3, %rd23;
	ld.global.f32 	%f13, [%rd4];
	setp.leu.f32 	%p26, %f13, %f4;
	@%p26 bra 	$L__BB5_28;
	ld.shared.f32 	%f82, [%r32+4];
	setp.gtu.f32 	%p27, %f13, %f82;
	@%p27 bra 	$L__BB5_28;
	add.s32 	%r89, %r37, -1;
	cvt.rn.f32.u32 	%f83, %r89;
	fma.rn.f32 	%f84, %f83, 0fC1000000, %f2;
	add.f32 	%f85, %f84, 0fC0E00000;
	sqrt.rn.f32 	%f86, %f85;
	add.f32 	%f87, %f1, %f86;
	mul.f32 	%f88, %f87, 0fBF000000;
	cvt.rzi.s32.f32 	%r90, %f88;
	cvt.rn.f32.s32 	%f89, %r90;
	setp.eq.f32 	%p28, %f88, %f89;
	add.f32 	%f90, %f88, 0fBF800000;
	selp.f32 	%f91, %f90, %f88, %p28;
	cvt.rzi.s32.f32 	%r91, %f91;
	mad.lo.s32 	%r92, %r91, %r91, %r91;
	shr.u32 	%r93, %r92, 31;
	add.s32 	%r94, %r92, %r93;
	shr.s32 	%r95, %r94, 1;
	mad.lo.s32 	%r96, %r27, %r91, %r95;
	add.s32 	%r97, %r37, %r96;
	add.f32 	%f141, %f141, 0f40000000;
	mul.wide.s32 	%rd24, %r91, 4;
	add.s64 	%rd25, %rd2, %rd24;
	ld.global.f32 	%f92, [%rd25];
	sub.f32 	%f93, %f92, %f25;
	mul.wide.s32 	%rd26, %r97, 4;
	add.s64 	%rd27, %rd2, %rd26;
	ld.global.f32 	%f94, [%rd27];
	sub.f32 	%f95, %f94, %f25;
	mul.f32 	%f96, %f93, %f95;
	fma.rn.f32 	%f140, %f96, 0f40000000, %f140;
$L__BB5_28:
	ld.global.f32 	%f18, [%rd4+4];
	setp.leu.f32 	%p29, %f18, %f4;
	@%p29 bra 	$L__BB5_31;
	ld.shared.f32 	%f97, [%r32+4];
	setp.gtu.f32 	%p30, %f18, %f97;
	@%p30 bra 	$L__BB5_31;
	cvt.rn.f32.u32 	%f98, %r37;
	fma.rn.f32 	%f99, %f98, 0fC1000000, %f2;
	add.f32 	%f100, %f99, 0fC0E00000;
	sqrt.rn.f32 	%f101, %f100;
	add.f32 	%f102, %f1, %f101;
	mul.f32 	%f103, %f102, 0fBF000000;
	cvt.rzi.s32.f32 	%r98, %f103;
	cvt.rn.f32.s32 	%f104, %r98;
	setp.eq.f32 	%p31, %f103, %f104;
	add.f32 	%f105, %f103, 0fBF800000;
	selp.f32 	%f106, %f105, %f103, %p31;
	cvt.rzi.s32.f32 	%r99, %f106;
	mad.lo.s32 	%r100, %r99, %r99, %r99;
	shr.u32 	%r101, %r100, 31;
	add.s32 	%r102, %r100, %r101;
	shr.s32 	%r103, %r102, 1;
	mad.lo.s32 	%r104, %r27, %r99, %r103;
	add.s32 	%r105, %r37, %r104;
	add.s32 	%r106, %r105, 1;
	add.f32 	%f141, %f141, 0f40000000;
	mul.wide.s32 	%rd28, %r99, 4;
	add.s64 	%rd29, %rd2, %rd28;
	ld.global.f32 	%f107, [%rd29];
	sub.f32 	%f108, %f107, %f25;
	mul.wide.s32 	%rd30, %r106, 4;
	add.s64 	%rd31, %rd2, %rd30;
	ld.global.f32 	%f109, [%rd31];
	sub.f32 	%f110, %f109, %f25;
	mul.f32 	%f111, %f108, %f110;
	fma.rn.f32 	%f140, %f111, 0f40000000, %f140;
$L__BB5_31:
	add.s32 	%r127, %r37, 2;
	add.s32 	%r107, %r37, 1;
	add.s32 	%r126, %r126, 2;
	setp.lt.s32 	%p32, %r107, %r26;
	@%p32 bra 	$L__BB5_25;
$L__BB5_32:
	ld.shared.f32 	%f112, [_ZZ11I_moran_GpuiiPfS_S_S_ffE17sumTotalProdCross];
	cvt.rzi.s32.f32 	%r108, %f112;
	mov.b32 	%f113, %r108;
	add.f32 	%f114, %f140, %f113;
	mov.b32 	%r109, %f114;
	atom.relaxed.shared.cas.b32 	%r128, [_ZZ11I_moran_GpuiiPfS_S_S_ffE17sumTotalProdCross], %r108, %r109;
	setp.eq.s32 	%p1, %r128, %r108;
	@%p1 bra 	$L__BB5_34;
$L__BB5_33:
	mov.b32 	%f115, %r128;
	add.f32 	%f116, %f140, %f115;
	mov.b32 	%r110, %f116;
	atom.relaxed.shared.cas.b32 	%r42, [_ZZ11I_moran_GpuiiPfS_S_S_ffE17sumTotalProdCross], %r128, %r110;
	setp.ne.s32 	%p33, %r42, %r128;
	mov.u32 	%r128, %r42;
	@%p33 bra 	$L__BB5_33;
$L__BB5_34:
	ld.shared.f32 	%f117, [_ZZ11I_moran_GpuiiPfS_S_S_ffE8sumTotal];
	cvt.rzi.s32.f32 	%r111, %f117;
	mov.b32 	%f118, %r111;
	add.f32 	%f119, %f141, %f118;
	mov.b32 	%r112, %f119;
	atom.relaxed.shared.cas.b32 	%r129, [_ZZ11I_moran_GpuiiPfS_S_S_ffE8sumTotal], %r111, %r112;
	setp.eq.s32 	%p4, %r129, %r111;
	@%p4 bra 	$L__BB5_36;
$L__BB5_35:
	mov.b32 	%f120, %r129;
	add.f32 	%f121, %f141, %f120;
	mov.b32 	%r113, %f121;
	atom.relaxed.shared.cas.b32 	%r45, [_ZZ11I_moran_GpuiiPfS_S_S_ffE8sumTotal], %r129, %r113;
	setp.ne.s32 	%p34, %r45, %r129;
	mov.u32 	%r129, %r45;
	@%p34 bra 	$L__BB5_35;
$L__BB5_36:
	setp.ne.s32 	%p35, %r1, 0;
	bar.sync 	0;
	@%p35 bra 	$L__BB5_38;
	ld.param.f32 	%f127, [_Z11I_moran_GpuiiPfS_S_S_ff_param_7];
	ld.param.u64 	%rd35, [_Z11I_moran_GpuiiPfS_S_S_ff_param_5];
	ld.shared.f32 	%f122, [_ZZ11I_moran_GpuiiPfS_S_S_ffE8sumTotal];
	div.rn.f32 	%f123, %f3, %f122;
	ld.shared.f32 	%f124, [_ZZ11I_moran_GpuiiPfS_S_S_ffE17sumTotalProdCross];
	div.rn.f32 	%f125, %f124, %f127;
	mul.f32 	%f126, %f123, %f125;
	add.s32 	%r114, %r124, %r28;
	cvta.to.global.u64 	%rd32, %rd35;
	mul.wide.u32 	%rd33, %r114, 4;
	add.s64 	%rd34, %rd32, %rd33;
	st.global.f32 	[%rd34], %f126;
	mov.b32 	%r115, 0;
	st.shared.u32 	[_ZZ11I_moran_GpuiiPfS_S_S_ffE17sumTotalProdCross], %r115;
	st.shared.u32 	[_ZZ11I_moran_GpuiiPfS_S_S_ffE8sumTotal], %r115;
$L__BB5_38:
	bar.sync 	0;
	add.s32 	%r124, %r124, 1;
	setp.ne.s32 	%p36, %r124, %r48;
	@%p36 bra 	$L__BB5_18;
$L__BB5_39:
	ret;

}


// ===== COMPILED SASS (sm_100) =====

	.target	sm_100

	.elftype	@"ET_EXEC"


//--------------------- .note.nv.tkinfo           --------------------------
	.section	.note.nv.tkinfo,"",@"SHT_NOTE"
	.sectionflags	@"SHF_NOTE_NV_TKINFO"
	.tkinfo
        /*0018*/ 	.word	0x00000002
        /*0030*/ 	.string	""
        /*0030*/ 	.string	"ptxas"
        /*0030*/ 	.string	"Cuda compilation tools, release 13.0, V13.0.88"
        /*0030*/ 	.string	"Build cuda_13.0.r13.0/compiler.36424714_0"
        /*0030*/ 	.string	"-arch sm_100 -m 64 "



//--------------------- .note.nv.cuinfo           --------------------------
	.section	.note.nv.cuinfo,"",@"SHT_NOTE"
	.sectionflags	@"SHF_NOTE_NV_CUINFO"
        /*0018*/ 	.short	0x0002
        /*001a*/ 	.short	0x0064
        /*001c*/ 	.short	0x0082
	.zero		2


//--------------------- .nv.info                  --------------------------
	.section	.nv.info,"",@"SHT_CUDA_INFO"
	.align	4


	//----- nvinfo : EIATTR_REGCOUNT
	.align		4
        /*0000*/ 	.byte	0x04, 0x2f
        /*0002*/ 	.short	(.L_10 - .L_9)
	.align		4
.L_9:
        /*0004*/ 	.word	index@(_Z22Load_memory_global_GpuiPiPfS0_S_S_S_S_S_)
        /*0008*/ 	.word	0x00000030


	//----- nvinfo : EIATTR_FRAME_SIZE
	.align		4
.L_10:
        /*000c*/ 	.byte	0x04, 0x11
        /*000e*/ 	.short	(.L_12 - .L_11)
	.align		4
.L_11:
        /*0010*/ 	.word	index@(_Z22Load_memory_global_GpuiPiPfS0_S_S_S_S_S_)
        /*0014*/ 	.word	0x00000000


	//----- nvinfo : EIATTR_REGCOUNT
	.align		4
.L_12:
        /*0018*/ 	.byte	0x04, 0x2f
        /*001a*/ 	.short	(.L_14 - .L_13)
	.align		4
.L_13:
        /*001c*/ 	.word	index@(_Z25My_Load_memory_global_GpuiPiPfS0_S_S_S_S_S_)
        /*0020*/ 	.word	0x0000001a


	//----- nvinfo : EIATTR_FRAME_SIZE
	.align		4
.L_14:
        /*0024*/ 	.byte	0x04, 0x11
        /*0026*/ 	.short	(.L_16 - .L_15)
	.align		4
.L_15:
        /*0028*/ 	.word	index@(_Z25My_Load_memory_global_GpuiPiPfS0_S_S_S_S_S_)
        /*002c*/ 	.word	0x00000000


	//----- nvinfo : EIATTR_REGCOUNT
	.align		4
.L_16:
        /*0030*/ 	.byte	0x04, 0x2f
        /*0032*/ 	.short	(.L_18 - .L_17)
	.align		4
.L_17:
        /*0034*/ 	.word	index@(_Z22Load_memory_shared_GpuiPiPfS0_S_S_S_S_S_)
        /*0038*/ 	.word	0x00000020


	//----- nvinfo : EIATTR_FRAME_SIZE
	.align		4
.L_18:
        /*003c*/ 	.byte	0x04, 0x11
        /*003e*/ 	.short	(.L_20 - .L_19)
	.align		4
.L_19:
        /*0040*/ 	.word	index@(_Z22Load_memory_shared_GpuiPiPfS0_S_S_S_S_S_)
        /*0044*/ 	.word	0x00000000


	//----- nvinfo : EIATTR_REGCOUNT
	.align		4
.L_20:
        /*0048*/ 	.byte	0x04, 0x2f
        /*004a*/ 	.short	(.L_22 - .L_21)
	.align		4
.L_21:
        /*004c*/ 	.word	index@(_Z15Insert_tree_GpuiiiiPiPfS_S_S_S_S_P17curandStateXORWOWm)
        /*0050*/ 	.word	0x00000020


	//----- nvinfo : EIATTR_FRAME_SIZE
	.align		4
.L_22:
        /*0054*/ 	.byte	0x04, 0x11
        /*0056*/ 	.short	(.L_24 - .L_23)
	.align		4
.L_23:
        /*0058*/ 	.word	index@(_Z15Insert_tree_GpuiiiiPiPfS_S_S_S_S_P17curandStateXORWOWm)
        /*005c*/ 	.word	0x00000000


	//----- nvinfo : EIATTR_REGCOUNT
	.align		4
.L_24:
        /*0060*/ 	.byte	0x04, 0x2f
        /*0062*/ 	.short	(.L_26 - .L_25)
	.align		4
.L_25:
        /*0064*/ 	.word	index@(_Z19Matrix_distance_GpuiiPiPfS0_S0_S_S_S_S_S_PjS1_S1_)
        /*0068*/ 	.word	0x00000018


	//----- nvinfo : EIATTR_FRAME_SIZE
	.align		4
.L_26:
        /*006c*/ 	.byte	0x04, 0x11
        /*006e*/ 	.short	(.L_28 - .L_27)
	.align		4
.L_27:
        /*0070*/ 	.word	index@($__internal_2_$__cuda_sm20_sqrt_rn_f32_slowpath)
        /*0074*/ 	.word	0x00000000


	//----- nvinfo : EIATTR_FRAME_SIZE
	.align		4
.L_28:
        /*0078*/ 	.byte	0x04, 0x11
        /*007a*/ 	.short	(.L_30 - .L_29)
	.align		4
.L_29:
        /*007c*/ 	.word	index@(_Z19Matrix_distance_GpuiiPiPfS0_S0_S_S_S_S_S_PjS1_S1_)
        /*0080*/ 	.word	0x00000000


	//----- nvinfo : EIATTR_REGCOUNT
	.align		4
.L_30:
        /*0084*/ 	.byte	0x04, 0x2f
        /*0086*/ 	.short	(.L_32 - .L_31)
	.align		4
.L_31:
        /*0088*/ 	.word	index@(_Z11I_moran_GpuiiPfS_S_S_ff)
        /*008c*/ 	.word	0x0000001f


	//----- nvinfo : EIATTR_FRAME_SIZE
	.align		4
.L_32:
        /*0090*/ 	.byte	0x04, 0x11
        /*0092*/ 	.short	(.L_34 - .L_33)
	.align		4
.L_33:
        /*0094*/ 	.word	index@($__internal_1_$__cuda_sm3x_div_rn_noftz_f32_slowpath)
        /*0098*/ 	.word	0x00000000


	//----- nvinfo : EIATTR_FRAME_SIZE
	.align		4
.L_34:
        /*009c*/ 	.byte	0x04, 0x11
        /*009e*/ 	.short	(.L_36 - .L_35)
	.align		4
.L_35:
        /*00a0*/ 	.word	index@($__internal_0_$__cuda_sm20_sqrt_rn_f32_slowpath)
        /*00a4*/ 	.word	0x00000000


	//----- nvinfo : EIATTR_FRAME_SIZE
	.align		4
.L_36:
        /*00a8*/ 	.byte	0x04, 0x11
        /*00aa*/ 	.short	(.L_38 - .L_37)
	.align		4
.L_37:
        /*00ac*/ 	.word	index@(_Z11I_moran_GpuiiPfS_S_S_ff)
        /*00b0*/ 	.word	0x00000000


	//----- nvinfo : EIATTR_MIN_STACK_SIZE
	.align		4
.L_38:
        /*00b4*/ 	.byte	0x04, 0x12
        /*00b6*/ 	.short	(.L_40 - .L_39)
	.align		4
.L_39:
        /*00b8*/ 	.word	index@(_Z11I_moran_GpuiiPfS_S_S_ff)
        /*00bc*/ 	.word	0x00000000


	//----- nvinfo : EIATTR_MIN_STACK_SIZE
	.align		4
.L_40:
        /*00c0*/ 	.byte	0x04, 0x12
        /*00c2*/ 	.short	(.L_42 - .L_41)
	.align		4
.L_41:
        /*00c4*/ 	.word	index@(_Z19Matrix_distance_GpuiiPiPfS0_S0_S_S_S_S_S_PjS1_S1_)
        /*00c8*/ 	.word	0x00000000


	//----- nvinfo : EIATTR_MIN_STACK_SIZE
	.align		4
.L_42:
        /*00cc*/ 	.byte	0x04, 0x12
        /*00ce*/ 	.short	(.L_44 - .L_43)
	.align		4
.L_43:
        /*00d0*/ 	.word	index@(_Z15Insert_tree_GpuiiiiPiPfS_S_S_S_S_P17curandStateXORWOWm)
        /*00d4*/ 	.word	0x00000000


	//----- nvinfo : EIATTR_MIN_STACK_SIZE
	.align		4
.L_44:
        /*00d8*/ 	.byte	0x04, 0x12
        /*00da*/ 	.short	(.L_46 - .L_45)
	.align		4
.L_45:
        /*00dc*/ 	.word	index@(_Z22Load_memory_shared_GpuiPiPfS0_S_S_S_S_S_)
        /*00e0*/ 	.word	0x00000000


	//----- nvinfo : EIATTR_MIN_STACK_SIZE
	.align		4
.L_46:
        /*00e4*/ 	.byte	0x04, 0x12
        /*00e6*/ 	.short	(.L_48 - .L_47)
	.align		4
.L_47:
        /*00e8*/ 	.word	index@(_Z25My_Load_memory_global_GpuiPiPfS0_S_S_S_S_S_)
        /*00ec*/ 	.word	0x00000000


	//----- nvinfo : EIATTR_MIN_STACK_SIZE
	.align		4
.L_48:
        /*00f0*/ 	.byte	0x04, 0x12
        /*00f2*/ 	.short	(.L_50 - .L_49)
	.align		4
.L_49:
        /*00f4*/ 	.word	index@(_Z22Load_memory_global_GpuiPiPfS0_S_S_S_S_S_)
        /*00f8*/ 	.word	0x00000000
.L_50:


//--------------------- .nv.compat                --------------------------
	.section	.nv.compat,"",@"SHT_CUDA_COMPAT_INFO"
	.align	4
        /*0000*/ 	.byte	0x02, 0x09, 0x00, 0x00, 0x02, 0x02, 0x01, 0x00, 0x02, 0x05, 0x05, 0x00, 0x03, 0x07, 0x01, 0x01
        /*0010*/ 	.byte	0x02, 0x03, 0x00, 0x00, 0x02, 0x06, 0x01, 0x00, 0x04, 0x0b, 0x08, 0x00, 0x01, 0x00, 0x00, 0x00
        /*0020*/ 	.byte	0x00, 0x00, 0x00, 0x00


//--------------------- .nv.info._Z11I_moran_GpuiiPfS_S_S_ff --------------------------
	.section	.nv.info._Z11I_moran_GpuiiPfS_S_S_ff,"",@"SHT_CUDA_INFO"
	.sectionflags	@""
	.align	4


	//----- nvinfo : EIATTR_CUDA_API_VERSION
	.align		4
        /*0000*/ 	.byte	0x04, 0x37
        /*0002*/ 	.short	(.L_52 - .L_51)
.L_51:
        /*0004*/ 	.word	0x00000082


	//----- nvinfo : EIATTR_KPARAM_INFO
	.align		4
.L_52:
        /*0008*/ 	.byte	0x04, 0x17
        /*000a*/ 	.short	(.L_54 - .L_53)
.L_53:
        /*000c*/ 	.word	0x00000000
        /*0010*/ 	.short	0x0007
        /*0012*/ 	.short	0x002c
        /*0014*/ 	.byte	0x00, 0xf0, 0x11, 0x00


	//----- nvinfo : EIATTR_KPARAM_INFO
	.align		4
.L_54:
        /*0018*/ 	.byte	0x04, 0x17
        /*001a*/ 	.short	(.L_56 - .L_55)
.L_55:
        /*001c*/ 	.word	0x00000000
        /*0020*/ 	.short	0x0006
        /*0022*/ 	.short	0x0028
        /*0024*/ 	.byte	0x00, 0xf0, 0x11, 0x00


	//----- nvinfo : EIATTR_KPARAM_INFO
	.align		4
.L_56:
        /*0028*/ 	.byte	0x04, 0x17
        /*002a*/ 	.short	(.L_58 - .L_57)
.L_57:
        /*002c*/ 	.word	0x00000000
        /*0030*/ 	.short	0x0005
        /*0032*/ 	.short	0x0020
        /*0034*/ 	.byte	0x00, 0xf5, 0x21, 0x00


	//----- nvinfo : EIATTR_KPARAM_INFO
	.align		4
.L_58:
        /*0038*/ 	.byte	0x04, 0x17
        /*003a*/ 	.short	(.L_60 - .L_59)
.L_59:
        /*003c*/ 	.word	0x00000000
        /*0040*/ 	.short	0x0004
        /*0042*/ 	.short	0x0018
        /*0044*/ 	.byte	0x00, 0xf5, 0x21, 0x00


	//----- nvinfo : EIATTR_KPARAM_INFO
	.align		4
.L_60:
        /*0048*/ 	.byte	0x04, 0x17
        /*004a*/ 	.short	(.L_62 - .L_61)
.L_61:
        /*004c*/ 	.word	0x00000000
        /*0050*/ 	.short	0x0003
        /*0052*/ 	.short	0x0010
        /*0054*/ 	.byte	0x00, 0xf5, 0x21, 0x00


	//----- nvinfo : EIATTR_KPARAM_INFO
	.align		4
.L_62:
        /*0058*/ 	.byte	0x04, 0x17
        /*005a*/ 	.short	(.L_64 - .L_63)
.L_63:
        /*005c*/ 	.word	0x00000000
        /*0060*/ 	.short	0x0002
        /*0062*/ 	.short	0x0008
        /*0064*/ 	.byte	0x00, 0xf5, 0x21, 0x00


	//----- nvinfo : EIATTR_KPARAM_INFO
	.align		4
.L_64:
        /*0068*/ 	.byte	0x04, 0x17
        /*006a*/ 	.short	(.L_66 - .L_65)
.L_65:
        /*006c*/ 	.word	0x00000000
        /*0070*/ 	.short	0x0001
        /*0072*/ 	.short	0x0004
        /*0074*/ 	.byte	0x00, 0xf0, 0x11, 0x00


	//----- nvinfo : EIATTR_KPARAM_INFO
	.align		4
.L_66:
        /*0078*/ 	.byte	0x04, 0x17
        /*007a*/ 	.short	(.L_68 - .L_67)
.L_67:
        /*007c*/ 	.word	0x00000000
        /*0080*/ 	.short	0x0000
        /*0082*/ 	.short	0x0000
        /*0084*/ 	.byte	0x00, 0xf0, 0x11, 0x00


	//----- nvinfo : EIATTR_SPARSE_MMA_MASK
	.align		4
.L_68:
        /*0088*/ 	.byte	0x03, 0x50
        /*008a*/ 	.short	0x0000


	//----- nvinfo : EIATTR_MAXREG_COUNT
	.align		4
        /*008c*/ 	.byte	0x03, 0x1b
        /*008e*/ 	.short	0x00ff


	//----- nvinfo : EIATTR_NUM_BARRIERS
	.align		4
        /*0090*/ 	.byte	0x02, 0x4c
        /*0092*/ 	.byte	0x01
	.zero		1


	//----- nvinfo : EIATTR_MERCURY_ISA_VERSION
	.align		4
        /*0094*/ 	.byte	0x03, 0x5f
        /*0096*/ 	.short	0x0101


	//----- nvinfo : EIATTR_VRC_CTA_INIT_COUNT
	.align		4
        /*0098*/ 	.byte	0x02, 0x4a
	.zero		1
	.zero		1


	//----- nvinfo : EIATTR_EXIT_INSTR_OFFSETS
	.align		4
        /*009c*/ 	.byte	0x04, 0x1c
        /*009e*/ 	.short	(.L_70 - .L_69)


	//   ....[0]....
.L_69:
        /*00a0*/ 	.word	0x00000810


	//   ....[1]....
        /*00a4*/ 	.word	0x00001a30


	//----- nvinfo : EIATTR_CRS_STACK_SIZE
	.align		4
.L_70:
        /*00a8*/ 	.byte	0x04, 0x1e
        /*00aa*/ 	.short	(.L_72 - .L_71)
.L_71:
        /*00ac*/ 	.word	0x00000000


	//----- nvinfo : EIATTR_CBANK_PARAM_SIZE
	.align		4
.L_72:
        /*00b0*/ 	.byte	0x03, 0x19
        /*00b2*/ 	.short	0x0030


	//----- nvinfo : EIATTR_PARAM_CBANK
	.align		4
        /*00b4*/ 	.byte	0x04, 0x0a
        /*00b6*/ 	.short	(.L_74 - .L_73)
	.align		4
.L_73:
        /*00b8*/ 	.word	index@(.nv.constant0._Z11I_moran_GpuiiPfS_S_S_ff)
        /*00bc*/ 	.short	0x0380
        /*00be*/ 	.short	0x0030


	//----- nvinfo : EIATTR_SW_WAR
	.align		4
.L_74:
        /*00c0*/ 	.byte	0x04, 0x36
        /*00c2*/ 	.short	(.L_76 - .L_75)
.L_75:
        /*00c4*/ 	.word	0x00000008
.L_76:


//--------------------- .nv.info._Z19Matrix_distance_GpuiiPiPfS0_S0_S_S_S_S_S_PjS1_S1_ --------------------------
	.section	.nv.info._Z19Matrix_distance_GpuiiPiPfS0_S0_S_S_S_S_S_PjS1_S1_,"",@"SHT_CUDA_INFO"
	.sectionflags	@""
	.align	4


	//----- nvinfo : EIATTR_CUDA_API_VERSION
	.align		4
        /*0000*/ 	.byte	0x04, 0x37
        /*0002*/ 	.short	(.L_78 - .L_77)
.L_77:
        /*0004*/ 	.word	0x00000082


	//----- nvinfo : EIATTR_KPARAM_INFO
	.align		4
.L_78:
        /*0008*/ 	.byte	0x04, 0x17
        /*000a*/ 	.short	(.L_80 - .L_79)
.L_79:
        /*000c*/ 	.word	0x00000000
        /*0010*/ 	.short	0x000d
        /*0012*/ 	.short	0x0060
        /*0014*/ 	.byte	0x00, 0xf5, 0x21, 0x00


	//----- nvinfo : EIATTR_KPARAM_INFO
	.align		4
.L_80:
        /*0018*/ 	.byte	0x04, 0x17
        /*001a*/ 	.short	(.L_82 - .L_81)
.L_81:
        /*001c*/ 	.word	0x00000000
        /*0020*/ 	.short	0x000c
        /*0022*/ 	.short	0x0058
        /*0024*/ 	.byte	0x00, 0xf5, 0x21, 0x00


	//----- nvinfo : EIATTR_KPARAM_INFO
	.align		4
.L_82:
        /*0028*/ 	.byte	0x04, 0x17
        /*002a*/ 	.short	(.L_84 - .L_83)
.L_83:
        /*002c*/ 	.word	0x00000000
        /*0030*/ 	.short	0x000b
        /*0032*/ 	.short	0x0050
        /*0034*/ 	.byte	0x00, 0xf5, 0x21, 0x00


	//----- nvinfo : EIATTR_KPARAM_INFO
	.align		4
.L_84:
        /*0038*/ 	.byte	0x04, 0x17
        /*003a*/ 	.short	(.L_86 - .L_85)
.L_85:
        /*003c*/ 	.word	0x00000000
        /*0040*/ 	.short	0x000a
        /*0042*/ 	.short	0x0048
        /*0044*/ 	.byte	0x00, 0xf5, 0x21, 0x00


	//----- nvinfo : EIATTR_KPARAM_INFO
	.align		4
.L_86:
        /*0048*/ 	.byte	0x04, 0x17
        /*004a*/ 	.short	(.L_88 - .L_87)
.L_87:
        /*004c*/ 	.word	0x00000000
        /*0050*/ 	.short	0x0009
        /*0052*/ 	.short	0x0040
        /*0054*/ 	.byte	0x00, 0xf5, 0x21, 0x00


	//----- nvinfo : EIATTR_KPARAM_INFO
	.align		4
.L_88:
        /*0058*/ 	.byte	0x04, 0x17
        /*005a*/ 	.short	(.L_90 - .L_89)
.L_89:
        /*005c*/ 	.word	0x00000000
        /*0060*/ 	.short	0x0008
        /*0062*/ 	.short	0x0038
        /*0064*/ 	.byte	0x00, 0xf5, 0x21, 0x00


	//----- nvinfo : EIATTR_KPARAM_INFO
	.align		4
.L_90:
        /*0068*/ 	.byte	0x04, 0x17
        /*006a*/ 	.short	(.L_92 - .L_91)
.L_91:
        /*006c*/ 	.word	0x00000000
        /*0070*/ 	.short	0x0007
        /*0072*/ 	.short	0x0030
        /*0074*/ 	.byte	0x00, 0xf5, 0x21, 0x00


	//----- nvinfo : EIATTR_KPARAM_INFO
	.align		4
.L_92:
        /*0078*/ 	.byte	0x04, 0x17
        /*007a*/ 	.short	(.L_94 - .L_93)
.L_93:
        /*007c*/ 	.word	0x00000000
        /*0080*/ 	.short	0x0006
        /*0082*/ 	.short	0x0028
        /*0084*/ 	.byte	0x00, 0xf5, 0x21, 0x00


	//----- nvinfo : EIATTR_KPARAM_INFO
	.align		4
.L_94:
        /*0088*/ 	.byte	0x04, 0x17
        /*008a*/ 	.short	(.L_96 - .L_95)
.L_95:
        /*008c*/ 	.word	0x00000000
        /*0090*/ 	.short	0x0005
        /*0092*/ 	.short	0x0020
        /*0094*/ 	.byte	0x00, 0xf5, 0x21, 0x00


	//----- nvinfo : EIATTR_KPARAM_INFO
	.align		4
.L_96:
        /*0098*/ 	.byte	0x04, 0x17
        /*009a*/ 	.short	(.L_98 - .L_97)
.L_97:
        /*009c*/ 	.word	0x00000000
        /*00a0*/ 	.short	0x0004
        /*00a2*/ 	.short	0x0018
        /*00a4*/ 	.byte	0x00, 0xf5, 0x21, 0x00


	//----- nvinfo : EIATTR_KPARAM_INFO
	.align		4
.L_98:
        /*00a8*/ 	.byte	0x04, 0x17
        /*00aa*/ 	.short	(.L_100 - .L_99)
.L_99:
        /*00ac*/ 	.word	0x00000000
        /*00b0*/ 	.short	0x0003
        /*00b2*/ 	.short	0x0010
        /*00b4*/ 	.byte	0x00, 0xf5, 0x21, 0x00


	//----- nvinfo : EIATTR_KPARAM_INFO
	.align		4
.L_100:
        /*00b8*/ 	.byte	0x04, 0x17
        /*00ba*/ 	.short	(.L_102 - .L_101)
.L_101:
        /*00bc*/ 	.word	0x00000000
        /*00c0*/ 	.short	0x0002
        /*00c2*/ 	.short	0x0008
        /*00c4*/ 	.byte	0x00, 0xf5, 0x21, 0x00


	//----- nvinfo : EIATTR_KPARAM_INFO
	.align		4
.L_102:
        /*00c8*/ 	.byte	0x04, 0x17
        /*00ca*/ 	.short	(.L_104 - .L_103)
.L_103:
        /*00cc*/ 	.word	0x00000000
        /*00d0*/ 	.short	0x0001
        /*00d2*/ 	.short	0x0004
        /*00d4*/ 	.byte	0x00, 0xf0, 0x11, 0x00


	//----- nvinfo : EIATTR_KPARAM_INFO
	.align		4
.L_104:
        /*00d8*/ 	.byte	0x04, 0x17
        /*00da*/ 	.short	(.L_106 - .L_105)
.L_105:
        /*00dc*/ 	.word	0x00000000
        /*00e0*/ 	.short	0x0000
        /*00e2*/ 	.short	0x0000
        /*00e4*/ 	.byte	0x00, 0xf0, 0x11, 0x00


	//----- nvinfo : EIATTR_SPARSE_MMA_MASK
	.align		4
.L_106:
        /*00e8*/ 	.byte	0x03, 0x50
        /*00ea*/ 	.short	0x0000


	//----- nvinfo : EIATTR_MAXREG_COUNT
	.align		4
        /*00ec*/ 	.byte	0x03, 0x1b
        /*00ee*/ 	.short	0x00ff


	//----- nvinfo : EIATTR_NUM_BARRIERS
	.align		4
        /*00f0*/ 	.byte	0x02, 0x4c
        /*00f2*/ 	.byte	0x01
	.zero		1


	//----- nvinfo : EIATTR_MERCURY_ISA_VERSION
	.align		4
        /*00f4*/ 	.byte	0x03, 0x5f
        /*00f6*/ 	.short	0x0101


	//----- nvinfo : EIATTR_VRC_CTA_INIT_COUNT
	.align		4
        /*00f8*/ 	.byte	0x02, 0x4a
	.zero		1
	.zero		1


	//----- nvinfo : EIATTR_EXIT_INSTR_OFFSETS
	.align		4
        /*00fc*/ 	.byte	0x04, 0x1c
        /*00fe*/ 	.short	(.L_108 - .L_107)


	//   ....[0]....
.L_107:
        /*0100*/ 	.word	0x00000d00


	//   ....[1]....
        /*0104*/ 	.word	0x00000d80


	//   ....[2]....
        /*0108*/ 	.word	0x00001e40


	//----- nvinfo : EIATTR_CRS_STACK_SIZE
	.align		4
.L_108:
        /*010c*/ 	.byte	0x04, 0x1e
        /*010e*/ 	.short	(.L_110 - .L_109)
.L_109:
        /*0110*/ 	.word	0x00000000


	//----- nvinfo : EIATTR_CBANK_PARAM_SIZE
	.align		4
.L_110:
        /*0114*/ 	.byte	0x03, 0x19
        /*0116*/ 	.short	0x0068


	//----- nvinfo : EIATTR_PARAM_CBANK
	.align		4
        /*0118*/ 	.byte	0x04, 0x0a
        /*011a*/ 	.short	(.L_112 - .L_111)
	.align		4
.L_111:
        /*011c*/ 	.word	index@(.nv.constant0._Z19Matrix_distance_GpuiiPiPfS0_S0_S_S_S_S_S_PjS1_S1_)
        /*0120*/ 	.short	0x0380
        /*0122*/ 	.short	0x0068


	//----- nvinfo : EIATTR_SW_WAR
	.align		4
.L_112:
        /*0124*/ 	.byte	0x04, 0x36
        /*0126*/ 	.short	(.L_114 - .L_113)
.L_113:
        /*0128*/ 	.word	0x00000008
.L_114:


//--------------------- .nv.info._Z15Insert_tree_GpuiiiiPiPfS_S_S_S_S_P17curandStateXORWOWm --------------------------
	.section	.nv.info._Z15Insert_tree_GpuiiiiPiPfS_S_S_S_S_P17curandStateXORWOWm,"",@"SHT_CUDA_INFO"
	.sectionflags	@""
	.align	4


	//----- nvinfo : EIATTR_CUDA_API_VERSION
	.align		4
        /*0000*/ 	.byte	0x04, 0x37
        /*0002*/ 	.short	(.L_116 - .L_115)
.L_115:
        /*0004*/ 	.word	0x00000082


	//----- nvinfo : EIATTR_KPARAM_INFO
	.align		4
.L_116:
        /*0008*/ 	.byte	0x04, 0x17
        /*000a*/ 	.short	(.L_118 - .L_117)
.L_117:
        /*000c*/ 	.word	0x00000000
        /*0010*/ 	.short	0x000c
        /*0012*/ 	.short	0x0050
        /*0014*/ 	.byte	0x00, 0xf0, 0x21, 0x00


	//----- nvinfo : EIATTR_KPARAM_INFO
	.align		4
.L_118:
        /*0018*/ 	.byte	0x04, 0x17
        /*001a*/ 	.short	(.L_120 - .L_119)
.L_119:
        /*001c*/ 	.word	0x00000000
        /*0020*/ 	.short	0x000b
        /*0022*/ 	.short	0x0048
        /*0024*/ 	.byte	0x00, 0xf5, 0x21, 0x00


	//----- nvinfo : EIATTR_KPARAM_INFO
	.align		4
.L_120:
        /*0028*/ 	.byte	0x04, 0x17
        /*002a*/ 	.short	(.L_122 - .L_121)
.L_121:
        /*002c*/ 	.word	0x00000000
        /*0030*/ 	.short	0x000a
        /*0032*/ 	.short	0x0040
        /*0034*/ 	.byte	0x00, 0xf5, 0x21, 0x00


	//----- nvinfo : EIATTR_KPARAM_INFO
	.align		4
.L_122:
        /*0038*/ 	.byte	0x04, 0x17
        /*003a*/ 	.short	(.L_124 - .L_123)
.L_123:
        /*003c*/ 	.word	0x00000000
        /*0040*/ 	.short	0x0009
        /*0042*/ 	.short	0x0038
        /*0044*/ 	.byte	0x00, 0xf5, 0x21, 0x00


	//----- nvinfo : EIATTR_KPARAM_INFO
	.align		4
.L_124:
        /*0048*/ 	.byte	0x04, 0x17
        /*004a*/ 	.short	(.L_126 - .L_125)
.L_125:
        /*004c*/ 	.word	0x00000000
        /*0050*/ 	.short	0x0008
        /*0052*/ 	.short	0x0030
        /*0054*/ 	.byte	0x00, 0xf5, 0x21, 0x00


	//----- nvinfo : EIATTR_KPARAM_INFO
	.align		4
.L_126:
        /*0058*/ 	.byte	0x04, 0x17
        /*005a*/ 	.short	(.L_128 - .L_127)
.L_127:
        /*005c*/ 	.word	0x00000000
        /*0060*/ 	.short	0x0007
        /*0062*/ 	.short	0x0028
        /*0064*/ 	.byte	0x00, 0xf5, 0x21, 0x00


	//----- nvinfo : EIATTR_KPARAM_INFO
	.align		4
.L_128:
        /*0068*/ 	.byte	0x04, 0x17
        /*006a*/ 	.short	(.L_130 - .L_129)
.L_129:
        /*006c*/ 	.word	0x00000000
        /*0070*/ 	.short	0x0006
        /*0072*/ 	.short	0x0020
        /*0074*/ 	.byte	0x00, 0xf5, 0x21, 0x00


	//----- nvinfo : EIATTR_KPARAM_INFO
	.align		4
.L_130:
        /*0078*/ 	.byte	0x04, 0x17
        /*007a*/ 	.short	(.L_132 - .L_131)
.L_131:
        /*007c*/ 	.word	0x00000000
        /*0080*/ 	.short	0x0005
        /*0082*/ 	.short	0x0018
        /*0084*/ 	.byte	0x00, 0xf5, 0x21, 0x00


	//----- nvinfo : EIATTR_KPARAM_INFO
	.align		4
.L_132:
        /*0088*/ 	.byte	0x04, 0x17
        /*008a*/ 	.short	(.L_134 - .L_133)
.L_133:
        /*008c*/ 	.word	0x00000000
        /*0090*/ 	.short	0x0004
        /*0092*/ 	.short	0x0010
        /*0094*/ 	.byte	0x00, 0xf5, 0x21, 0x00


	//----- nvinfo : EIATTR_KPARAM_INFO
	.align		4
.L_134:
        /*0098*/ 	.byte	0x04, 0x17
        /*009a*/ 	.short	(.L_136 - .L_135)
.L_135:
        /*009c*/ 	.word	0x00000000
        /*00a0*/ 	.short	0x0003
        /*00a2*/ 	.short	0x000c
        /*00a4*/ 	.byte	0x00, 0xf0, 0x11, 0x00


	//----- nvinfo : EIATTR_KPARAM_INFO
	.align		4
.L_136:
        /*00a8*/ 	.byte	0x04, 0x17
        /*00aa*/ 	.short	(.L_138 - .L_137)
.L_137:
        /*00ac*/ 	.word	0x00000000
        /*00b0*/ 	.short	0x0002
        /*00b2*/ 	.short	0x0008
        /*00b4*/ 	.byte	0x00, 0xf0, 0x11, 0x00


	//----- nvinfo : EIATTR_KPARAM_INFO
	.align		4
.L_138:
        /*00b8*/ 	.byte	0x04, 0x17
        /*00ba*/ 	.short	(.L_140 - .L_139)
.L_139:
        /*00bc*/ 	.word	0x00000000
        /*00c0*/ 	.short	0x0001
        /*00c2*/ 	.short	0x0004
        /*00c4*/ 	.byte	0x00, 0xf0, 0x11, 0x00


	//----- nvinfo : EIATTR_KPARAM_INFO
	.align		4
.L_140:
        /*00c8*/ 	.byte	0x04, 0x17
        /*00ca*/ 	.short	(.L_142 - .L_141)
.L_141:
        /*00cc*/ 	.word	0x00000000
        /*00d0*/ 	.short	0x0000
        /*00d2*/ 	.short	0x0000
        /*00d4*/ 	.byte	0x00, 0xf0, 0x11, 0x00


	//----- nvinfo : EIATTR_SPARSE_MMA_MASK
	.align		4
.L_142:
        /*00d8*/ 	.byte	0x03, 0x50
        /*00da*/ 	.short	0x0000


	//----- nvinfo : EIATTR_MAXREG_COUNT
	.align		4
        /*00dc*/ 	.byte	0x03, 0x1b
        /*00de*/ 	.short	0x00ff


	//----- nvinfo : EIATTR_MERCURY_ISA_VERSION
	.align		4
        /*00e0*/ 	.byte	0x03, 0x5f
        /*00e2*/ 	.short	0x0101


	//----- nvinfo : EIATTR_VRC_CTA_INIT_COUNT
	.align		4
        /*00e4*/ 	.byte	0x02, 0x4a
	.zero		1
	.zero		1


	//----- nvinfo : EIATTR_EXIT_INSTR_OFFSETS
	.align		4
        /*00e8*/ 	.byte	0x04, 0x1c
        /*00ea*/ 	.short	(.L_144 - .L_143)


	//   ....[0]....
.L_143:
        /*00ec*/ 	.word	0x00000fa0


	//   ....[1]....
        /*00f0*/ 	.word	0x00002220


	//----- nvinfo : EIATTR_CRS_STACK_SIZE
	.align		4
.L_144:
        /*00f4*/ 	.byte	0x04, 0x1e
        /*00f6*/ 	.short	(.L_146 - .L_145)
.L_145:
        /*00f8*/ 	.word	0x00000000


	//----- nvinfo : EIATTR_CBANK_PARAM_SIZE
	.align		4
.L_146:
        /*00fc*/ 	.byte	0x03, 0x19
        /*00fe*/ 	.short	0x0058


	//----- nvinfo : EIATTR_PARAM_CBANK
	.align		4
        /*0100*/ 	.byte	0x04, 0x0a
        /*0102*/ 	.short	(.L_148 - .L_147)
	.align		4
.L_147:
        /*0104*/ 	.word	index@(.nv.constant0._Z15Insert_tree_GpuiiiiPiPfS_S_S_S_S_P17curandStateXORWOWm)
        /*0108*/ 	.short	0x0380
        /*010a*/ 	.short	0x0058


	//----- nvinfo : EIATTR_SW_WAR
	.align		4
.L_148:
        /*010c*/ 	.byte	0x04, 0x36
        /*010e*/ 	.short	(.L_150 - .L_149)
.L_149:
        /*0110*/ 	.word	0x00000008
.L_150:


//--------------------- .nv.info._Z22Load_memory_shared_GpuiPiPfS0_S_S_S_S_S_ --------------------------
	.section	.nv.info._Z22Load_memory_shared_GpuiPiPfS0_S_S_S_S_S_,"",@"SHT_CUDA_INFO"
	.sectionflags	@""
	.align	4


	//----- nvinfo : EIATTR_CUDA_API_VERSION
	.align		4
        /*0000*/ 	.byte	0x04, 0x37
        /*0002*/ 	.short	(.L_152 - .L_151)
.L_151:
        /*0004*/ 	.word	0x00000082


	//----- nvinfo : EIATTR_KPARAM_INFO
	.align		4
.L_152:
        /*0008*/ 	.byte	0x04, 0x17
        /*000a*/ 	.short	(.L_154 - .L_153)
.L_153:
        /*000c*/ 	.word	0x00000000
        /*0010*/ 	.short	0x0008
        /*0012*/ 	.short	0x0040
        /*0014*/ 	.byte	0x00, 0xf5, 0x21, 0x00


	//----- nvinfo : EIATTR_KPARAM_INFO
	.align		4
.L_154:
        /*0018*/ 	.byte	0x04, 0x17
        /*001a*/ 	.short	(.L_156 - .L_155)
.L_155:
        /*001c*/ 	.word	0x00000000
        /*0020*/ 	.short	0x0007
        /*0022*/ 	.short	0x0038
        /*0024*/ 	.byte	0x00, 0xf5, 0x21, 0x00


	//----- nvinfo : EIATTR_KPARAM_INFO
	.align		4
.L_156:
        /*0028*/ 	.byte	0x04, 0x17
        /*002a*/ 	.short	(.L_158 - .L_157)
.L_157:
        /*002c*/ 	.word	0x00000000
        /*0030*/ 	.short	0x0006
        /*0032*/ 	.short	0x0030
        /*0034*/ 	.byte	0x00, 0xf5, 0x21, 0x00


	//----- nvinfo : EIATTR_KPARAM_INFO
	.align		4
.L_158:
        /*0038*/ 	.byte	0x04, 0x17
        /*003a*/ 	.short	(.L_160 - .L_159)
.L_159:
        /*003c*/ 	.word	0x00000000
        /*0040*/ 	.short	0x0005
        /*0042*/ 	.short	0x0028
        /*0044*/ 	.byte	0x00, 0xf5, 0x21, 0x00


	//----- nvinfo : EIATTR_KPARAM_INFO
	.align		4
.L_160:
        /*0048*/ 	.byte	0x04, 0x17
        /*004a*/ 	.short	(.L_162 - .L_161)
.L_161:
        /*004c*/ 	.word	0x00000000
        /*0050*/ 	.short	0x0004
        /*0052*/ 	.short	0x0020
        /*0054*/ 	.byte	0x00, 0xf5, 0x21, 0x00


	//----- nvinfo : EIATTR_KPARAM_INFO
	.align		4
.L_162:
        /*0058*/ 	.byte	0x04, 0x17
        /*005a*/ 	.short	(.L_164 - .L_163)
.L_163:
        /*005c*/ 	.word	0x00000000
        /*0060*/ 	.short	0x0003
        /*0062*/ 	.short	0x0018
        /*0064*/ 	.byte	0x00, 0xf5, 0x21, 0x00


	//----- nvinfo : EIATTR_KPARAM_INFO
	.align		4
.L_164:
        /*0068*/ 	.byte	0x04, 0x17
        /*006a*/ 	.short	(.L_166 - .L_165)
.L_165:
        /*006c*/ 	.word	0x00000000
        /*0070*/ 	.short	0x0002
        /*0072*/ 	.short	0x0010
        /*0074*/ 	.byte	0x00, 0xf5, 0x21, 0x00


	//----- nvinfo : EIATTR_KPARAM_INFO
	.align		4
.L_166:
        /*0078*/ 	.byte	0x04, 0x17
        /*007a*/ 	.short	(.L_168 - .L_167)
.L_167:
        /*007c*/ 	.word	0x00000000
        /*0080*/ 	.short	0x0001
        /*0082*/ 	.short	0x0008
        /*0084*/ 	.byte	0x00, 0xf5, 0x21, 0x00


	//----- nvinfo : EIATTR_KPARAM_INFO
	.align		4
.L_168:
        /*0088*/ 	.byte	0x04, 0x17
        /*008a*/ 	.short	(.L_170 - .L_169)
.L_169:
        /*008c*/ 	.word	0x00000000
        /*0090*/ 	.short	0x0000
        /*0092*/ 	.short	0x0000
        /*0094*/ 	.byte	0x00, 0xf0, 0x11, 0x00


	//----- nvinfo : EIATTR_SPARSE_MMA_MASK
	.align		4
.L_170:
        /*0098*/ 	.byte	0x03, 0x50
        /*009a*/ 	.short	0x0000


	//----- nvinfo : EIATTR_MAXREG_COUNT
	.align		4
        /*009c*/ 	.byte	0x03, 0x1b
        /*009e*/ 	.short	0x00ff


	//----- nvinfo : EIATTR_NUM_BARRIERS
	.align		4
        /*00a0*/ 	.byte	0x02, 0x4c
        /*00a2*/ 	.byte	0x01
	.zero		1


	//----- nvinfo : EIATTR_MERCURY_ISA_VERSION
	.align		4
        /*00a4*/ 	.byte	0x03, 0x5f
        /*00a6*/ 	.short	0x0101


	//----- nvinfo : EIATTR_VRC_CTA_INIT_COUNT
	.align		4
        /*00a8*/ 	.byte	0x02, 0x4a
	.zero		1
	.zero		1


	//----- nvinfo : EIATTR_EXIT_INSTR_OFFSETS
	.align		4
        /*00ac*/ 	.byte	0x04, 0x1c
        /*00ae*/ 	.short	(.L_172 - .L_171)


	//   ....[0]....
.L_171:
        /*00b0*/ 	.word	0x00006510


	//   ....[1]....
        /*00b4*/ 	.word	0x00006940


	//   ....[2]....
        /*00b8*/ 	.word	0x00006b70


	//   ....[3]....
        /*00bc*/ 	.word	0x00006cf0


	//   ....[4]....
        /*00c0*/ 	.word	0x00006dd0


	//----- nvinfo : EIATTR_CRS_STACK_SIZE
	.align		4
.L_172:
        /*00c4*/ 	.byte	0x04, 0x1e
        /*00c6*/ 	.short	(.L_174 - .L_173)
.L_173:
        /*00c8*/ 	.word	0x00000000


	//----- nvinfo : EIATTR_CBANK_PARAM_SIZE
	.align		4
.L_174:
        /*00cc*/ 	.byte	0x03, 0x19
        /*00ce*/ 	.short	0x0048


	//----- nvinfo : EIATTR_PARAM_CBANK
	.align		4
        /*00d0*/ 	.byte	0x04, 0x0a
        /*00d2*/ 	.short	(.L_176 - .L_175)
	.align		4
.L_175:
        /*00d4*/ 	.word	index@(.nv.constant0._Z22Load_memory_shared_GpuiPiPfS0_S_S_S_S_S_)
        /*00d8*/ 	.short	0x0380
        /*00da*/ 	.short	0x0048


	//----- nvinfo : EIATTR_SW_WAR
	.align		4
.L_176:
        /*00dc*/ 	.byte	0x04, 0x36
        /*00de*/ 	.short	(.L_178 - .L_177)
.L_177:
        /*00e0*/ 	.word	0x00000008
.L_178:


//--------------------- .nv.info._Z25My_Load_memory_global_GpuiPiPfS0_S_S_S_S_S_ --------------------------
	.section	.nv.info._Z25My_Load_memory_global_GpuiPiPfS0_S_S_S_S_S_,"",@"SHT_CUDA_INFO"
	.sectionflags	@""
	.align	4


	//----- nvinfo : EIATTR_CUDA_API_VERSION
	.align		4
        /*0000*/ 	.byte	0x04, 0x37
        /*0002*/ 	.short	(.L_180 - .L_179)
.L_179:
        /*0004*/ 	.word	0x00000082


	//----- nvinfo : EIATTR_KPARAM_INFO
	.align		4
.L_180:
        /*0008*/ 	.byte	0x04, 0x17
        /*000a*/ 	.short	(.L_182 - .L_181)
.L_181:
        /*000c*/ 	.word	0x00000000
        /*0010*/ 	.short	0x0008
        /*0012*/ 	.short	0x0040
        /*0014*/ 	.byte	0x00, 0xf5, 0x21, 0x00


	//----- nvinfo : EIATTR_KPARAM_INFO
	.align		4
.L_182:
        /*0018*/ 	.byte	0x04, 0x17
        /*001a*/ 	.short	(.L_184 - .L_183)
.L_183:
        /*001c*/ 	.word	0x00000000
        /*0020*/ 	.short	0x0007
        /*0022*/ 	.short	0x0038
        /*0024*/ 	.byte	0x00, 0xf5, 0x21, 0x00


	//----- nvinfo : EIATTR_KPARAM_INFO
	.align		4
.L_184:
        /*0028*/ 	.byte	0x04, 0x17
        /*002a*/ 	.short	(.L_186 - .L_185)
.L_185:
        /*002c*/ 	.word	0x00000000
        /*0030*/ 	.short	0x0006
        /*0032*/ 	.short	0x0030
        /*0034*/ 	.byte	0x00, 0xf5, 0x21, 0x00


	//----- nvinfo : EIATTR_KPARAM_INFO
	.align		4
.L_186:
        /*0038*/ 	.byte	0x04, 0x17
        /*003a*/ 	.short	(.L_188 - .L_187)
.L_187:
        /*003c*/ 	.word	0x00000000
        /*0040*/ 	.short	0x0005
        /*0042*/ 	.short	0x0028
        /*0044*/ 	.byte	0x00, 0xf5, 0x21, 0x00


	//----- nvinfo : EIATTR_KPARAM_INFO
	.align		4
.L_188:
        /*0048*/ 	.byte	0x04, 0x17
        /*004a*/ 	.short	(.L_190 - .L_189)
.L_189:
        /*004c*/ 	.word	0x00000000
        /*0050*/ 	.short	0x0004
        /*0052*/ 	.short	0x0020
        /*0054*/ 	.byte	0x00, 0xf5, 0x21, 0x00


	//----- nvinfo : EIATTR_KPARAM_INFO
	.align		4
.L_190:
        /*0058*/ 	.byte	0x04, 0x17
        /*005a*/ 	.short	(.L_192 - .L_191)
.L_191:
        /*005c*/ 	.word	0x00000000
        /*0060*/ 	.short	0x0003
        /*0062*/ 	.short	0x0018
        /*0064*/ 	.byte	0x00, 0xf5, 0x21, 0x00


	//----- nvinfo : EIATTR_KPARAM_INFO
	.align		4
.L_192:
        /*0068*/ 	.byte	0x04, 0x17
        /*006a*/ 	.short	(.L_194 - .L_193)
.L_193:
        /*006c*/ 	.word	0x00000000
        /*0070*/ 	.short	0x0002
        /*0072*/ 	.short	0x0010
        /*0074*/ 	.byte	0x00, 0xf5, 0x21, 0x00


	//----- nvinfo : EIATTR_KPARAM_INFO
	.align		4
.L_194:
        /*0078*/ 	.byte	0x04, 0x17
        /*007a*/ 	.short	(.L_196 - .L_195)
.L_195:
        /*007c*/ 	.word	0x00000000
        /*0080*/ 	.short	0x0001
        /*0082*/ 	.short	0x0008
        /*0084*/ 	.byte	0x00, 0xf5, 0x21, 0x00


	//----- nvinfo : EIATTR_KPARAM_INFO
	.align		4
.L_196:
        /*0088*/ 	.byte	0x04, 0x17
        /*008a*/ 	.short	(.L_198 - .L_197)
.L_197:
        /*008c*/ 	.word	0x00000000
        /*0090*/ 	.short	0x0000
        /*0092*/ 	.short	0x0000
        /*0094*/ 	.byte	0x00, 0xf0, 0x11, 0x00


	//----- nvinfo : EIATTR_SPARSE_MMA_MASK
	.align		4
.L_198:
        /*0098*/ 	.byte	0x03, 0x50
        /*009a*/ 	.short	0x0000


	//----- nvinfo : EIATTR_MAXREG_COUNT
	.align		4
        /*009c*/ 	.byte	0x03, 0x1b
        /*009e*/ 	.short	0x00ff


	//----- nvinfo : EIATTR_MERCURY_ISA_VERSION
	.align		4
        /*00a0*/ 	.byte	0x03, 0x5f
        /*00a2*/ 	.short	0x0101


	//----- nvinfo : EIATTR_VRC_CTA_INIT_COUNT
	.align		4
        /*00a4*/ 	.byte	0x02, 0x4a
	.zero		1
	.zero		1


	//----- nvinfo : EIATTR_EXIT_INSTR_OFFSETS
	.align		4
        /*00a8*/ 	.byte	0x04, 0x1c
        /*00aa*/ 	.short	(.L_200 - .L_199)


	//   ....[0]....
.L_199:
        /*00ac*/ 	.word	0x00000390


	//----- nvinfo : EIATTR_CBANK_PARAM_SIZE
	.align		4
.L_200:
        /*00b0*/ 	.byte	0x03, 0x19
        /*00b2*/ 	.short	0x0048


	//----- nvinfo : EIATTR_PARAM_CBANK
	.align		4
        /*00b4*/ 	.byte	0x04, 0x0a
        /*00b6*/ 	.short	(.L_202 - .L_201)
	.align		4
.L_201:
        /*00b8*/ 	.word	index@(.nv.constant0._Z25My_Load_memory_global_GpuiPiPfS0_S_S_S_S_S_)
        /*00bc*/ 	.short	0x0380
        /*00be*/ 	.short	0x0048


	//----- nvinfo : EIATTR_SW_WAR
	.align		4
.L_202:
        /*00c0*/ 	.byte	0x04, 0x36
        /*00c2*/ 	.short	(.L_204 - .L_203)
.L_203:
        /*00c4*/ 	.word	0x00000008
.L_204:


//--------------------- .nv.info._Z22Load_memory_global_GpuiPiPfS0_S_S_S_S_S_ --------------------------
	.section	.nv.info._Z22Load_memory_global_GpuiPiPfS0_S_S_S_S_S_,"",@"SHT_CUDA_INFO"
	.sectionflags	@""
	.align	4


	//----- nvinfo : EIATTR_CUDA_API_VERSION
	.align		4
        /*0000*/ 	.byte	0x04, 0x37
        /*0002*/ 	.short	(.L_206 - .L_205)
.L_205:
        /*0004*/ 	.word	0x00000082


	//----- nvinfo : EIATTR_KPARAM_INFO
	.align		4
.L_206:
        /*0008*/ 	.byte	0x04, 0x17
        /*000a*/ 	.short	(.L_208 - .L_207)
.L_207:
        /*000c*/ 	.word	0x00000000
        /*0010*/ 	.short	0x0008
        /*0012*/ 	.short	0x0040
        /*0014*/ 	.byte	0x00, 0xf5, 0x21, 0x00


	//----- nvinfo : EIATTR_KPARAM_INFO
	.align		4
.L_208:
        /*0018*/ 	.byte	0x04, 0x17
        /*001a*/ 	.short	(.L_210 - .L_209)
.L_209:
        /*001c*/ 	.word	0x00000000
        /*0020*/ 	.short	0x0007
        /*0022*/ 	.short	0x0038
        /*0024*/ 	.byte	0x00, 0xf5, 0x21, 0x00


	//----- nvinfo : EIATTR_KPARAM_INFO
	.align		4
.L_210:
        /*0028*/ 	.byte	0x04, 0x17
        /*002a*/ 	.short	(.L_212 - .L_211)
.L_211:
        /*002c*/ 	.word	0x00000000
        /*0030*/ 	.short	0x0006
        /*0032*/ 	.short	0x0030
        /*0034*/ 	.byte	0x00, 0xf5, 0x21, 0x00


	//----- nvinfo : EIATTR_KPARAM_INFO
	.align		4
.L_212:
        /*0038*/ 	.byte	0x04, 0x17
        /*003a*/ 	.short	(.L_214 - .L_213)
.L_213:
        /*003c*/ 	.word	0x00000000
        /*0040*/ 	.short	0x0005
        /*0042*/ 	.short	0x0028
        /*0044*/ 	.byte	0x00, 0xf5, 0x21, 0x00


	//----- nvinfo : EIATTR_KPARAM_INFO
	.align		4
.L_214:
        /*0048*/ 	.byte	0x04, 0x17
        /*004a*/ 	.short	(.L_216 - .L_215)
.L_215:
        /*004c*/ 	.word	0x00000000
        /*0050*/ 	.short	0x0004
        /*0052*/ 	.short	0x0020
        /*0054*/ 	.byte	0x00, 0xf5, 0x21, 0x00


	//----- nvinfo : EIATTR_KPARAM_INFO
	.align		4
.L_216:
        /*0058*/ 	.byte	0x04, 0x17
        /*005a*/ 	.short	(.L_218 - .L_217)
.L_217:
        /*005c*/ 	.word	0x00000000
        /*0060*/ 	.short	0x0003
        /*0062*/ 	.short	0x0018
        /*0064*/ 	.byte	0x00, 0xf5, 0x21, 0x00


	//----- nvinfo : EIATTR_KPARAM_INFO
	.align		4
.L_218:
        /*0068*/ 	.byte	0x04, 0x17
        /*006a*/ 	.short	(.L_220 - .L_219)
.L_219:
        /*006c*/ 	.word	0x00000000
        /*0070*/ 	.short	0x0002
        /*0072*/ 	.short	0x0010
        /*0074*/ 	.byte	0x00, 0xf5, 0x21, 0x00


	//----- nvinfo : EIATTR_KPARAM_INFO
	.align		4
.L_220:
        /*0078*/ 	.byte	0x04, 0x17
        /*007a*/ 	.short	(.L_222 - .L_221)
.L_221:
        /*007c*/ 	.word	0x00000000
        /*0080*/ 	.short	0x0001
        /*0082*/ 	.short	0x0008
        /*0084*/ 	.byte	0x00, 0xf5, 0x21, 0x00


	//----- nvinfo : EIATTR_KPARAM_INFO
	.align		4
.L_222:
        /*0088*/ 	.byte	0x04, 0x17
        /*008a*/ 	.short	(.L_224 - .L_223)
.L_223:
        /*008c*/ 	.word	0x00000000
        /*0090*/ 	.short	0x0000
        /*0092*/ 	.short	0x0000
        /*0094*/ 	.byte	0x00, 0xf0, 0x11, 0x00


	//----- nvinfo : EIATTR_SPARSE_MMA_MASK
	.align		4
.L_224:
        /*0098*/ 	.byte	0x03, 0x50
        /*009a*/ 	.short	0x0000


	//----- nvinfo : EIATTR_MAXREG_COUNT
	.align		4
        /*009c*/ 	.byte	0x03, 0x1b
        /*009e*/ 	.short	0x00ff


	//----- nvinfo : EIATTR_MERCURY_ISA_VERSION
	.align		4
        /*00a0*/ 	.byte	0x03, 0x5f
        /*00a2*/ 	.short	0x0101


	//----- nvinfo : EIATTR_VRC_CTA_INIT_COUNT
	.align		4
        /*00a4*/ 	.byte	0x02, 0x4a
	.zero		1
	.zero		1


	//----- nvinfo : EIATTR_EXIT_INSTR_OFFSETS
	.align		4
        /*00a8*/ 	.byte	0x04, 0x1c
        /*00aa*/ 	.short	(.L_226 - .L_225)


	//   ....[0]....
.L_225:
        /*00ac*/ 	.word	0x00000070


	//   ....[1]....
        /*00b0*/ 	.word	0x00000b90


	//   ....[2]....
        /*00b4*/ 	.word	0x000010d0


	//   ....[3]....
        /*00b8*/ 	.word	0x00001410


	//----- nvinfo : EIATTR_CBANK_PARAM_SIZE
	.align		4
.L_226:
        /*00bc*/ 	.byte	0x03, 0x19
        /*00be*/ 	.short	0x0048


	//----- nvinfo : EIATTR_PARAM_CBANK
	.align		4
        /*00c0*/ 	.byte	0x04, 0x0a
        /*00c2*/ 	.short	(.L_228 - .L_227)
	.align		4
.L_227:
        /*00c4*/ 	.word	index@(.nv.constant0._Z22Load_memory_global_GpuiPiPfS0_S_S_S_S_S_)
        /*00c8*/ 	.short	0x0380
        /*00ca*/ 	.short	0x0048


	//----- nvinfo : EIATTR_SW_WAR
	.align		4
.L_228:
        /*00cc*/ 	.byte	0x04, 0x36
        /*00ce*/ 	.short	(.L_230 - .L_229)
.L_229:
        /*00d0*/ 	.word	0x00000008
.L_230:


//--------------------- .nv.callgraph             --------------------------
	.section	.nv.callgraph,"",@"SHT_CUDA_CALLGRAPH"
	.align	4
	.sectionentsize	8
	.align		4
        /*0000*/ 	.word	0x00000000
	.align		4
        /*0004*/ 	.word	0xffffffff
	.align		4
        /*0008*/ 	.word	0x00000000
	.align		4
        /*000c*/ 	.word	0xfffffffe
	.align		4
        /*0010*/ 	.word	0x00000000
	.align		4
        /*0014*/ 	.word	0xfffffffd
	.align		4
        /*0018*/ 	.word	0x00000000
	.align		4
        /*001c*/ 	.word	0xfffffffc


//--------------------- .nv.constant4             --------------------------
	.section	.nv.constant4,"a",@progbits
	.align	8
	.align		8
.nv.constant4:
        /*0000*/ 	.dword	precalc_xorwow_matrix
	.align		8
        /*0008*/ 	.dword	precalc_xorwow_offset_matrix
	.align		8
        /*0010*/ 	.dword	mrg32k3aM1
	.align		8
        /*0018*/ 	.dword	mrg32k3aM2
	.align		8
        /*0020*/ 	.dword	mrg32k3aM1SubSeq
	.align		8
        /*0028*/ 	.dword	mrg32k3aM2SubSeq
	.align		8
        /*0030*/ 	.dword	mrg32k3aM1Seq
	.align		8
        /*0038*/ 	.dword	mrg32k3aM2Seq


//--------------------- .nv.constant3             --------------------------
	.section	.nv.constant3,"a",@progbits
	.align	8
.nv.constant3:
	.type		__cr_lgamma_table,@object
	.size		__cr_lgamma_table,(.L_8 - __cr_lgamma_table)
__cr_lgamma_table:
        /*0000*/ 	.byte	0x00, 0x00, 0x00, 0x00, 0x00, 0x00, 0x00, 0x00, 0x00, 0x00, 0x00, 0x00, 0x00, 0x00, 0x00, 0x00
        /*0010*/ 	.byte	0xef, 0x39, 0xfa, 0xfe, 0x42, 0x2e, 0xe6, 0x3f, 0x02, 0x20, 0x2a, 0xfa, 0x0b, 0xab, 0xfc, 0x3f
        /*0020*/ 	.byte	0xf9, 0x2c, 0x92, 0x7c, 0xa7, 0x6c, 0x09, 0x40, 0xc9, 0x79, 0x44, 0x3c, 0x64, 0x26, 0x13, 0x40
        /*0030*/ 	.byte	0xca, 0x01, 0xcf, 0x3a, 0x27, 0x51, 0x1a, 0x40, 0x30, 0xcc, 0x2d, 0xf3, 0xe1, 0x0c, 0x21, 0x40
        /*0040*/ 	.byte	0x0d, 0xb7, 0xfc, 0x82, 0x8e, 0x35, 0x25, 0x40
.L_8:


//--------------------- .text._Z11I_moran_GpuiiPfS_S_S_ff --------------------------
	.section	.text._Z11I_moran_GpuiiPfS_S_S_ff,"ax",@progbits
	.align	128
        .global         _Z11I_moran_GpuiiPfS_S_S_ff
        .type           _Z11I_moran_GpuiiPfS_S_S_ff,@function
        .size           _Z11I_moran_GpuiiPfS_S_S_ff,(.L_x_217 - _Z11I_moran_GpuiiPfS_S_S_ff)
        .other          _Z11I_moran_GpuiiPfS_S_S_ff,@"STO_CUDA_ENTRY STV_DEFAULT"
_Z11I_moran_GpuiiPfS_S_S_ff:
.text._Z11I_moran_GpuiiPfS_S_S_ff:
[----:B------:R-:W-:Y:S08]  /*0000*/  LDC R1, c[0x0][0x37c] ;  /* 0x0000df00ff017b82 */ /* 0x000ff00000000800 */
[----:B------:R-:W0:Y:S01]  /*0010*/  LDC R2, c[0x0][0x384] ;  /* 0x0000e100ff027b82 */ /* 0x000e220000000800 */
[----:B------:R-:W1:Y:S07]  /*0020*/  LDCU.64 UR10, c[0x0][0x358] ;  /* 0x00006b00ff0a77ac */ /* 0x000e6e0008000a00 */
[----:B------:R-:W2:Y:S01]  /*0030*/  S2UR UR12, SR_CTAID.X ;  /* 0x00000000000c79c3 */ /* 0x000ea20000002500 */
[----:B0-----:R-:W-:-:S13]  /*0040*/  ISETP.GE.AND P0, PT, R2, 0x1, PT ;  /* 0x000000010200780c */ /* 0x001fda0003f06270 */
[----:B-12---:R-:W-:Y:S05]  /*0050*/  @!P0 BRA `(.L_x_0) ;  /* 0x0000000400988947 */ /* 0x006fea0003800000 */
[C---:B------:R-:W-:Y:S01]  /*0060*/  ISETP.GE.U32.AND P2, PT, R2.reuse, 0x10, PT ;  /* 0x000000100200780c */ /* 0x040fe20003f46070 */
[----:B------:R-:W-:Y:S01]  /*0070*/  IMAD.MOV.U32 R0, RZ, RZ, RZ ;  /* 0x000000ffff007224 */ /* 0x000fe200078e00ff */
[----:B------:R-:W-:-:S04]  /*0080*/  LOP3.LUT R23, R2, 0xf, RZ, 0xc0, !PT ;  /* 0x0000000f02177812 */ /* 0x000fc800078ec0ff */
[----:B------:R-:W-:-:S07]  /*0090*/  ISETP.NE.AND P1, PT, R23, RZ, PT ;  /* 0x000000ff1700720c */ /* 0x000fce0003f25270 */
[----:B------:R-:W-:Y:S06]  /*00a0*/  @!P2 BRA `(.L_x_1) ;  /* 0x000000000080a947 */ /* 0x000fec0003800000 */
[----:B------:R-:W0:Y:S01]  /*00b0*/  S2UR UR5, SR_CgaCtaId ;  /* 0x00000000000579c3 */ /* 0x000e220000008800 */
[----:B------:R-:W-:Y:S01]  /*00c0*/  UMOV UR4, 0x400 ;  /* 0x0000040000047882 */ /* 0x000fe20000000000 */
[----:B------:R-:W-:Y:S01]  /*00d0*/  LOP3.LUT R0, R2, 0x7ffffff0, RZ, 0xc0, !PT ;  /* 0x7ffffff002007812 */ /* 0x000fe200078ec0ff */
[----:B------:R-:W-:Y:S01]  /*00e0*/  UIADD3 UR4, UPT, UPT, UR4, 0x10, URZ ;  /* 0x0000001004047890 */ /* 0x000fe2000fffe0ff */
[----:B------:R-:W-:-:S03]  /*00f0*/  IMAD.MOV.U32 R3, RZ, RZ, RZ ;  /* 0x000000ffff037224 */ /* 0x000fc600078e00ff */
[----:B0-----:R-:W-:-:S12]  /*0100*/  ULEA UR4, UR5, UR4, 0x18 ;  /* 0x0000000405047291 */ /* 0x001fd8000f8ec0ff */
.L_x_2:
[----:B0-----:R-:W0:Y:S02]  /*0110*/  LDC.64 R20, c[0x0][0x398] ;  /* 0x0000e600ff147b82 */ /* 0x001e240000000a00 */
[----:B0-----:R-:W-:-:S05]  /*0120*/  IMAD.WIDE.U32 R20, R3, 0x4, R20 ;  /* 0x0000000403147825 */ /* 0x001fca00078e0014 */
[----:B------:R-:W2:Y:S04]  /*0130*/  LDG.E R4, desc[UR10][R20.64] ;  /* 0x0000000a14047981 */ /* 0x000ea8000c1e1900 */
[----:B------:R-:W2:Y:S04]  /*0140*/  LDG.E R5, desc[UR10][R20.64+0x4] ;  /* 0x0000040a14057981 */ /* 0x000ea8000c1e1900 */
[----:B------:R-:W2:Y:S04]  /*0150*/  LDG.E R6, desc[UR10][R20.64+0x8] ;  /* 0x0000080a14067981 */ /* 0x000ea8000c1e1900 */
[----:B------:R-:W2:Y:S04]  /*0160*/  LDG.E R7, desc[UR10][R20.64+0xc] ;  /* 0x00000c0a14077981 */ /* 0x000ea8000c1e1900 */
[----:B------:R-:W3:Y:S04]  /*0170*/  LDG.E R8, desc[UR10][R20.64+0x10] ;  /* 0x0000100a14087981 */ /* 0x000ee8000c1e1900 */
[----:B------:R-:W3:Y:S04]  /*0180*/  LDG.E R9, desc[UR10][R20.64+0x14] ;  /* 0x0000140a14097981 */ /* 0x000ee8000c1e1900 */
[----:B------:R-:W3:Y:S04]  /*0190*/  LDG.E R10, desc[UR10][R20.64+0x18] ;  /* 0x0000180a140a7981 */ /* 0x000ee8000c1e1900 */
[----:B------:R-:W3:Y:S04]  /*01a0*/  LDG.E R11, desc[UR10][R20.64+0x1c] ;  /* 0x00001c0a140b7981 */ /* 0x000ee8000c1e1900 */
[----:B------:R-:W4:Y:S04]  /*01b0*/  LDG.E R12, desc[UR10][R20.64+0x20] ;  /* 0x0000200a140c7981 */ /* 0x000f28000c1e1900 */
[----:B------:R-:W4:Y:S04]  /*01c0*/  LDG.E R13, desc[UR10][R20.64+0x24] ;  /* 0x0000240a140d7981 */ /* 0x000f28000c1e1900 */
[----:B------:R-:W4:Y:S04]  /*01d0*/  LDG.E R14, desc[UR10][R20.64+0x28] ;  /* 0x0000280a140e7981 */ /* 0x000f28000c1e1900 */
[----:B------:R-:W4:Y:S04]  /*01e0*/  LDG.E R15, desc[UR10][R20.64+0x2c] ;  /* 0x00002c0a140f7981 */ /* 0x000f28000c1e1900 */
[----:B------:R-:W5:Y:S04]  /*01f0*/  LDG.E R16, desc[UR10][R20.64+0x30] ;  /* 0x0000300a14107981 */ /* 0x000f68000c1e1900 */
[----:B------:R-:W5:Y:S04]  /*0200*/  LDG.E R17, desc[UR10][R20.64+0x34] ;  /* 0x0000340a14117981 */ /* 0x000f68000c1e1900 */
[----:B------:R-:W5:Y:S04]  /*0210*/  LDG.E R18, desc[UR10][R20.64+0x38] ;  /* 0x0000380a14127981 */ /* 0x000f68000c1e1900 */
[----:B------:R-:W5:Y:S01]  /*0220*/  LDG.E R19, desc[UR10][R20.64+0x3c] ;  /* 0x00003c0a14137981 */ /* 0x000f62000c1e1900 */
[----:B------:R-:W-:-:S02]  /*0230*/  LEA R22, R3, UR4, 0x2 ;  /* 0x0000000403167c11 */ /* 0x000fc4000f8e10ff */
[----:B------:R-:W-:-:S04]  /*0240*/  IADD3 R3, PT, PT, R3, 0x10, RZ ;  /* 0x0000001003037810 */ /* 0x000fc80007ffe0ff */
[----:B------:R-:W-:Y:S01]  /*0250*/  ISETP.NE.AND P2, PT, R3, R0, PT ;  /* 0x000000000300720c */ /* 0x000fe20003f45270 */
[----:B--2---:R0:W-:Y:S04]  /*0260*/  STS.128 [R22], R4 ;  /* 0x0000000416007388 */ /* 0x0041e80000000c00 */
[----:B---3--:R0:W-:Y:S04]  /*0270*/  STS.128 [R22+0x10], R8 ;  /* 0x0000100816007388 */ /* 0x0081e80000000c00 */
[----:B----4-:R0:W-:Y:S04]  /*0280*/  STS.128 [R22+0x20], R12 ;  /* 0x0000200c16007388 */ /* 0x0101e80000000c00 */
[----:B-----5:R0:W-:Y:S01]  /*0290*/  STS.128 [R22+0x30], R16 ;  /* 0x0000301016007388 */ /* 0x0201e20000000c00 */
[----:B------:R-:W-:Y:S05]  /*02a0*/  @P2 BRA `(.L_x_2) ;  /* 0xfffffffc00982947 */ /* 0x000fea000383ffff */
.L_x_1:
[----:B------:R-:W-:Y:S05]  /*02b0*/  @!P1 BRA `(.L_x_0) ;  /* 0x0000000400009947 */ /* 0x000fea0003800000 */
[----:B------:R-:W-:Y:S02]  /*02c0*/  ISETP.GE.U32.AND P1, PT, R23, 0x8, PT ;  /* 0x000000081700780c */ /* 0x000fe40003f26070 */
[----:B0-----:R-:W-:-:S04]  /*02d0*/  LOP3.LUT R8, R2, 0x7, RZ, 0xc0, !PT ;  /* 0x0000000702087812 */ /* 0x001fc800078ec0ff */
[----:B------:R-:W-:-:S07]  /*02e0*/  ISETP.NE.AND P2, PT, R8, RZ, PT ;  /* 0x000000ff0800720c */ /* 0x000fce0003f45270 */
[----:B------:R-:W-:Y:S06]  /*02f0*/  @!P1 BRA `(.L_x_3) ;  /* 0x0000000000609947 */ /* 0x000fec0003800000 */
[----:B------:R-:W0:Y:S02]  /*0300*/  LDC.64 R4, c[0x0][0x398] ;  /* 0x0000e600ff047b82 */ /* 0x000e240000000a00 */
[----:B0-----:R-:W-:-:S05]  /*0310*/  IMAD.WIDE.U32 R4, R0, 0x4, R4 ;  /* 0x0000000400047825 */ /* 0x001fca00078e0004 */
[----:B------:R-:W2:Y:S04]  /*0320*/  LDG.E R3, desc[UR10][R4.64] ;  /* 0x0000000a04037981 */ /* 0x000ea8000c1e1900 */
[----:B------:R-:W3:Y:S04]  /*0330*/  LDG.E R7, desc[UR10][R4.64+0x4] ;  /* 0x0000040a04077981 */ /* 0x000ee8000c1e1900 */
[----:B------:R-:W4:Y:S04]  /*0340*/  LDG.E R9, desc[UR10][R4.64+0x8] ;  /* 0x0000080a04097981 */ /* 0x000f28000c1e1900 */
[----:B------:R-:W5:Y:S04]  /*0350*/  LDG.E R11, desc[UR10][R4.64+0xc] ;  /* 0x00000c0a040b7981 */ /* 0x000f68000c1e1900 */
[----:B------:R-:W5:Y:S04]  /*0360*/  LDG.E R13, desc[UR10][R4.64+0x10] ;  /* 0x0000100a040d7981 */ /* 0x000f68000c1e1900 */
[----:B------:R-:W5:Y:S04]  /*0370*/  LDG.E R15, desc[UR10][R4.64+0x14] ;  /* 0x0000140a040f7981 */ /* 0x000f68000c1e1900 */
[----:B------:R-:W5:Y:S04]  /*0380*/  LDG.E R17, desc[UR10][R4.64+0x18] ;  /* 0x0000180a04117981 */ /* 0x000f68000c1e1900 */
[----:B------:R-:W5:Y:S01]  /*0390*/  LDG.E R19, desc[UR10][R4.64+0x1c] ;  /* 0x00001c0a04137981 */ /* 0x000f62000c1e1900 */
[----:B------:R-:W-:Y:S01]  /*03a0*/  MOV R6, 0x400 ;  /* 0x0000040000067802 */ /* 0x000fe20000000f00 */
[----:B------:R-:W0:Y:S04]  /*03b0*/  S2R R21, SR_CgaCtaId ;  /* 0x0000000000157919 */ /* 0x000e280000008800 */
[----:B------:R-:W-:-:S05]  /*03c0*/  VIADD R6, R6, 0x10 ;  /* 0x0000001006067836 */ /* 0x000fca0000000000 */
[----:B0-----:R-:W-:-:S05]  /*03d0*/  LEA R21, R21, R6, 0x18 ;  /* 0x0000000615157211 */ /* 0x001fca00078ec0ff */
[C---:B------:R-:W-:Y:S01]  /*03e0*/  IMAD R6, R0.reuse, 0x4, R21 ;  /* 0x0000000400067824 */ /* 0x040fe200078e0215 */
[----:B------:R-:W-:-:S04]  /*03f0*/  IADD3 R0, PT, PT, R0, 0x8, RZ ;  /* 0x0000000800007810 */ /* 0x000fc80007ffe0ff */
[----:B--2---:R0:W-:Y:S04]  /*0400*/  STS [R6], R3 ;  /* 0x0000000306007388 */ /* 0x0041e80000000800 */
[----:B---3--:R0:W-:Y:S04]  /*0410*/  STS [R6+0x4], R7 ;  /* 0x0000040706007388 */ /* 0x0081e80000000800 */
[----:B----4-:R0:W-:Y:S04]  /*0420*/  STS [R6+0x8], R9 ;  /* 0x0000080906007388 */ /* 0x0101e80000000800 */
[----:B-----5:R0:W-:Y:S04]  /*0430*/  STS [R6+0xc], R11 ;  /* 0x00000c0b06007388 */ /* 0x0201e80000000800 */
[----:B------:R0:W-:Y:S04]  /*0440*/  STS [R6+0x10], R13 ;  /* 0x0000100d06007388 */ /* 0x0001e80000000800 */
[----:B------:R0:W-:Y:S04]  /*0450*/  STS [R6+0x14], R15 ;  /* 0x0000140f06007388 */ /* 0x0001e80000000800 */
[----:B------:R0:W-:Y:S04]  /*0460*/  STS [R6+0x18], R17 ;  /* 0x0000181106007388 */ /* 0x0001e80000000800 */
[----:B------:R0:W-:Y:S02]  /*0470*/  STS [R6+0x1c], R19 ;  /* 0x00001c1306007388 */ /* 0x0001e40000000800 */
.L_x_3:
        /* <DEDUP_REMOVED lines=20> */
[----:B-----5:R0:W-:Y:S02]  /*05c0*/  STS [R5+0xc], R14 ;  /* 0x00000c0e05007388 */ /* 0x0201e40000000800 */
.L_x_4:
[----:B------:R-:W-:Y:S05]  /*05d0*/  @!P2 BRA `(.L_x_0) ;  /* 0x000000000038a947 */ /* 0x000fea0003800000 */
[----:B------:R-:W1:Y:S01]  /*05e0*/  S2R R3, SR_CgaCtaId ;  /* 0x0000000000037919 */ /* 0x000e620000008800 */
[----:B0-----:R-:W0:Y:S01]  /*05f0*/  LDC.64 R4, c[0x0][0x398] ;  /* 0x0000e600ff047b82 */ /* 0x001e220000000a00 */
[----:B------:R-:W-:Y:S01]  /*0600*/  MOV R2, 0x400 ;  /* 0x0000040000027802 */ /* 0x000fe20000000f00 */
[----:B------:R-:W-:-:S04]  /*0610*/  UMOV UR4, URZ ;  /* 0x000000ff00047c82 */ /* 0x000fc80008000000 */
[----:B------:R-:W-:-:S05]  /*0620*/  VIADD R2, R2, 0x10 ;  /* 0x0000001002027836 */ /* 0x000fca0000000000 */
[----:B-1----:R-:W-:-:S07]  /*0630*/  LEA R9, R3, R2, 0x18 ;  /* 0x0000000203097211 */ /* 0x002fce00078ec0ff */
.L_x_5:
[----:B01----:R-:W-:-:S06]  /*0640*/  IMAD.WIDE.U32 R2, R0, 0x4, R4 ;  /* 0x0000000400027825 */ /* 0x003fcc00078e0004 */
[----:B------:R-:W2:Y:S01]  /*0650*/  LDG.E R2, desc[UR10][R2.64] ;  /* 0x0000000a02027981 */ /* 0x000ea2000c1e1900 */
[C---:B------:R-:W-:Y:S01]  /*0660*/  IMAD R7, R0.reuse, 0x4, R9 ;  /* 0x0000000400077824 */ /* 0x040fe200078e0209 */
[----:B------:R-:W-:Y:S01]  /*0670*/  UIADD3 UR4, UPT, UPT, UR4, 0x1, URZ ;  /* 0x0000000104047890 */ /* 0x000fe2000fffe0ff */
[----:B------:R-:W-:-:S05]  /*0680*/  IADD3 R0, PT, PT, R0, 0x1, RZ ;  /* 0x0000000100007810 */ /* 0x000fca0007ffe0ff */
[----:B------:R-:W-:Y:S01]  /*0690*/  ISETP.NE.AND P1, PT, R6, UR4, PT ;  /* 0x0000000406007c0c */ /* 0x000fe2000bf25270 */
[----:B--2---:R1:W-:-:S12]  /*06a0*/  STS [R7], R2 ;  /* 0x0000000207007388 */ /* 0x0043d80000000800 */
[----:B------:R-:W-:Y:S05]  /*06b0*/  @P1 BRA `(.L_x_5) ;  /* 0xfffffffc00e01947 */ /* 0x000fea000383ffff */
.L_x_0:
[----:B------:R-:W2:Y:S01]  /*06c0*/  S2UR UR8, SR_CgaCtaId ;  /* 0x00000000000879c3 */ /* 0x000ea20000008800 */
[----:B------:R-:W3:Y:S01]  /*06d0*/  LDCU UR7, c[0x0][0x380] ;  /* 0x00007000ff0777ac */ /* 0x000ee20008000800 */
[----:B------:R-:W4:Y:S01]  /*06e0*/  S2R R24, SR_TID.X ;  /* 0x0000000000187919 */ /* 0x000f220000002100 */
[----:B------:R-:W-:Y:S01]  /*06f0*/  UMOV UR9, 0x400 ;  /* 0x0000040000097882 */ /* 0x000fe20000000000 */
[----:B---3--:R-:W-:-:S04]  /*0700*/  ULEA.HI UR4, UR7, UR7, URZ, 0x1 ;  /* 0x0000000707047291 */ /* 0x008fc8000f8f08ff */
[----:B------:R-:W-:Y:S02]  /*0710*/  USHF.R.S32.HI UR4, URZ, 0x1, UR4 ;  /* 0x00000001ff047899 */ /* 0x000fe40008011404 */
[----:B--2---:R-:W-:Y:S02]  /*0720*/  ULEA UR9, UR8, UR9, 0x18 ;  /* 0x0000000908097291 */ /* 0x004fe4000f8ec0ff */
[----:B------:R-:W-:-:S04]  /*0730*/  ULOP3.LUT UR5, UR4, 0x1, URZ, 0xc0, !UPT ;  /* 0x0000000104057892 */ /* 0x000fc8000f8ec0ff */
[----:B------:R-:W-:Y:S02]  /*0740*/  UISETP.NE.U32.AND UP0, UPT, UR5, 0x1, UPT ;  /* 0x000000010500788c */ /* 0x000fe4000bf05070 */
[----:B------:R-:W-:Y:S01]  /*0750*/  UIADD3 UR5, UPT, UPT, UR4, -0x1, URZ ;  /* 0xffffffff04057890 */ /* 0x000fe2000fffe0ff */
[----:B------:R-:W-:Y:S08]  /*0760*/  STS.64 [UR9], RZ ;  /* 0x000000ffff007988 */ /* 0x000ff00008000a09 */
[----:B------:R-:W-:Y:S01]  /*0770*/  @UP0 UMOV UR8, UR5 ;  /* 0x0000000500080c82 */ /* 0x000fe20008000000 */
[----:B------:R-:W-:Y:S01]  /*0780*/  @!UP0 UMOV UR8, UR4 ;  /* 0x0000000400088c82 */ /* 0x000fe20008000000 */
[----:B------:R-:W-:Y:S01]  /*0790*/  @UP0 USHF.R.S32.HI UR6, URZ, 0x1f, UR7 ;  /* 0x0000001fff060899 */ /* 0x000fe20008011407 */
[----:B------:R-:W-:Y:S01]  /*07a0*/  BAR.SYNC.DEFER_BLOCKING 0x0 ;  /* 0x0000000000007b1d */ /* 0x000fe20000010000 */
[----:B----4-:R-:W-:-:S02]  /*07b0*/  ISETP.GE.OR P0, PT, R24, UR8, !P0 ;  /* 0x0000000818007c0c */ /* 0x010fc4000c706670 */
[----:B------:R-:W-:Y:S02]  /*07c0*/  @UP0 ULEA.HI UR7, UR6, UR7, URZ, 0x2 ;  /* 0x0000000706070291 */ /* 0x000fe4000f8f10ff */
[----:B------:R-:W-:Y:S02]  /*07d0*/  UIMAD UR6, UR4, UR5, URZ ;  /* 0x00000005040672a4 */ /* 0x000fe4000f8e02ff */
[----:B------:R-:W-:Y:S02]  /*07e0*/  @UP0 USHF.R.S32.HI UR7, URZ, 0x2, UR7 ;  /* 0x00000002ff070899 */ /* 0x000fe40008011407 */
[----:B------:R-:W-:Y:S02]  /*07f0*/  ULEA.HI UR6, UR6, UR6, URZ, 0x1 ;  /* 0x0000000606067291 */ /* 0x000fe4000f8f08ff */
[----:B------:R-:W-:-:S03]  /*0800*/  @!UP0 USHF.R.S32.HI UR7, URZ, 0x1, UR5 ;  /* 0x00000001ff078899 */ /* 0x000fc60008011405 */
[----:B------:R-:W-:Y:S09]  /*0810*/  @P0 EXIT ;  /* 0x000000000000094d */ /* 0x000ff20003800000 */
[----:B-1----:R-:W-:Y:S01]  /*0820*/  IMAD R2, R24, UR7, RZ ;  /* 0x0000000718027c24 */ /* 0x002fe2000f8e02ff */
[----:B------:R-:W-:Y:S01]  /*0830*/  I2FP.F32.S32 R0, UR5 ;  /* 0x0000000500007c45 */ /* 0x000fe20008201400 */
[----:B------:R-:W-:Y:S02]  /*0840*/  USHF.R.S32.HI UR6, URZ, 0x1, UR6 ;  /* 0x00000001ff067899 */ /* 0x000fe40008011406 */
[C---:B0-----:R-:W-:Y:S01]  /*0850*/  VIADD R3, R2.reuse, UR7 ;  /* 0x0000000702037c36 */ /* 0x041fe20008000000 */
[----:B------:R-:W-:Y:S01]  /*0860*/  UIADD3 UR9, UPT, UPT, -UR4, 0x1, URZ ;  /* 0x0000000104097890 */ /* 0x000fe2000fffe1ff */
[----:B------:R-:W-:Y:S02]  /*0870*/  VIADD R4, R2, 0x1 ;  /* 0x0000000102047836 */ /* 0x000fe40000000000 */
[C---:B------:R-:W-:Y:S01]  /*0880*/  FMUL R5, R0.reuse, 4 ;  /* 0x4080000000057820 */ /* 0x040fe20000400000 */
[C---:B------:R-:W-:Y:S01]  /*0890*/  FADD R6, R0.reuse, 1 ;  /* 0x3f80000000067421 */ /* 0x040fe20000000000 */
[----:B------:R-:W-:Y:S01]  /*08a0*/  FADD R7, R0, R0 ;  /* 0x0000000000077221 */ /* 0x000fe20000000000 */
[----:B------:R-:W-:Y:S01]  /*08b0*/  I2FP.F32.S32 R0, UR4 ;  /* 0x0000000400007c45 */ /* 0x000fe20008201400 */
[----:B------:R-:W-:Y:S01]  /*08c0*/  UIMAD UR6, UR6, UR12, URZ ;  /* 0x0000000c060672a4 */ /* 0x000fe2000f8e02ff */
[----:B------:R-:W-:Y:S01]  /*08d0*/  VIMNMX R9, PT, PT, R3, R4, !PT ;  /* 0x0000000403097248 */ /* 0x000fe20007fe0100 */
[----:B------:R-:W-:Y:S01]  /*08e0*/  FMUL R5, R5, R6 ;  /* 0x0000000605057220 */ /* 0x000fe20000400000 */
[----:B------:R-:W-:-:S02]  /*08f0*/  HFMA2 R6, -RZ, RZ, 0, 0 ;  /* 0x00000000ff067431 */ /* 0x000fc400000001ff */
[----:B------:R-:W-:Y:S01]  /*0900*/  FADD R7, -R7, -1 ;  /* 0xbf80000007077421 */ /* 0x000fe20000000100 */
[----:B------:R-:W-:-:S07]  /*0910*/  IMAD.IADD R8, R9, 0x1, -R2 ;  /* 0x0000000109087824 */ /* 0x000fce00078e0a02 */
.L_x_33:
[----:B------:R-:W-:Y:S01]  /*0920*/  UISETP.GE.AND UP0, UPT, UR7, 0x1, UPT ;  /* 0x000000010700788c */ /* 0x000fe2000bf06270 */
[----:B------:R-:W-:Y:S01]  /*0930*/  IMAD.MOV.U32 R21, RZ, RZ, RZ ;  /* 0x000000ffff157224 */ /* 0x000fe200078e00ff */
[----:B------:R-:W-:-:S07]  /*0940*/  MOV R25, RZ ;  /* 0x000000ff00197202 */ /* 0x000fce0000000f00 */
[----:B012---:R-:W-:Y:S05]  /*0950*/  BRA.U !UP0, `(.L_x_6) ;  /* 0x0000000908d07547 */ /* 0x007fea000b800000 */
[----:B------:R-:W0:Y:S01]  /*0960*/  S2R R10, SR_CgaCtaId ;  /* 0x00000000000a7919 */ /* 0x000e220000008800 */
[----:B------:R-:W-:Y:S01]  /*0970*/  MOV R9, 0x400 ;  /* 0x0000040000097802 */ /* 0x000fe20000000f00 */
[----:B------:R-:W-:Y:S01]  /*0980*/  BSSY.RECONVERGENT B0, `(.L_x_7) ;  /* 0x0000041000007945 */ /* 0x000fe20003800200 */
[----:B------:R-:W-:Y:S01]  /*0990*/  LOP3.LUT P0, RZ, R8, 0x1, RZ, 0xc0, !PT ;  /* 0x0000000108ff7812 */ /* 0x000fe2000780c0ff */
[----:B------:R-:W-:Y:S02]  /*09a0*/  HFMA2 R25, -RZ, RZ, 0, 0 ;  /* 0x00000000ff197431 */ /* 0x000fe400000001ff */
[----:B------:R-:W-:Y:S02]  /*09b0*/  IMAD.MOV.U32 R14, RZ, RZ, RZ ;  /* 0x000000ffff0e7224 */ /* 0x000fe400078e00ff */
[----:B------:R-:W-:Y:S02]  /*09c0*/  VIADD R9, R9, 0x10 ;  /* 0x0000001009097836 */ /* 0x000fe40000000000 */
[----:B------:R-:W-:-:S02]  /*09d0*/  IMAD.MOV.U32 R21, RZ, RZ, RZ ;  /* 0x000000ffff157224 */ /* 0x000fc400078e00ff */
[----:B------:R-:W-:Y:S01]  /*09e0*/  IMAD.MOV.U32 R15, RZ, RZ, R2 ;  /* 0x000000ffff0f7224 */ /* 0x000fe200078e0002 */
[----:B0-----:R-:W-:-:S05]  /*09f0*/  LEA R9, R10, R9, 0x18 ;  /* 0x000000090a097211 */ /* 0x001fca00078ec0ff */
[----:B------:R-:W-:Y:S01]  /*0a00*/  IMAD R20, R6, 0x4, R9 ;  /* 0x0000000406147824 */ /* 0x000fe200078e0209 */
[----:B------:R-:W-:-:S04]  /*0a10*/  MOV R9, RZ ;  /* 0x000000ff00097202 */ /* 0x000fc80000000f00 */
[----:B------:R0:W1:Y:S01]  /*0a20*/  LDS R22, [R20] ;  /* 0x0000000014167984 */ /* 0x0000620000000800 */
[----:B------:R-:W-:Y:S05]  /*0a30*/  @!P0 BRA `(.L_x_8) ;  /* 0x0000000000d48947 */ /* 0x000fea0003800000 */
[----:B------:R-:W2:Y:S01]  /*0a40*/  LDC.64 R10, c[0x0][0x388] ;  /* 0x0000e200ff0a7b82 */ /* 0x000ea20000000a00 */
[----:B------:R-:W-:-:S04]  /*0a50*/  VIADD R13, R2, UR6 ;  /* 0x00000006020d7c36 */ /* 0x000fc80008000000 */
[----:B--2---:R-:W-:-:S06]  /*0a60*/  IMAD.WIDE R10, R13, 0x4, R10 ;  /* 0x000000040d0a7825 */ /* 0x004fcc00078e020a */
[----:B------:R-:W1:Y:S01]  /*0a70*/  LDG.E R11, desc[UR10][R10.64] ;  /* 0x0000000a0a0b7981 */ /* 0x000e62000c1e1900 */
[----:B------:R-:W-:Y:S02]  /*0a80*/  MOV R15, R4 ;  /* 0x00000004000f7202 */ /* 0x000fe40000000f00 */
[----:B-1----:R-:W-:-:S13]  /*0a90*/  FSETP.GT.AND P0, PT, R11, R22, PT ;  /* 0x000000160b00720b */ /* 0x002fda0003f04000 */
[----:B------:R-:W-:Y:S05]  /*0aa0*/  @!P0 BRA `(.L_x_8) ;  /* 0x0000000000b88947 */ /* 0x000fea0003800000 */
[----:B------:R-:W1:Y:S01]  /*0ab0*/  LDS R10, [R20+0x4] ;  /* 0x00000400140a7984 */ /* 0x000e620000000800 */
[----:B------:R-:W-:Y:S01]  /*0ac0*/  IMAD.MOV.U32 R15, RZ, RZ, R4 ;  /* 0x000000ffff0f7224 */ /* 0x000fe200078e0004 */
[----:B-1----:R-:W-:-:S13]  /*0ad0*/  FSETP.GTU.AND P0, PT, R11, R10, PT ;  /* 0x0000000a0b00720b */ /* 0x002fda0003f0c000 */
[----:B------:R-:W-:Y:S05]  /*0ae0*/  @P0 BRA `(.L_x_8) ;  /* 0x0000000000a80947 */ /* 0x000fea0003800000 */
[----:B------:R-:W-:Y:S01]  /*0af0*/  I2FP.F32.U32 R10, R2 ;  /* 0x00000002000a7245 */ /* 0x000fe20000201000 */
[----:B------:R-:W-:Y:S04]  /*0b00*/  BSSY.RECONVERGENT B1, `(.L_x_9) ;  /* 0x000000f000017945 */ /* 0x000fe80003800200 */
[----:B------:R-:W-:-:S04]  /*0b10*/  FFMA R10, R10, -8, R5 ;  /* 0xc10000000a0a7823 */ /* 0x000fc80000000005 */
[----:B------:R-:W-:-:S04]  /*0b20*/  FADD R16, R10, -7 ;  /* 0xc0e000000a107421 */ /* 0x000fc80000000000 */
[----:B------:R-:W-:Y:S01]  /*0b30*/  VIADD R9, R16, 0xf3000000 ;  /* 0xf300000010097836 */ /* 0x000fe20000000000 */
[----:B------:R1:W2:Y:S04]  /*0b40*/  MUFU.RSQ R11, R16 ;  /* 0x00000010000b7308 */ /* 0x0002a80000001400 */
[----:B------:R-:W-:-:S13]  /*0b50*/  ISETP.GT.U32.AND P0, PT, R9, 0x727fffff, PT ;  /* 0x727fffff0900780c */ /* 0x000fda0003f04070 */
[----:B-12---:R-:W-:Y:S05]  /*0b60*/  @!P0 BRA `(.L_x_10) ;  /* 0x0000000000108947 */ /* 0x006fea0003800000 */
[----:B------:R-:W-:-:S07]  /*0b70*/  MOV R18, 0xb90 ;  /* 0x00000b9000127802 */ /* 0x000fce0000000f00 */
[----:B0-----:R-:W-:Y:S05]  /*0b80*/  CALL.REL.NOINC `($__internal_0_$__cuda_sm20_sqrt_rn_f32_slowpath) ;  /* 0x0000000c00ac7944 */ /* 0x001fea0003c00000 */
[----:B------:R-:W-:Y:S01]  /*0b90*/  MOV R10, R19 ;  /* 0x00000013000a7202 */ /* 0x000fe20000000f00 */
[----:B------:R-:W-:Y:S06]  /*0ba0*/  BRA `(.L_x_11) ;  /* 0x0000000000107947 */ /* 0x000fec0003800000 */
.L_x_10:
[----:B------:R-:W-:Y:S01]  /*0bb0*/  FMUL.FTZ R10, R16, R11 ;  /* 0x0000000b100a7220 */ /* 0x000fe20000410000 */
[----:B------:R-:W-:-:S03]  /*0bc0*/  FMUL.FTZ R11, R11, 0.5 ;  /* 0x3f0000000b0b7820 */ /* 0x000fc60000410000 */
[----:B------:R-:W-:-:S04]  /*0bd0*/  FFMA R9, -R10, R10, R16 ;  /* 0x0000000a0a097223 */ /* 0x000fc80000000110 */
[----:B------:R-:W-:-:S07]  /*0be0*/  FFMA R10, R9, R11, R10 ;  /* 0x0000000b090a7223 */ /* 0x000fce000000000a */
.L_x_11:
[----:B------:R-:W-:Y:S05]  /*0bf0*/  BSYNC.RECONVERGENT B1 ;  /* 0x0000000000017941 */ /* 0x000fea0003800200 */
.L_x_9:
[----:B------:R-:W-:Y:S01]  /*0c00*/  FADD R10, R7, R10 ;  /* 0x0000000a070a7221 */ /* 0x000fe20000000000 */
[----:B------:R-:W1:Y:S03]  /*0c10*/  LDCU UR4, c[0x0][0x3a8] ;  /* 0x00007500ff0477ac */ /* 0x000e660008000800 */
[----:B------:R-:W-:-:S04]  /*0c20*/  FMUL R9, R10, -0.5 ;  /* 0xbf0000000a097820 */ /* 0x000fc80000400000 */
[----:B------:R-:W2:Y:S02]  /*0c30*/  F2I.TRUNC.NTZ R10, R9 ;  /* 0x00000009000a7305 */ /* 0x000ea4000020f100 */
[----:B--2---:R-:W-:-:S04]  /*0c40*/  I2FP.F32.S32 R10, R10 ;  /* 0x0000000a000a7245 */ /* 0x004fc80000201400 */
[C---:B------:R-:W-:Y:S02]  /*0c50*/  FSETP.NEU.AND P0, PT, R9.reuse, R10, PT ;  /* 0x0000000a0900720b */ /* 0x040fe40003f0d000 */
[----:B------:R-:W2:Y:S11]  /*0c60*/  LDC.64 R10, c[0x0][0x390] ;  /* 0x0000e400ff0a7b82 */ /* 0x000eb60000000a00 */
[----:B------:R-:W-:-:S04]  /*0c70*/  @!P0 FADD R9, R9, -1 ;  /* 0xbf80000009098421 */ /* 0x000fc80000000000 */
[----:B------:R-:W3:Y:S02]  /*0c80*/  F2I.TRUNC.NTZ R13, R9 ;  /* 0x00000009000d7305 */ /* 0x000ee4000020f100 */
[C---:B---3--:R-:W-:Y:S02]  /*0c90*/  IMAD R12, R13.reuse, R13, R13 ;  /* 0x0000000d0d0c7224 */ /* 0x048fe400078e020d */
[----:B------:R-:W-:-:S03]  /*0ca0*/  IMAD R15, R13, UR9, R4 ;  /* 0x000000090d0f7c24 */ /* 0x000fc6000f8e0204 */
[----:B------:R-:W-:-:S04]  /*0cb0*/  LEA.HI R12, R12, R12, RZ, 0x1 ;  /* 0x0000000c0c0c7211 */ /* 0x000fc800078f08ff */
[----:B------:R-:W-:Y:S01]  /*0cc0*/  LEA.HI.SX32 R15, R12, R15, 0x1f ;  /* 0x0000000f0c0f7211 */ /* 0x000fe200078ffaff */
[----:B--2---:R-:W-:-:S04]  /*0cd0*/  IMAD.WIDE R12, R13, 0x4, R10 ;  /* 0x000000040d0c7825 */ /* 0x004fc800078e020a */
[----:B------:R-:W-:Y:S02]  /*0ce0*/  IMAD.WIDE R10, R15, 0x4, R10 ;  /* 0x000000040f0a7825 */ /* 0x000fe400078e020a */
[----:B------:R-:W1:Y:S04]  /*0cf0*/  LDG.E R12, desc[UR10][R12.64] ;  /* 0x0000000a0c0c7981 */ /* 0x000e68000c1e1900 */
[----:B------:R-:W2:Y:S01]  /*0d00*/  LDG.E R10, desc[UR10][R10.64] ;  /* 0x0000000a0a0a7981 */ /* 0x000ea2000c1e1900 */
[----:B------:R-:W-:Y:S01]  /*0d10*/  MOV R15, R4 ;  /* 0x00000004000f7202 */ /* 0x000fe20000000f00 */
[----:B------:R-:W-:Y:S02]  /*0d20*/  IMAD.MOV.U32 R25, RZ, RZ, 0x40000000 ;  /* 0x40000000ff197424 */ /* 0x000fe400078e00ff */
[----:B-1----:R-:W-:Y:S01]  /*0d30*/  FADD R9, R12, -UR4 ;  /* 0x800000040c097e21 */ /* 0x002fe20008000000 */
[----:B--2---:R-:W-:-:S04]  /*0d40*/  FADD R14, R10, -UR4 ;  /* 0x800000040a0e7e21 */ /* 0x004fc80008000000 */
[----:B------:R-:W-:-:S04]  /*0d50*/  FMUL R9, R9, R14 ;  /* 0x0000000e09097220 */ /* 0x000fc80000400000 */
[----:B------:R-:W-:Y:S01]  /*0d60*/  FFMA R14, R9, 2, RZ ;  /* 0x40000000090e7823 */ /* 0x000fe200000000ff */
[----:B------:R-:W-:-:S04]  /*0d70*/  IMAD.MOV.U32 R9, RZ, RZ, 0x40000000 ;  /* 0x40000000ff097424 */ /* 0x000fc800078e00ff */
[----:B------:R-:W-:-:S07]  /*0d80*/  MOV R21, R14 ;  /* 0x0000000e00157202 */ /* 0x000fce0000000f00 */
.L_x_8:
[----:B------:R-:W-:Y:S05]  /*0d90*/  BSYNC.RECONVERGENT B0 ;  /* 0x0000000000007941 */ /* 0x000fea0003800200 */
.L_x_7:
[----:B------:R-:W-:Y:S01]  /*0da0*/  ISETP.GE.AND P0, PT, R4, R3, PT ;  /* 0x000000030400720c */ /* 0x000fe20003f06270 */
[----:B------:R-:W2:Y:S01]  /*0db0*/  LDCU UR4, c[0x0][0x3a8] ;  /* 0x00007500ff0477ac */ /* 0x000ea20008000800 */
[----:B------:R-:W-:Y:S11]  /*0dc0*/  BSSY.RECONVERGENT B0, `(.L_x_6) ;  /* 0x000006d000007945 */ /* 0x000ff60003800200 */
[----:B------:R-:W-:Y:S05]  /*0dd0*/  @P0 BRA `(.L_x_12) ;  /* 0x0000000400ac0947 */ /* 0x000fea0003800000 */
[----:B------:R-:W3:Y:S01]  /*0de0*/  LDC.64 R10, c[0x0][0x390] ;  /* 0x0000e400ff0a7b82 */ /* 0x000ee20000000a00 */
[----:B------:R-:W-:Y:S01]  /*0df0*/  IMAD.MOV.U32 R25, RZ, RZ, R9 ;  /* 0x000000ffff197224 */ /* 0x000fe200078e0009 */
[----:B------:R-:W-:Y:S01]  /*0e00*/  MOV R21, R14 ;  /* 0x0000000e00157202 */ /* 0x000fe20000000f00 */
[C---:B------:R-:W-:Y:S01]  /*0e10*/  VIADD R23, R15.reuse, 0x1 ;  /* 0x000000010f177836 */ /* 0x040fe20000000000 */
[----:B------:R-:W-:-:S04]  /*0e20*/  IADD3 R9, PT, PT, R15, UR6, RZ ;  /* 0x000000060f097c10 */ /* 0x000fc8000fffe0ff */
[----:B------:R-:W4:Y:S03]  /*0e30*/  LDC.64 R12, c[0x0][0x388] ;  /* 0x0000e200ff0c7b82 */ /* 0x000f260000000a00 */
.L_x_23:
[----:B----4-:R-:W-:-:S05]  /*0e40*/  IMAD.WIDE R14, R9, 0x4, R12 ;  /* 0x00000004090e7825 */ /* 0x010fca00078e020c */
[----:B------:R-:W1:Y:S01]  /*0e50*/  LDG.E R17, desc[UR10][R14.64] ;  /* 0x0000000a0e117981 */ /* 0x000e62000c1e1900 */
[----:B------:R-:W-:Y:S01]  /*0e60*/  BSSY.RECONVERGENT B1, `(.L_x_13) ;  /* 0x000002e000017945 */ /* 0x000fe20003800200 */
[----:B-1----:R-:W-:-:S13]  /*0e70*/  FSETP.GT.AND P0, PT, R17, R22, PT ;  /* 0x000000161100720b */ /* 0x002fda0003f04000 */
[----:B------:R-:W-:Y:S05]  /*0e80*/  @!P0 BRA `(.L_x_14) ;  /* 0x0000000000ac8947 */ /* 0x000fea0003800000 */
[----:B------:R-:W1:Y:S02]  /*0e90*/  LDS R16, [R20+0x4] ;  /* 0x0000040014107984 */ /* 0x000e640000000800 */
[----:B-1----:R-:W-:-:S13]  /*0ea0*/  FSETP.GTU.AND P0, PT, R17, R16, PT ;  /* 0x000000101100720b */ /* 0x002fda0003f0c000 */
[----:B------:R-:W-:Y:S05]  /*0eb0*/  @P0 BRA `(.L_x_14) ;  /* 0x0000000000a00947 */ /* 0x000fea0003800000 */
[----:B------:R-:W-:Y:S01]  /*0ec0*/  VIADD R16, R23, 0xffffffff ;  /* 0xffffffff17107836 */ /* 0x000fe20000000000 */
[----:B------:R-:W-:Y:S04]  /*0ed0*/  BSSY.RECONVERGENT B2, `(.L_x_15) ;  /* 0x0000011000027945 */ /* 0x000fe80003800200 */
[----:B------:R-:W-:-:S05]  /*0ee0*/  I2FP.F32.U32 R16, R16 ;  /* 0x0000001000107245 */ /* 0x000fca0000201000 */
[----:B------:R-:W-:-:S04]  /*0ef0*/  FFMA R16, R16, -8, R5 ;  /* 0xc100000010107823 */ /* 0x000fc80000000005 */
[----:B------:R-:W-:-:S04]  /*0f00*/  FADD R17, R16, -7 ;  /* 0xc0e0000010117421 */ /* 0x000fc80000000000 */
[----:B------:R1:W4:Y:S01]  /*0f10*/  MUFU.RSQ R18, R17 ;  /* 0x0000001100127308 */ /* 0x0003220000001400 */
[----:B------:R-:W-:-:S04]  /*0f20*/  IADD3 R16, PT, PT, R17, -0xd000000, RZ ;  /* 0xf300000011107810 */ /* 0x000fc80007ffe0ff */
[----:B------:R-:W-:-:S13]  /*0f30*/  ISETP.GT.U32.AND P0, PT, R16, 0x727fffff, PT ;  /* 0x727fffff1000780c */ /* 0x000fda0003f04070 */
[----:B-1--4-:R-:W-:Y:S05]  /*0f40*/  @!P0 BRA `(.L_x_16) ;  /* 0x0000000000148947 */ /* 0x012fea0003800000 */
[----:B------:R-:W-:Y:S01]  /*0f50*/  IMAD.MOV.U32 R16, RZ, RZ, R17 ;  /* 0x000000ffff107224 */ /* 0x000fe200078e0011 */
[----:B------:R-:W-:-:S07]  /*0f60*/  MOV R18, 0xf80 ;  /* 0x00000f8000127802 */ /* 0x000fce0000000f00 */
[----:B0-23--:R-:W-:Y:S05]  /*0f70*/  CALL.REL.NOINC `($__internal_0_$__cuda_sm20_sqrt_rn_f32_slowpath) ;  /* 0x0000000800b07944 */ /* 0x00dfea0003c00000 */
[----:B------:R-:W-:Y:S01]  /*0f80*/  MOV R16, R19 ;  /* 0x0000001300107202 */ /* 0x000fe20000000f00 */
[----:B------:R-:W-:Y:S06]  /*0f90*/  BRA `(.L_x_17) ;  /* 0x0000000000107947 */ /* 0x000fec0003800000 */
.L_x_16:
[----:B------:R-:W-:Y:S01]  /*0fa0*/  FMUL.FTZ R16, R17, R18 ;  /* 0x0000001211107220 */ /* 0x000fe20000410000 */
[----:B------:R-:W-:-:S03]  /*0fb0*/  FMUL.FTZ R18, R18, 0.5 ;  /* 0x3f00000012127820 */ /* 0x000fc60000410000 */
[----:B------:R-:W-:-:S04]  /*0fc0*/  FFMA R17, -R16, R16, R17 ;  /* 0x0000001010117223 */ /* 0x000fc80000000111 */
[----:B------:R-:W-:-:S07]  /*0fd0*/  FFMA R16, R17, R18, R16 ;  /* 0x0000001211107223 */ /* 0x000fce0000000010 */
.L_x_17:
[----:B--2---:R-:W-:Y:S05]  /*0fe0*/  BSYNC.RECONVERGENT B2 ;  /* 0x0000000000027941 */ /* 0x004fea0003800200 */
.L_x_15:
[----:B------:R-:W-:-:S04]  /*0ff0*/  FADD R16, R7, R16 ;  /* 0x0000001007107221 */ /* 0x000fc80000000000 */
[----:B------:R-:W-:-:S04]  /*1000*/  FMUL R26, R16, -0.5 ;  /* 0xbf000000101a7820 */ /* 0x000fc80000400000 */
[----:B------:R-:W1:Y:S02]  /*1010*/  F2I.TRUNC.NTZ R16, R26 ;  /* 0x0000001a00107305 */ /* 0x000e64000020f100 */
[----:B-1----:R-:W-:-:S04]  /*1020*/  I2FP.F32.S32 R17, R16 ;  /* 0x0000001000117245 */ /* 0x002fc80000201400 */
[----:B------:R-:W-:-:S13]  /*1030*/  FSETP.NEU.AND P0, PT, R26, R17, PT ;  /* 0x000000111a00720b */ /* 0x000fda0003f0d000 */
[----:B------:R-:W-:-:S04]  /*1040*/  @!P0 FADD R26, R26, -1 ;  /* 0xbf8000001a1a8421 */ /* 0x000fc80000000000 */
[----:B------:R-:W1:Y:S02]  /*1050*/  F2I.TRUNC.NTZ R17, R26 ;  /* 0x0000001a00117305 */ /* 0x000e64000020f100 */
[----:B-1----:R-:W-:-:S05]  /*1060*/  IMAD R16, R17, R17, R17 ;  /* 0x0000001111107224 */ /* 0x002fca00078e0211 */
[----:B------:R-:W-:-:S04]  /*1070*/  LEA.HI R16, R16, R16, RZ, 0x1 ;  /* 0x0000001010107211 */ /* 0x000fc800078f08ff */
[----:B------:R-:W-:-:S05]  /*1080*/  SHF.R.S32.HI R16, RZ, 0x1, R16 ;  /* 0x00000001ff107819 */ /* 0x000fca0000011410 */
[----:B------:R-:W-:-:S04]  /*1090*/  IMAD R16, R17, UR9, R16 ;  /* 0x0000000911107c24 */ /* 0x000fc8000f8e0210 */
[----:B------:R-:W-:Y:S02]  /*10a0*/  IMAD.IADD R19, R16, 0x1, R23 ;  /* 0x0000000110137824 */ /* 0x000fe400078e0217 */
[----:B---3--:R-:W-:-:S04]  /*10b0*/  IMAD.WIDE R16, R17, 0x4, R10 ;  /* 0x0000000411107825 */ /* 0x008fc800078e020a */
[----:B------:R-:W-:Y:S02]  /*10c0*/  IMAD.WIDE R18, R19, 0x4, R10 ;  /* 0x0000000413127825 */ /* 0x000fe400078e020a */
[----:B------:R-:W2:Y:S04]  /*10d0*/  LDG.E R16, desc[UR10][R16.64] ;  /* 0x0000000a10107981 */ /* 0x000ea8000c1e1900 */
[----:B------:R-:W3:Y:S01]  /*10e0*/  LDG.E R18, desc[UR10][R18.64] ;  /* 0x0000000a12127981 */ /* 0x000ee2000c1e1900 */
[----:B------:R-:W-:Y:S01]  /*10f0*/  FADD R25, R25, 2 ;  /* 0x4000000019197421 */ /* 0x000fe20000000000 */
[----:B--2---:R-:W-:Y:S01]  /*1100*/  FADD R27, R16, -UR4 ;  /* 0x80000004101b7e21 */ /* 0x004fe20008000000 */
[----:B---3--:R-:W-:-:S04]  /*1110*/  FADD R26, R18, -UR4 ;  /* 0x80000004121a7e21 */ /* 0x008fc80008000000 */
[----:B------:R-:W-:-:S04]  /*1120*/  FMUL R26, R27, R26 ;  /* 0x0000001a1b1a7220 */ /* 0x000fc80000400000 */
[----:B------:R-:W-:-:S07]  /*1130*/  FFMA R21, R26, 2, R21 ;  /* 0x400000001a157823 */ /* 0x000fce0000000015 */
.L_x_14:
[----:B--2---:R-:W-:Y:S05]  /*1140*/  BSYNC.RECONVERGENT B1 ;  /* 0x0000000000017941 */ /* 0x004fea0003800200 */
.L_x_13:
[----:B------:R-:W2:Y:S01]  /*1150*/  LDG.E R15, desc[UR10][R14.64+0x4] ;  /* 0x0000040a0e0f7981 */ /* 0x000ea2000c1e1900 */
[----:B------:R-:W-:Y:S01]  /*1160*/  BSSY.RECONVERGENT B1, `(.L_x_18) ;  /* 0x000002d000017945 */ /* 0x000fe20003800200 */
[----:B--2---:R-:W-:-:S13]  /*1170*/  FSETP.GT.AND P0, PT, R15, R22, PT ;  /* 0x000000160f00720b */ /* 0x004fda0003f04000 */
[----:B------:R-:W-:Y:S05]  /*1180*/  @!P0 BRA `(.L_x_19) ;  /* 0x0000000000a88947 */ /* 0x000fea0003800000 */
[----:B------:R-:W1:Y:S02]  /*1190*/  LDS R14, [R20+0x4] ;  /* 0x00000400140e7984 */ /* 0x000e640000000800 */
[----:B-1----:R-:W-:-:S13]  /*11a0*/  FSETP.GTU.AND P0, PT, R15, R14, PT ;  /* 0x0000000e0f00720b */ /* 0x002fda0003f0c000 */
[----:B------:R-:W-:Y:S05]  /*11b0*/  @P0 BRA `(.L_x_19) ;  /* 0x00000000009c0947 */ /* 0x000fea0003800000 */
[----:B------:R-:W-:Y:S01]  /*11c0*/  I2FP.F32.U32 R14, R23 ;  /* 0x00000017000e7245 */ /* 0x000fe20000201000 */
[----:B------:R-:W-:Y:S04]  /*11d0*/  BSSY.RECONVERGENT B2, `(.L_x_20) ;  /* 0x0000010000027945 */ /* 0x000fe80003800200 */
[----:B------:R-:W-:-:S04]  /*11e0*/  FFMA R14, R14, -8, R5 ;  /* 0xc10000000e0e7823 */ /* 0x000fc80000000005 */
[----:B------:R-:W-:-:S04]  /*11f0*/  FADD R15, R14, -7 ;  /* 0xc0e000000e0f7421 */ /* 0x000fc80000000000 */
[----:B------:R1:W2:Y:S01]  /*1200*/  MUFU.RSQ R16, R15 ;  /* 0x0000000f00107308 */ /* 0x0002a20000001400 */
[----:B------:R-:W-:-:S04]  /*1210*/  IADD3 R14, PT, PT, R15, -0xd000000, RZ ;  /* 0xf30000000f0e7810 */ /* 0x000fc80007ffe0ff */
[----:B------:R-:W-:-:S13]  /*1220*/  ISETP.GT.U32.AND P0, PT, R14, 0x727fffff, PT ;  /* 0x727fffff0e00780c */ /* 0x000fda0003f04070 */
[----:B-12---:R-:W-:Y:S05]  /*1230*/  @!P0 BRA `(.L_x_21) ;  /* 0x0000000000148947 */ /* 0x006fea0003800000 */
[----:B------:R-:W-:Y:S01]  /*1240*/  IMAD.MOV.U32 R16, RZ, RZ, R15 ;  /* 0x000000ffff107224 */ /* 0x000fe200078e000f */
[----:B------:R-:W-:-:S07]  /*1250*/  MOV R18, 0x1270 ;  /* 0x0000127000127802 */ /* 0x000fce0000000f00 */
[----:B0--3--:R-:W-:Y:S05]  /*1260*/  CALL.REL.NOINC `($__internal_0_$__cuda_sm20_sqrt_rn_f32_slowpath) ;  /* 0x0000000400f47944 */ /* 0x009fea0003c00000 */
[----:B------:R-:W-:Y:S01]  /*1270*/  MOV R14, R19 ;  /* 0x00000013000e7202 */ /* 0x000fe20000000f00 */
[----:B------:R-:W-:Y:S06]  /*1280*/  BRA `(.L_x_22) ;  /* 0x0000000000107947 */ /* 0x000fec0003800000 */
.L_x_21:
[----:B------:R-:W-:Y:S01]  /*1290*/  FMUL.FTZ R14, R15, R16 ;  /* 0x000000100f0e7220 */ /* 0x000fe20000410000 */
[----:B------:R-:W-:-:S03]  /*12a0*/  FMUL.FTZ R16, R16, 0.5 ;  /* 0x3f00000010107820 */ /* 0x000fc60000410000 */
[----:B------:R-:W-:-:S04]  /*12b0*/  FFMA R15, -R14, R14, R15 ;  /* 0x0000000e0e0f7223 */ /* 0x000fc8000000010f */
[----:B------:R-:W-:-:S07]  /*12c0*/  FFMA R14, R15, R16, R14 ;  /* 0x000000100f0e7223 */ /* 0x000fce000000000e */
.L_x_22:
[----:B------:R-:W-:Y:S05]  /*12d0*/  BSYNC.RECONVERGENT B2 ;  /* 0x0000000000027941 */ /* 0x000fea0003800200 */
.L_x_20:
        /* <DEDUP_REMOVED lines=10> */
[C---:B------:R-:W-:Y:S02]  /*1380*/  IMAD R14, R17.reuse, UR9, R14 ;  /* 0x00000009110e7c24 */ /* 0x040fe4000f8e020e */
[----:B---3--:R-:W-:-:S03]  /*1390*/  IMAD.WIDE R16, R17, 0x4, R10 ;  /* 0x0000000411107825 */ /* 0x008fc600078e020a */
[----:B------:R-:W-:-:S03]  /*13a0*/  IADD3 R15, PT, PT, R23, 0x1, R14 ;  /* 0x00000001170f7810 */ /* 0x000fc60007ffe00e */
[----:B------:R-:W2:Y:S02]  /*13b0*/  LDG.E R16, desc[UR10][R16.64] ;  /* 0x0000000a10107981 */ /* 0x000ea4000c1e1900 */
[----:B------:R-:W-:-:S06]  /*13c0*/  IMAD.WIDE R14, R15, 0x4, R10 ;  /* 0x000000040f0e7825 */ /* 0x000fcc00078e020a */
[----:B------:R-:W3:Y:S01]  /*13d0*/  LDG.E R14, desc[UR10][R14.64] ;  /* 0x0000000a0e0e7981 */ /* 0x000ee2000c1e1900 */
[----:B------:R-:W-:Y:S01]  /*13e0*/  FADD R25, R25, 2 ;  /* 0x4000000019197421 */ /* 0x000fe20000000000 */
[----:B--2---:R-:W-:Y:S01]  /*13f0*/  FADD R19, R16, -UR4 ;  /* 0x8000000410137e21 */ /* 0x004fe20008000000 */
[----:B---3--:R-:W-:-:S04]  /*1400*/  FADD R18, R14, -UR4 ;  /* 0x800000040e127e21 */ /* 0x008fc80008000000 */
[----:B------:R-:W-:-:S04]  /*1410*/  FMUL R18, R19, R18 ;  /* 0x0000001213127220 */ /* 0x000fc80000400000 */
[----:B------:R-:W-:-:S07]  /*1420*/  FFMA R21, R18, 2, R21 ;  /* 0x4000000012157823 */ /* 0x000fce0000000015 */
.L_x_19:
[----:B------:R-:W-:Y:S05]  /*1430*/  BSYNC.RECONVERGENT B1 ;  /* 0x0000000000017941 */ /* 0x000fea0003800200 */
.L_x_18:
[C---:B------:R-:W-:Y:S01]  /*1440*/  VIADD R14, R23.reuse, 0x1 ;  /* 0x00000001170e7836 */ /* 0x040fe20000000000 */
[----:B------:R-:W-:Y:S01]  /*1450*/  IADD3 R23, PT, PT, R23, 0x2, RZ ;  /* 0x0000000217177810 */ /* 0x000fe20007ffe0ff */
[----:B------:R-:W-:-:S03]  /*1460*/  VIADD R9, R9, 0x2 ;  /* 0x0000000209097836 */ /* 0x000fc60000000000 */
[----:B------:R-:W-:-:S13]  /*1470*/  ISETP.GE.AND P0, PT, R14, R3, PT ;  /* 0x000000030e00720c */ /* 0x000fda0003f06270 */
[----:B------:R-:W-:Y:S05]  /*1480*/  @!P0 BRA `(.L_x_23) ;  /* 0xfffffff8006c8947 */ /* 0x000fea000383ffff */
.L_x_12:
[----:B--2---:R-:W-:Y:S05]  /*1490*/  BSYNC.RECONVERGENT B0 ;  /* 0x0000000000007941 */ /* 0x004fea0003800200 */
.L_x_6:
[----:B------:R-:W2:Y:S01]  /*14a0*/  S2UR UR5, SR_CgaCtaId ;  /* 0x00000000000579c3 */ /* 0x000ea20000008800 */
[----:B------:R-:W-:Y:S01]  /*14b0*/  UMOV UR4, 0x400 ;  /* 0x0000040000047882 */ /* 0x000fe20000000000 */
[----:B------:R-:W-:Y:S01]  /*14c0*/  BSSY B0, `(.L_x_24) ;  /* 0x0000013000007945 */ /* 0x000fe20003800000 */
[----:B--2---:R-:W-:Y:S02]  /*14d0*/  ULEA UR13, UR5, UR4, 0x18 ;  /* 0x00000004050d7291 */ /* 0x004fe4000f8ec0ff */
[----:B------:R-:W-:-:S04]  /*14e0*/  UIADD3 UR4, UPT, UPT, UR4, 0x4, URZ ;  /* 0x0000000404047890 */ /* 0x000fc8000fffe0ff */
[----:B------:R-:W-:-:S03]  /*14f0*/  ULEA UR4, UR5, UR4, 0x18 ;  /* 0x0000000405047291 */ /* 0x000fc6000f8ec0ff */
[----:B------:R-:W3:Y:S03]  /*1500*/  LDS R9, [UR13+0x4] ;  /* 0x0000040dff097984 */ /* 0x000ee60008000800 */
[----:B------:R-:W-:Y:S01]  /*1510*/  MOV R12, UR4 ;  /* 0x00000004000c7c02 */ /* 0x000fe20008000f00 */
[----:B---3--:R-:W2:Y:S02]  /*1520*/  F2I.TRUNC.NTZ R10, R9 ;  /* 0x00000009000a7305 */ /* 0x008ea4000020f100 */
[----:B--2---:R-:W-:-:S06]  /*1530*/  FADD R11, R10, R21 ;  /* 0x000000150a0b7221 */ /* 0x004fcc0000000000 */
[----:B------:R-:W2:Y:S02]  /*1540*/  ATOMS.CAS R11, [R12], R10, R11 ;  /* 0x0000000a0c0b738d */ /* 0x000ea4000000000b */
[----:B--2---:R-:W-:-:S13]  /*1550*/  ISETP.NE.AND P0, PT, R11, R10, PT ;  /* 0x0000000a0b00720c */ /* 0x004fda0003f05270 */
[----:B------:R-:W-:Y:S05]  /*1560*/  @!P0 BRA `(.L_x_25) ;  /* 0x0000000000208947 */ /* 0x000fea0003800000 */
[----:B------:R-:W-:-:S07]  /*1570*/  IMAD.MOV.U32 R10, RZ, RZ, R11 ;  /* 0x000000ffff0a7224 */ /* 0x000fce00078e000b */
.L_x_26:
[----:B------:R-:W-:Y:S01]  /*1580*/  FADD R11, R10, R21 ;  /* 0x000000150a0b7221 */ /* 0x000fe20000000000 */
[----:B------:R-:W-:Y:S01]  /*1590*/  MOV R9, UR4 ;  /* 0x0000000400097c02 */ /* 0x000fe20008000f00 */
[----:B------:R-:W-:Y:S05]  /*15a0*/  YIELD ;  /* 0x0000000000007946 */ /* 0x000fea0003800000 */
[----:B------:R-:W2:Y:S02]  /*15b0*/  ATOMS.CAS R11, [R9], R10, R11 ;  /* 0x0000000a090b738d */ /* 0x000ea4000000000b */
[----:B--2---:R-:W-:Y:S01]  /*15c0*/  ISETP.NE.AND P0, PT, R11, R10, PT ;  /* 0x0000000a0b00720c */ /* 0x004fe20003f05270 */
[----:B------:R-:W-:-:S12]  /*15d0*/  IMAD.MOV.U32 R10, RZ, RZ, R11 ;  /* 0x000000ffff0a7224 */ /* 0x000fd800078e000b */
[----:B------:R-:W-:Y:S05]  /*15e0*/  @P0 BRA `(.L_x_26) ;  /* 0xfffffffc00e40947 */ /* 0x000fea000383ffff */
.L_x_25:
[----:B------:R-:W-:Y:S05]  /*15f0*/  BSYNC B0 ;  /* 0x0000000000007941 */ /* 0x000fea0003800000 */
.L_x_24:
[----:B------:R-:W2:Y:S01]  /*1600*/  LDS R9, [UR13] ;  /* 0x0000000dff097984 */ /* 0x000ea20008000800 */
[----:B------:R-:W-:Y:S01]  /*1610*/  MOV R12, UR13 ;  /* 0x0000000d000c7c02 */ /* 0x000fe20008000f00 */
[----:B--2---:R-:W2:Y:S02]  /*1620*/  F2I.TRUNC.NTZ R10, R9 ;  /* 0x00000009000a7305 */ /* 0x004ea4000020f100 */
[----:B--2---:R-:W-:-:S06]  /*1630*/  FADD R11, R10, R25 ;  /* 0x000000190a0b7221 */ /* 0x004fcc0000000000 */
[----:B------:R-:W2:Y:S02]  /*1640*/  ATOMS.CAS R11, [R12], R10, R11 ;  /* 0x0000000a0c0b738d */ /* 0x000ea4000000000b */
[----:B--2---:R-:W-:-:S13]  /*1650*/  ISETP.NE.AND P0, PT, R11, R10, PT ;  /* 0x0000000a0b00720c */ /* 0x004fda0003f05270 */
[----:B------:R-:W-:Y:S05]  /*1660*/  @!P0 BRA `(.L_x_27) ;  /* 0x0000000000208947 */ /* 0x000fea0003800000 */
[----:B------:R-:W-:-:S07]  /*1670*/  IMAD.MOV.U32 R10, RZ, RZ, R11 ;  /* 0x000000ffff0a7224 */ /* 0x000fce00078e000b */
.L_x_28:
[----:B------:R-:W-:Y:S01]  /*1680*/  FADD R11, R10, R25 ;  /* 0x000000190a0b7221 */ /* 0x000fe20000000000 */
[----:B------:R-:W-:Y:S01]  /*1690*/  MOV R9, UR13 ;  /* 0x0000000d00097c02 */ /* 0x000fe20008000f00 */
[----:B------:R-:W-:Y:S05]  /*16a0*/  YIELD ;  /* 0x0000000000007946 */ /* 0x000fea0003800000 */
[----:B------:R-:W2:Y:S02]  /*16b0*/  ATOMS.CAS R11, [R9], R10, R11 ;  /* 0x0000000a090b738d */ /* 0x000ea4000000000b */
[----:B--2---:R-:W-:Y:S01]  /*16c0*/  ISETP.NE.AND P0, PT, R11, R10, PT ;  /* 0x0000000a0b00720c */ /* 0x004fe20003f05270 */
[----:B------:R-:W-:-:S12]  /*16d0*/  IMAD.MOV.U32 R10, RZ, RZ, R11 ;  /* 0x000000ffff0a7224 */ /* 0x000fd800078e000b */
[----:B------:R-:W-:Y:S05]  /*16e0*/  @P0 BRA `(.L_x_28) ;  /* 0xfffffffc00e40947 */ /* 0x000fea000383ffff */
.L_x_27:
[----:B------:R-:W-:Y:S01]  /*16f0*/  ISETP.NE.AND P0, PT, R24, RZ, PT ;  /* 0x000000ff1800720c */ /* 0x000fe20003f05270 */
[----:B------:R-:W-:Y:S05]  /*1700*/  WARPSYNC.ALL ;  /* 0x0000000000007948 */ /* 0x000fea0003800000 */
[----:B------:R-:W-:Y:S06]  /*1710*/  BAR.SYNC.DEFER_BLOCKING 0x0 ;  /* 0x0000000000007b1d */ /* 0x000fec0000010000 */
[----:B------:R-:W-:Y:S04]  /*1720*/  BSSY.RECONVERGENT B0, `(.L_x_29) ;  /* 0x000002b000007945 */ /* 0x000fe80003800200 */
[----:B------:R-:W-:Y:S05]  /*1730*/  @P0 BRA `(.L_x_30) ;  /* 0x0000000000a40947 */ /* 0x000fea0003800000 */
[----:B------:R-:W2:Y:S02]  /*1740*/  LDS R10, [UR13] ;  /* 0x0000000dff0a7984 */ /* 0x000ea40008000800 */
[----:B--2---:R-:W2:Y:S08]  /*1750*/  MUFU.RCP R9, R10 ;  /* 0x0000000a00097308 */ /* 0x004eb00000001000 */
[----:B------:R-:W3:Y:S01]  /*1760*/  FCHK P0, R0, R10 ;  /* 0x0000000a00007302 */ /* 0x000ee20000000000 */
[----:B--2---:R-:W-:-:S04]  /*1770*/  FFMA R12, -R10, R9, 1 ;  /* 0x3f8000000a0c7423 */ /* 0x004fc80000000109 */
[----:B------:R-:W-:-:S04]  /*1780*/  FFMA R9, R9, R12, R9 ;  /* 0x0000000c09097223 */ /* 0x000fc80000000009 */
[----:B------:R-:W-:-:S04]  /*1790*/  FFMA R12, R0, R9, RZ ;  /* 0x00000009000c7223 */ /* 0x000fc800000000ff */
[----:B------:R-:W-:-:S04]  /*17a0*/  FFMA R11, -R10, R12, R0 ;  /* 0x0000000c0a0b7223 */ /* 0x000fc80000000100 */
[----:B------:R-:W-:Y:S01]  /*17b0*/  FFMA R11, R9, R11, R12 ;  /* 0x0000000b090b7223 */ /* 0x000fe2000000000c */
[----:B---3--:R-:W-:Y:S06]  /*17c0*/  @!P0 BRA `(.L_x_31) ;  /* 0x0000000000108947 */ /* 0x008fec0003800000 */
[----:B------:R-:W-:Y:S02]  /*17d0*/  MOV R9, R0 ;  /* 0x0000000000097202 */ /* 0x000fe40000000f00 */
[----:B------:R-:W-:-:S07]  /*17e0*/  MOV R12, 0x1800 ;  /* 0x00001800000c7802 */ /* 0x000fce0000000f00 */
[----:B01----:R-:W-:Y:S05]  /*17f0*/  CALL.REL.NOINC `($__internal_1_$__cuda_sm3x_div_rn_noftz_f32_slowpath) ;  /* 0x0000000000ec7944 */ /* 0x003fea0003c00000 */
[----:B------:R-:W-:-:S07]  /*1800*/  IMAD.MOV.U32 R11, RZ, RZ, R9 ;  /* 0x000000ffff0b7224 */ /* 0x000fce00078e0009 */
.L_x_31:
[----:B------:R-:W2:Y:S01]  /*1810*/  S2UR UR8, SR_CgaCtaId ;  /* 0x00000000000879c3 */ /* 0x000ea20000008800 */
[----:B------:R-:W-:-:S07]  /*1820*/  UMOV UR5, 0x400 ;  /* 0x0000040000057882 */ /* 0x000fce0000000000 */
[----:B------:R-:W3:Y:S01]  /*1830*/  LDC R14, c[0x0][0x3ac] ;  /* 0x0000eb00ff0e7b82 */ /* 0x000ee20000000800 */
[----:B--2---:R-:W-:Y:S01]  /*1840*/  ULEA UR5, UR8, UR5, 0x18 ;  /* 0x0000000508057291 */ /* 0x004fe2000f8ec0ff */
[----:B---3--:R-:W2:Y:S08]  /*1850*/  MUFU.RCP R10, R14 ;  /* 0x0000000e000a7308 */ /* 0x008eb00000001000 */
[----:B------:R-:W3:Y:S01]  /*1860*/  LDS R9, [UR5+0x4] ;  /* 0x00000405ff097984 */ /* 0x000ee20008000800 */
[----:B--2---:R-:W-:-:S04]  /*1870*/  FFMA R13, R10, -R14, 1 ;  /* 0x3f8000000a0d7423 */ /* 0x004fc8000000080e */
[----:B------:R-:W-:Y:S01]  /*1880*/  FFMA R10, R10, R13, R10 ;  /* 0x0000000d0a0a7223 */ /* 0x000fe2000000000a */
[----:B---3--:R-:W2:Y:S03]  /*1890*/  FCHK P0, R9, R14 ;  /* 0x0000000e09007302 */ /* 0x008ea60000000000 */
[----:B------:R-:W-:-:S04]  /*18a0*/  FFMA R12, R9, R10, RZ ;  /* 0x0000000a090c7223 */ /* 0x000fc800000000ff */
[----:B------:R-:W-:-:S04]  /*18b0*/  FFMA R13, R12, -R14, R9 ;  /* 0x8000000e0c0d7223 */ /* 0x000fc80000000009 */
[----:B------:R-:W-:Y:S01]  /*18c0*/  FFMA R10, R10, R13, R12 ;  /* 0x0000000d0a0a7223 */ /* 0x000fe2000000000c */
[----:B--2---:R-:W-:Y:S06]  /*18d0*/  @!P0 BRA `(.L_x_32) ;  /* 0x0000000000148947 */ /* 0x004fec0003800000 */
[----:B------:R-:W2:Y:S01]  /*18e0*/  LDCU UR5, c[0x0][0x3ac] ;  /* 0x00007580ff0577ac */ /* 0x000ea20008000800 */
[----:B------:R-:W-:Y:S02]  /*18f0*/  MOV R12, 0x1920 ;  /* 0x00001920000c7802 */ /* 0x000fe40000000f00 */
[----:B--2---:R-:W-:-:S07]  /*1900*/  MOV R10, UR5 ;  /* 0x00000005000a7c02 */ /* 0x004fce0008000f00 */
[----:B01----:R-:W-:Y:S05]  /*1910*/  CALL.REL.NOINC `($__internal_1_$__cuda_sm3x_div_rn_noftz_f32_slowpath) ;  /* 0x0000000000a47944 */ /* 0x003fea0003c00000 */
[----:B------:R-:W-:-:S07]  /*1920*/  IMAD.MOV.U32 R10, RZ, RZ, R9 ;  /* 0x000000ffff0a7224 */ /* 0x000fce00078e0009 */
.L_x_32:
[----:B------:R-:W2:Y:S01]  /*1930*/  S2UR UR8, SR_CgaCtaId ;  /* 0x00000000000879c3 */ /* 0x000ea20000008800 */
[----:B------:R-:W-:Y:S01]  /*1940*/  UMOV UR5, 0x400 ;  /* 0x0000040000057882 */ /* 0x000fe20000000000 */
[----:B------:R-:W-:-:S06]  /*1950*/  FMUL R11, R10, R11 ;  /* 0x0000000b0a0b7220 */ /* 0x000fcc0000400000 */
[----:B------:R-:W3:Y:S08]  /*1960*/  LDC R9, c[0x0][0x384] ;  /* 0x0000e100ff097b82 */ /* 0x000ef00000000800 */
[----:B------:R-:W4:Y:S01]  /*1970*/  LDC.64 R12, c[0x0][0x3a0] ;  /* 0x0000e800ff0c7b82 */ /* 0x000f220000000a00 */
[----:B--2---:R-:W-:Y:S01]  /*1980*/  ULEA UR5, UR8, UR5, 0x18 ;  /* 0x0000000508057291 */ /* 0x004fe2000f8ec0ff */
[----:B---3--:R-:W-:-:S08]  /*1990*/  IMAD R9, R9, UR12, R6 ;  /* 0x0000000c09097c24 */ /* 0x008fd0000f8e0206 */
[----:B------:R-:W-:Y:S01]  /*19a0*/  STS.64 [UR5], RZ ;  /* 0x000000ffff007988 */ /* 0x000fe20008000a05 */
[----:B----4-:R-:W-:-:S05]  /*19b0*/  IMAD.WIDE.U32 R12, R9, 0x4, R12 ;  /* 0x00000004090c7825 */ /* 0x010fca00078e000c */
[----:B------:R2:W-:Y:S02]  /*19c0*/  STG.E desc[UR10][R12.64], R11 ;  /* 0x0000000b0c007986 */ /* 0x0005e4000c10190a */
.L_x_30:
[----:B------:R-:W-:Y:S05]  /*19d0*/  BSYNC.RECONVERGENT B0 ;  /* 0x0000000000007941 */ /* 0x000fea0003800200 */
.L_x_29:
[----:B------:R-:W3:Y:S01]  /*19e0*/  LDCU UR4, c[0x0][0x384] ;  /* 0x00007080ff0477ac */ /* 0x000ee20008000800 */
[----:B------:R-:W-:Y:S01]  /*19f0*/  IADD3 R6, PT, PT, R6, 0x1, RZ ;  /* 0x0000000106067810 */ /* 0x000fe20007ffe0ff */
[----:B------:R-:W-:Y:S03]  /*1a00*/  BAR.SYNC.DEFER_BLOCKING 0x0 ;  /* 0x0000000000007b1d */ /* 0x000fe60000010000 */
[----:B---3--:R-:W-:-:S13]  /*1a10*/  ISETP.NE.AND P0, PT, R6, UR4, PT ;  /* 0x0000000406007c0c */ /* 0x008fda000bf05270 */
[----:B------:R-:W-:Y:S05]  /*1a20*/  @P0 BRA `(.L_x_33) ;  /* 0xffffffec00bc0947 */ /* 0x000fea000383ffff */
[----:B------:R-:W-:Y:S05]  /*1a30*/  EXIT ;  /* 0x000000000000794d */ /* 0x000fea0003800000 */
        .weak           $__internal_0_$__cuda_sm20_sqrt_rn_f32_slowpath
        .type           $__internal_0_$__cuda_sm20_sqrt_rn_f32_slowpath,@function
        .size           $__internal_0_$__cuda_sm20_sqrt_rn_f32_slowpath,($__internal_1_$__cuda_sm3x_div_rn_noftz_f32_slowpath - $__internal_0_$__cuda_sm20_sqrt_rn_f32_slowpath)
$__internal_0_$__cuda_sm20_sqrt_rn_f32_slowpath:
[----:B------:R-:W-:-:S13]  /*1a40*/  LOP3.LUT P0, RZ, R16, 0x7fffffff, RZ, 0xc0, !PT ;  /* 0x7fffffff10ff7812 */ /* 0x000fda000780c0ff */
[----:B------:R-:W-:Y:S01]  /*1a50*/  @!P0 IMAD.MOV.U32 R17, RZ, RZ, R16 ;  /* 0x000000ffff118224 */ /* 0x000fe200078e0010 */
[----:B------:R-:W-:Y:S06]  /*1a60*/  @!P0 BRA `(.L_x_34) ;  /* 0x0000000000408947 */ /* 0x000fec0003800000 */
[----:B------:R-:W-:-:S13]  /*1a70*/  FSETP.GEU.FTZ.AND P0, PT, R16, RZ, PT ;  /* 0x000000ff1000720b */ /* 0x000fda0003f1e000 */
[----:B------:R-:W-:Y:S01]  /*1a80*/  @!P0 MOV R17, 0x7fffffff ;  /* 0x7fffffff00118802 */ /* 0x000fe20000000f00 */
[----:B------:R-:W-:Y:S06]  /*1a90*/  @!P0 BRA `(.L_x_34) ;  /* 0x0000000000348947 */ /* 0x000fec0003800000 */
[----:B------:R-:W-:-:S13]  /*1aa0*/  FSETP.GTU.FTZ.AND P0, PT, |R16|, +INF , PT ;  /* 0x7f8000001000780b */ /* 0x000fda0003f1c200 */
[----:B------:R-:W-:Y:S01]  /*1ab0*/  @P0 FADD.FTZ R17, R16, 1 ;  /* 0x3f80000010110421 */ /* 0x000fe20000010000 */
[----:B------:R-:W-:Y:S06]  /*1ac0*/  @P0 BRA `(.L_x_34) ;  /* 0x0000000000280947 */ /* 0x000fec0003800000 */
[----:B------:R-:W-:-:S13]  /*1ad0*/  FSETP.NEU.FTZ.AND P0, PT, |R16|, +INF , PT ;  /* 0x7f8000001000780b */ /* 0x000fda0003f1d200 */
[----:B------:R-:W-:-:S04]  /*1ae0*/  @P0 FFMA R19, R16, 1.84467440737095516160e+19, RZ ;  /* 0x5f80000010130823 */ /* 0x000fc800000000ff */
[----:B------:R-:W0:Y:S02]  /*1af0*/  @P0 MUFU.RSQ R26, R19 ;  /* 0x00000013001a0308 */ /* 0x000e240000001400 */
[----:B0-----:R-:W-:Y:S01]  /*1b00*/  @P0 FMUL.FTZ R28, R19, R26 ;  /* 0x0000001a131c0220 */ /* 0x001fe20000410000 */
[----:B------:R-:W-:-:S03]  /*1b10*/  @P0 FMUL.FTZ R26, R26, 0.5 ;  /* 0x3f0000001a1a0820 */ /* 0x000fc60000410000 */
[----:B------:R-:W-:-:S04]  /*1b20*/  @P0 FADD.FTZ R17, -R28, -RZ ;  /* 0x800000ff1c110221 */ /* 0x000fc80000010100 */
[----:B------:R-:W-:-:S04]  /*1b30*/  @P0 FFMA R17, R28, R17, R19 ;  /* 0x000000111c110223 */ /* 0x000fc80000000013 */
[----:B------:R-:W-:Y:S01]  /*1b40*/  @P0 FFMA R26, R17, R26, R28 ;  /* 0x0000001a111a0223 */ /* 0x000fe2000000001c */
[----:B------:R-:W-:-:S03]  /*1b50*/  @!P0 IMAD.MOV.U32 R17, RZ, RZ, R16 ;  /* 0x000000ffff118224 */ /* 0x000fc600078e0010 */
[----:B------:R-:W-:-:S07]  /*1b60*/  @P0 FMUL.FTZ R17, R26, 2.3283064365386962891e-10 ;  /* 0x2f8000001a110820 */ /* 0x000fce0000410000 */
.L_x_34:
[----:B------:R-:W-:Y:S01]  /*1b70*/  MOV R19, R17 ;  /* 0x0000001100137202 */ /* 0x000fe20000000f00 */
[----:B------:R-:W-:Y:S02]  /*1b80*/  HFMA2 R17, -RZ, RZ, 0, 0 ;  /* 0x00000000ff117431 */ /* 0x000fe400000001ff */
[----:B------:R-:W-:-:S04]  /*1b90*/  IMAD.MOV.U32 R16, RZ, RZ, R18 ;  /* 0x000000ffff107224 */ /* 0x000fc800078e0012 */
[----:B------:R-:W-:Y:S05]  /*1ba0*/  RET.REL.NODEC R16 `(_Z11I_moran_GpuiiPfS_S_S_ff) ;  /* 0xffffffe410147950 */ /* 0x000fea0003c3ffff */
        .weak           $__internal_1_$__cuda_sm3x_div_rn_noftz_f32_slowpath
        .type           $__internal_1_$__cuda_sm3x_div_rn_noftz_f32_slowpath,@function
        .size           $__internal_1_$__cuda_sm3x_div_rn_noftz_f32_slowpath,(.L_x_217 - $__internal_1_$__cuda_sm3x_div_rn_noftz_f32_slowpath)
$__internal_1_$__cuda_sm3x_div_rn_noftz_f32_slowpath:
[----:B------:R-:W-:Y:S01]  /*1bb0*/  SHF.R.U32.HI R14, RZ, 0x17, R10 ;  /* 0x00000017ff0e7819 */ /* 0x000fe2000001160a */
[----:B------:R-:W-:Y:S01]  /*1bc0*/  BSSY.RECONVERGENT B1, `(.L_x_35) ;  /* 0x0000062000017945 */ /* 0x000fe20003800200 */
[----:B------:R-:W-:Y:S02]  /*1bd0*/  SHF.R.U32.HI R13, RZ, 0x17, R9 ;  /* 0x00000017ff0d7819 */ /* 0x000fe40000011609 */
[----:B------:R-:W-:Y:S02]  /*1be0*/  LOP3.LUT R14, R14, 0xff, RZ, 0xc0, !PT ;  /* 0x000000ff0e0e7812 */ /* 0x000fe400078ec0ff */
[----:B------:R-:W-:-:S03]  /*1bf0*/  LOP3.LUT R17, R13, 0xff, RZ, 0xc0, !PT ;  /* 0x000000ff0d117812 */ /* 0x000fc600078ec0ff */
[----:B------:R-:W-:Y:S01]  /*1c00*/  VIADD R16, R14, 0xffffffff ;  /* 0xffffffff0e107836 */ /* 0x000fe20000000000 */
[----:B------:R-:W-:-:S04]  /*1c10*/  IADD3 R15, PT, PT, R17, -0x1, RZ ;  /* 0xffffffff110f7810 */ /* 0x000fc80007ffe0ff */
[----:B------:R-:W-:-:S04]  /*1c20*/  ISETP.GT.U32.AND P0, PT, R16, 0xfd, PT ;  /* 0x000000fd1000780c */ /* 0x000fc80003f04070 */
[----:B------:R-:W-:-:S13]  /*1c30*/  ISETP.GT.U32.OR P0, PT, R15, 0xfd, P0 ;  /* 0x000000fd0f00780c */ /* 0x000fda0000704470 */
[----:B------:R-:W-:Y:S01]  /*1c40*/  @!P0 IMAD.MOV.U32 R13, RZ, RZ, RZ ;  /* 0x000000ffff0d8224 */ /* 0x000fe200078e00ff */
[----:B------:R-:W-:Y:S06]  /*1c50*/  @!P0 BRA `(.L_x_36) ;  /* 0x00000000005c8947 */ /* 0x000fec0003800000 */
[----:B------:R-:W-:Y:S02]  /*1c60*/  FSETP.GTU.FTZ.AND P0, PT, |R9|, +INF , PT ;  /* 0x7f8000000900780b */ /* 0x000fe40003f1c200 */
[----:B------:R-:W-:-:S04]  /*1c70*/  FSETP.GTU.FTZ.AND P1, PT, |R10|, +INF , PT ;  /* 0x7f8000000a00780b */ /* 0x000fc80003f3c200 */
[----:B------:R-:W-:-:S13]  /*1c80*/  PLOP3.LUT P0, PT, P0, P1, PT, 0xf8, 0x8f ;  /* 0x00000000008f781c */ /* 0x000fda0000703f70 */
[----:B------:R-:W-:Y:S05]  /*1c90*/  @P0 BRA `(.L_x_37) ;  /* 0x00000004004c0947 */ /* 0x000fea0003800000 */
[----:B------:R-:W-:-:S13]  /*1ca0*/  LOP3.LUT P0, RZ, R10, 0x7fffffff, R9, 0xc8, !PT ;  /* 0x7fffffff0aff7812 */ /* 0x000fda000780c809 */
[----:B------:R-:W-:Y:S05]  /*1cb0*/  @!P0 BRA `(.L_x_38) ;  /* 0x00000004003c8947 */ /* 0x000fea0003800000 */
[C---:B------:R-:W-:Y:S02]  /*1cc0*/  FSETP.NEU.FTZ.AND P2, PT, |R9|.reuse, +INF , PT ;  /* 0x7f8000000900780b */ /* 0x040fe40003f5d200 */
[----:B------:R-:W-:Y:S02]  /*1cd0*/  FSETP.NEU.FTZ.AND P1, PT, |R10|, +INF , PT ;  /* 0x7f8000000a00780b */ /* 0x000fe40003f3d200 */
[----:B------:R-:W-:-:S11]  /*1ce0*/  FSETP.NEU.FTZ.AND P0, PT, |R9|, +INF , PT ;  /* 0x7f8000000900780b */ /* 0x000fd60003f1d200 */
[----:B------:R-:W-:Y:S05]  /*1cf0*/  @!P1 BRA !P2, `(.L_x_38) ;  /* 0x00000004002c9947 */ /* 0x000fea0005000000 */
[----:B------:R-:W-:-:S04]  /*1d00*/  LOP3.LUT P2, RZ, R9, 0x7fffffff, RZ, 0xc0, !PT ;  /* 0x7fffffff09ff7812 */ /* 0x000fc8000784c0ff */
[----:B------:R-:W-:-:S13]  /*1d10*/  PLOP3.LUT P1, PT, P1, P2, PT, 0x2f, 0xf2 ;  /* 0x0000000000f2781c */ /* 0x000fda0000f24577 */
[----:B------:R-:W-:Y:S05]  /*1d20*/  @P1 BRA `(.L_x_39) ;  /* 0x0000000400181947 */ /* 0x000fea0003800000 */
[----:B------:R-:W-:-:S04]  /*1d30*/  LOP3.LUT P1, RZ, R10, 0x7fffffff, RZ, 0xc0, !PT ;  /* 0x7fffffff0aff7812 */ /* 0x000fc8000782c0ff */
[----:B------:R-:W-:-:S13]  /*1d40*/  PLOP3.LUT P0, PT, P0, P1, PT, 0x2f, 0xf2 ;  /* 0x0000000000f2781c */ /* 0x000fda0000702577 */
[----:B------:R-:W-:Y:S05]  /*1d50*/  @P0 BRA `(.L_x_40) ;  /* 0x0000000400000947 */ /* 0x000fea0003800000 */
[----:B------:R-:W-:Y:S02]  /*1d60*/  ISETP.GE.AND P0, PT, R15, RZ, PT ;  /* 0x000000ff0f00720c */ /* 0x000fe40003f06270 */
[----:B------:R-:W-:-:S11]  /*1d70*/  ISETP.GE.AND P1, PT, R16, RZ, PT ;  /* 0x000000ff1000720c */ /* 0x000fd60003f26270 */
[----:B------:R-:W-:Y:S01]  /*1d80*/  @P0 MOV R13, RZ ;  /* 0x000000ff000d0202 */ /* 0x000fe20000000f00 */
[----:B------:R-:W-:Y:S02]  /*1d90*/  @!P0 IMAD.MOV.U32 R13, RZ, RZ, -0x40 ;  /* 0xffffffc0ff0d8424 */ /* 0x000fe400078e00ff */
[----:B------:R-:W-:Y:S01]  /*1da0*/  @!P0 FFMA R9, R9, 1.84467440737095516160e+19, RZ ;  /* 0x5f80000009098823 */ /* 0x000fe200000000ff */
[----:B------:R-:W-:Y:S02]  /*1db0*/  @!P1 FFMA R10, R10, 1.84467440737095516160e+19, RZ ;  /* 0x5f8000000a0a9823 */ /* 0x000fe400000000ff */
[----:B------:R-:W-:-:S07]  /*1dc0*/  @!P1 IADD3 R13, PT, PT, R13, 0x40, RZ ;  /* 0x000000400d0d9810 */ /* 0x000fce0007ffe0ff */
.L_x_36:
[----:B------:R-:W-:Y:S01]  /*1dd0*/  LEA R15, R14, 0xc0800000, 0x17 ;  /* 0xc08000000e0f7811 */ /* 0x000fe200078eb8ff */
[----:B------:R-:W-:Y:S04]  /*1de0*/  BSSY.RECONVERGENT B2, `(.L_x_41) ;  /* 0x0000036000027945 */ /* 0x000fe80003800200 */
[----:B------:R-:W-:Y:S01]  /*1df0*/  IMAD.IADD R16, R10, 0x1, -R15 ;  /* 0x000000010a107824 */ /* 0x000fe200078e0a0f */
[----:B------:R-:W-:-:S03]  /*1e00*/  IADD3 R15, PT, PT, R17, -0x7f, RZ ;  /* 0xffffff81110f7810 */ /* 0x000fc60007ffe0ff */
[----:B------:R0:W1:Y:S01]  /*1e10*/  MUFU.RCP R10, R16 ;  /* 0x00000010000a7308 */ /* 0x0000620000001000 */
[----:B------:R-:W-:Y:S01]  /*1e20*/  FADD.FTZ R18, -R16, -RZ ;  /* 0x800000ff10127221 */ /* 0x000fe20000010100 */
[C---:B------:R-:W-:Y:S01]  /*1e30*/  IMAD R9, R15.reuse, -0x800000, R9 ;  /* 0xff8000000f097824 */ /* 0x040fe200078e0209 */
[----:B0-----:R-:W-:-:S05]  /*1e40*/  IADD3 R16, PT, PT, R15, 0x7f, -R14 ;  /* 0x0000007f0f107810 */ /* 0x001fca0007ffe80e */
[----:B------:R-:W-:Y:S02]  /*1e50*/  IMAD.IADD R16, R16, 0x1, R13 ;  /* 0x0000000110107824 */ /* 0x000fe400078e020d */
[----:B-1----:R-:W-:-:S04]  /*1e60*/  FFMA R17, R10, R18, 1 ;  /* 0x3f8000000a117423 */ /* 0x002fc80000000012 */
[----:B------:R-:W-:-:S04]  /*1e70*/  FFMA R10, R10, R17, R10 ;  /* 0x000000110a0a7223 */ /* 0x000fc8000000000a */
[----:B------:R-:W-:-:S04]  /*1e80*/  FFMA R17, R9, R10, RZ ;  /* 0x0000000a09117223 */ /* 0x000fc800000000ff */
[----:B------:R-:W-:-:S04]  /*1e90*/  FFMA R19, R18, R17, R9 ;  /* 0x0000001112137223 */ /* 0x000fc80000000009 */
[----:B------:R-:W-:-:S04]  /*1ea0*/  FFMA R19, R10, R19, R17 ;  /* 0x000000130a137223 */ /* 0x000fc80000000011 */
[----:B------:R-:W-:-:S04]  /*1eb0*/  FFMA R18, R18, R19, R9 ;  /* 0x0000001312127223 */ /* 0x000fc80000000009 */
[----:B------:R-:W-:-:S05]  /*1ec0*/  FFMA R9, R10, R18, R19 ;  /* 0x000000120a097223 */ /* 0x000fca0000000013 */
[----:B------:R-:W-:-:S04]  /*1ed0*/  SHF.R.U32.HI R14, RZ, 0x17, R9 ;  /* 0x00000017ff0e7819 */ /* 0x000fc80000011609 */
[----:B------:R-:W-:-:S04]  /*1ee0*/  LOP3.LUT R14, R14, 0xff, RZ, 0xc0, !PT ;  /* 0x000000ff0e0e7812 */ /* 0x000fc800078ec0ff */
[----:B------:R-:W-:-:S05]  /*1ef0*/  IADD3 R17, PT, PT, R14, R16, RZ ;  /* 0x000000100e117210 */ /* 0x000fca0007ffe0ff */
[----:B------:R-:W-:-:S05]  /*1f00*/  VIADD R13, R17, 0xffffffff ;  /* 0xffffffff110d7836 */ /* 0x000fca0000000000 */
[----:B------:R-:W-:-:S13]  /*1f10*/  ISETP.GE.U32.AND P0, PT, R13, 0xfe, PT ;  /* 0x000000fe0d00780c */ /* 0x000fda0003f06070 */
[----:B------:R-:W-:Y:S05]  /*1f20*/  @!P0 BRA `(.L_x_42) ;  /* 0x0000000000808947 */ /* 0x000fea0003800000 */
[----:B------:R-:W-:-:S13]  /*1f30*/  ISETP.GT.AND P0, PT, R17, 0xfe, PT ;  /* 0x000000fe1100780c */ /* 0x000fda0003f04270 */
[----:B------:R-:W-:Y:S05]  /*1f40*/  @P0 BRA `(.L_x_43) ;  /* 0x00000000006c0947 */ /* 0x000fea0003800000 */
[----:B------:R-:W-:-:S13]  /*1f50*/  ISETP.GE.AND P0, PT, R17, 0x1, PT ;  /* 0x000000011100780c */ /* 0x000fda0003f06270 */
[----:B------:R-:W-:Y:S05]  /*1f60*/  @P0 BRA `(.L_x_44) ;  /* 0x0000000000740947 */ /* 0x000fea0003800000 */
[----:B------:R-:W-:Y:S02]  /*1f70*/  ISETP.GE.AND P0, PT, R17, -0x18, PT ;  /* 0xffffffe81100780c */ /* 0x000fe40003f06270 */
[----:B------:R-:W-:-:S11]  /*1f80*/  LOP3.LUT R9, R9, 0x80000000, RZ, 0xc0, !PT ;  /* 0x8000000009097812 */ /* 0x000fd600078ec0ff */
[----:B------:R-:W-:Y:S05]  /*1f90*/  @!P0 BRA `(.L_x_44) ;  /* 0x0000000000688947 */ /* 0x000fea0003800000 */
[CC--:B------:R-:W-:Y:S01]  /*1fa0*/  FFMA.RZ R13, R10.reuse, R18.reuse, R19 ;  /* 0x000000120a0d7223 */ /* 0x0c0fe2000000c013 */
[C---:B------:R-:W-:Y:S01]  /*1fb0*/  IADD3 R15, PT, PT, R17.reuse, 0x20, RZ ;  /* 0x00000020110f7810 */ /* 0x040fe20007ffe0ff */
[----:B------:R-:W-:Y:S01]  /*1fc0*/  IMAD.MOV R16, RZ, RZ, -R17 ;  /* 0x000000ffff107224 */ /* 0x000fe200078e0a11 */
[----:B------:R-:W-:Y:S02]  /*1fd0*/  ISETP.NE.AND P2, PT, R17, RZ, PT ;  /* 0x000000ff1100720c */ /* 0x000fe40003f45270 */
[----:B------:R-:W-:Y:S01]  /*1fe0*/  LOP3.LUT R14, R13, 0x7fffff, RZ, 0xc0, !PT ;  /* 0x007fffff0d0e7812 */ /* 0x000fe200078ec0ff */
[CCC-:B------:R-:W-:Y:S01]  /*1ff0*/  FFMA.RP R13, R10.reuse, R18.reuse, R19.reuse ;  /* 0x000000120a0d7223 */ /* 0x1c0fe20000008013 */
[----:B------:R-:W-:Y:S01]  /*2000*/  FFMA.RM R10, R10, R18, R19 ;  /* 0x000000120a0a7223 */ /* 0x000fe20000004013 */
[----:B------:R-:W-:Y:S02]  /*2010*/  ISETP.NE.AND P1, PT, R17, RZ, PT ;  /* 0x000000ff1100720c */ /* 0x000fe40003f25270 */
[----:B------:R-:W-:-:S02]  /*2020*/  LOP3.LUT R14, R14, 0x800000, RZ, 0xfc, !PT ;  /* 0x008000000e0e7812 */ /* 0x000fc400078efcff */
[----:B------:R-:W-:Y:S02]  /*2030*/  FSETP.NEU.FTZ.AND P0, PT, R13, R10, PT ;  /* 0x0000000a0d00720b */ /* 0x000fe40003f1d000 */
[----:B------:R-:W-:Y:S02]  /*2040*/  SHF.L.U32 R15, R14, R15, RZ ;  /* 0x0000000f0e0f7219 */ /* 0x000fe400000006ff */
[----:B------:R-:W-:Y:S02]  /*2050*/  SEL R13, R16, RZ, P2 ;  /* 0x000000ff100d7207 */ /* 0x000fe40001000000 */
[----:B------:R-:W-:Y:S02]  /*2060*/  ISETP.NE.AND P1, PT, R15, RZ, P1 ;  /* 0x000000ff0f00720c */ /* 0x000fe40000f25270 */
[----:B------:R-:W-:Y:S02]  /*2070*/  SHF.R.U32.HI R13, RZ, R13, R14 ;  /* 0x0000000dff0d7219 */ /* 0x000fe4000001160e */
[----:B------:R-:W-:-:S02]  /*2080*/  PLOP3.LUT P0, PT, P0, P1, PT, 0xf8, 0x8f ;  /* 0x00000000008f781c */ /* 0x000fc40000703f70 */
[----:B------:R-:W-:Y:S02]  /*2090*/  SHF.R.U32.HI R15, RZ, 0x1, R13 ;  /* 0x00000001ff0f7819 */ /* 0x000fe4000001160d */
[----:B------:R-:W-:-:S04]  /*20a0*/  SEL R10, RZ, 0x1, !P0 ;  /* 0x00000001ff0a7807 */ /* 0x000fc80004000000 */
[----:B------:R-:W-:-:S04]  /*20b0*/  LOP3.LUT R10, R10, 0x1, R15, 0xf8, !PT ;  /* 0x000000010a0a7812 */ /* 0x000fc800078ef80f */
[----:B------:R-:W-:-:S04]  /*20c0*/  LOP3.LUT R10, R10, R13, RZ, 0xc0, !PT ;  /* 0x0000000d0a0a7212 */ /* 0x000fc800078ec0ff */
[----:B------:R-:W-:-:S04]  /*20d0*/  IADD3 R10, PT, PT, R15, R10, RZ ;  /* 0x0000000a0f0a7210 */ /* 0x000fc80007ffe0ff */
[----:B------:R-:W-:Y:S01]  /*20e0*/  LOP3.LUT R9, R10, R9, RZ, 0xfc, !PT ;  /* 0x000000090a097212 */ /* 0x000fe200078efcff */
[----:B------:R-:W-:Y:S06]  /*20f0*/  BRA `(.L_x_44) ;  /* 0x0000000000107947 */ /* 0x000fec0003800000 */
.L_x_43:
[----:B------:R-:W-:-:S04]  /*2100*/  LOP3.LUT R9, R9, 0x80000000, RZ, 0xc0, !PT ;  /* 0x8000000009097812 */ /* 0x000fc800078ec0ff */
[----:B------:R-:W-:Y:S01]  /*2110*/  LOP3.LUT R9, R9, 0x7f800000, RZ, 0xfc, !PT ;  /* 0x7f80000009097812 */ /* 0x000fe200078efcff */
[----:B------:R-:W-:Y:S06]  /*2120*/  BRA `(.L_x_44) ;  /* 0x0000000000047947 */ /* 0x000fec0003800000 */
.L_x_42:
[----:B------:R-:W-:-:S07]  /*2130*/  IMAD R9, R16, 0x800000, R9 ;  /* 0x0080000010097824 */ /* 0x000fce00078e0209 */
.L_x_44:
[----:B------:R-:W-:Y:S05]  /*2140*/  BSYNC.RECONVERGENT B2 ;  /* 0x0000000000027941 */ /* 0x000fea0003800200 */
.L_x_41:
[----:B------:R-:W-:Y:S05]  /*2150*/  BRA `(.L_x_45) ;  /* 0x0000000000207947 */ /* 0x000fea0003800000 */
.L_x_40:
[----:B------:R-:W-:-:S04]  /*2160*/  LOP3.LUT R9, R10, 0x80000000, R9, 0x48, !PT ;  /* 0x800000000a097812 */ /* 0x000fc800078e4809 */
[----:B------:R-:W-:Y:S01]  /*2170*/  LOP3.LUT R9, R9, 0x7f800000, RZ, 0xfc, !PT ;  /* 0x7f80000009097812 */ /* 0x000fe200078efcff */
[----:B------:R-:W-:Y:S06]  /*2180*/  BRA `(.L_x_45) ;  /* 0x0000000000147947 */ /* 0x000fec0003800000 */
.L_x_39:
[----:B------:R-:W-:Y:S01]  /*2190*/  LOP3.LUT R9, R10, 0x80000000, R9, 0x48, !PT ;  /* 0x800000000a097812 */ /* 0x000fe200078e4809 */
[----:B------:R-:W-:Y:S06]  /*21a0*/  BRA `(.L_x_45) ;  /* 0x00000000000c7947 */ /* 0x000fec0003800000 */
.L_x_38:
[----:B------:R-:W0:Y:S01]  /*21b0*/  MUFU.RSQ R9, -QNAN ;  /* 0xffc0000000097908 */ /* 0x000e220000001400 */
[----:B------:R-:W-:Y:S05]  /*21c0*/  BRA `(.L_x_45) ;  /* 0x0000000000047947 */ /* 0x000fea0003800000 */
.L_x_37:
[----:B------:R-:W-:-:S07]  /*21d0*/  FADD.FTZ R9, R9, R10 ;  /* 0x0000000a09097221 */ /* 0x000fce0000010000 */
.L_x_45:
[----:B------:R-:W-:Y:S05]  /*21e0*/  BSYNC.RECONVERGENT B1 ;  /* 0x0000000000017941 */ /* 0x000fea0003800200 */
.L_x_35:
[----:B------:R-:W-:-:S04]  /*21f0*/  HFMA2 R13, -RZ, RZ, 0, 0 ;  /* 0x00000000ff0d7431 */ /* 0x000fc800000001ff */
[----:B0-----:R-:W-:Y:S05]  /*2200*/  RET.REL.NODEC R12 `(_Z11I_moran_GpuiiPfS_S_S_ff) ;  /* 0xffffffdc0c7c7950 */ /* 0x001fea0003c3ffff */
.L_x_46:
[----:B------:R-:W-:-:S00]  /*2210*/  BRA `(.L_x_46) ;  /* 0xfffffffc00fc7947 */ /* 0x000fc0000383ffff */
[----:B------:R-:W-:-:S00]  /*2220*/  NOP ;  /* 0x0000000000007918 */ /* 0x000fc00000000000 */
        /* <DEDUP_REMOVED lines=13> */
.L_x_217:


//--------------------- .text._Z19Matrix_distance_GpuiiPiPfS0_S0_S_S_S_S_S_PjS1_S1_ --------------------------
	.section	.text._Z19Matrix_distance_GpuiiPiPfS0_S0_S_S_S_S_S_PjS1_S1_,"ax",@progbits
	.align	128
        .global         _Z19Matrix_distance_GpuiiPiPfS0_S0_S_S_S_S_S_PjS1_S1_
        .type           _Z19Matrix_distance_GpuiiPiPfS0_S0_S_S_S_S_S_PjS1_S1_,@function
        .size           _Z19Matrix_distance_GpuiiPiPfS0_S0_S_S_S_S_S_PjS1_S1_,(.L_x_218 - _Z19Matrix_distance_GpuiiPiPfS0_S0_S_S_S_S_S_PjS1_S1_)
        .other          _Z19Matrix_distance_GpuiiPiPfS0_S0_S_S_S_S_S_PjS1_S1_,@"STO_CUDA_ENTRY STV_DEFAULT"
_Z19Matrix_distance_GpuiiPiPfS0_S0_S_S_S_S_S_PjS1_S1_:
.text._Z19Matrix_distance_GpuiiPiPfS0_S0_S_S_S_S_S_PjS1_S1_:
[----:B------:R-:W-:Y:S08]  /*0000*/  LDC R1, c[0x0][0x37c] ;  /* 0x0000df00ff017b82 */ /* 0x000ff00000000800 */
[----:B------:R-:W0:Y:S01]  /*0010*/  LDC R2, c[0x0][0x380] ;  /* 0x0000e000ff027b82 */ /* 0x000e220000000800 */
[----:B------:R-:W1:Y:S01]  /*0020*/  S2R R3, SR_TID.X ;  /* 0x0000000000037919 */ /* 0x000e620000002100 */
[----:B------:R-:W-:Y:S01]  /*0030*/  UMOV UR4, 0x400 ;  /* 0x0000040000047882 */ /* 0x000fe20000000000 */
[----:B------:R-:W2:Y:S05]  /*0040*/  LDCU.64 UR8, c[0x0][0x358] ;  /* 0x00006b00ff0877ac */ /* 0x000eaa0008000a00 */
[----:B------:R-:W3:Y:S08]  /*0050*/  S2UR UR5, SR_CgaCtaId ;  /* 0x00000000000579c3 */ /* 0x000ef00000008800 */
[----:B------:R-:W4:Y:S01]  /*0060*/  S2UR UR10, SR_CTAID.X ;  /* 0x00000000000a79c3 */ /* 0x000f220000002500 */
[----:B0-----:R-:W-:-:S04]  /*0070*/  LEA.HI R0, R2, R2, RZ, 0x1 ;  /* 0x0000000202007211 */ /* 0x001fc800078f08ff */
[----:B------:R-:W-:Y:S01]  /*0080*/  SHF.R.S32.HI R0, RZ, 0x1, R0 ;  /* 0x00000001ff007819 */ /* 0x000fe20000011400 */
[----:B---3--:R-:W-:-:S03]  /*0090*/  ULEA UR4, UR5, UR4, 0x18 ;  /* 0x0000000405047291 */ /* 0x008fc6000f8ec0ff */
[----:B-1----:R-:W-:-:S06]  /*00a0*/  ISETP.GE.AND P0, PT, R3, R0, PT ;  /* 0x000000000300720c */ /* 0x002fcc0003f06270 */
[----:B------:R0:W-:Y:S07]  /*00b0*/  STS [UR4], R0 ;  /* 0x00000000ff007988 */ /* 0x0001ee0008000804 */
[----:B--2-4-:R-:W-:Y:S05]  /*00c0*/  @P0 BRA `(.L_x_47) ;  /* 0x0000000400500947 */ /* 0x014fea0003800000 */
[----:B------:R-:W1:Y:S01]  /*00d0*/  LDC.64 R6, c[0x0][0x3d0] ;  /* 0x0000f400ff067b82 */ /* 0x000e620000000a00 */
[----:B------:R-:W-:Y:S01]  /*00e0*/  IMAD R19, R2, UR10, R3 ;  /* 0x0000000a02137c24 */ /* 0x000fe2000f8e0203 */
[----:B------:R-:W-:Y:S01]  /*00f0*/  BSSY.RECONVERGENT B0, `(.L_x_48) ;  /* 0x0000023000007945 */ /* 0x000fe20003800200 */
[----:B------:R-:W-:Y:S02]  /*0100*/  IMAD.MOV.U32 R9, RZ, RZ, 0x1 ;  /* 0x00000001ff097424 */ /* 0x000fe400078e00ff */
[----:B0-----:R-:W-:Y:S01]  /*0110*/  IMAD.MOV.U32 R0, RZ, RZ, RZ ;  /* 0x000000ffff007224 */ /* 0x001fe200078e00ff */
[C---:B------:R-:W-:Y:S01]  /*0120*/  ISETP.NE.AND P0, PT, R19.reuse, -0x1, PT ;  /* 0xffffffff1300780c */ /* 0x040fe20003f05270 */
[----:B------:R-:W-:Y:S02]  /*0130*/  IMAD.MOV.U32 R5, RZ, RZ, 0x1 ;  /* 0x00000001ff057424 */ /* 0x000fe400078e00ff */
[----:B-1----:R-:W-:-:S05]  /*0140*/  IMAD.WIDE R6, R19, 0x4, R6 ;  /* 0x0000000413067825 */ /* 0x002fca00078e0206 */
[----:B------:R0:W-:Y:S05]  /*0150*/  STG.E desc[UR8][R6.64], R9 ;  /* 0x0000000906007986 */ /* 0x0001ea000c101908 */
[----:B------:R-:W-:Y:S05]  /*0160*/  @!P0 BRA `(.L_x_49) ;  /* 0x00000000006c8947 */ /* 0x000fea0003800000 */
[----:B------:R-:W1:Y:S01]  /*0170*/  LDC.64 R10, c[0x0][0x3b8] ;  /* 0x0000ee00ff0a7b82 */ /* 0x000e620000000a00 */
[----:B------:R-:W-:Y:S02]  /*0180*/  IMAD.MOV.U32 R0, RZ, RZ, RZ ;  /* 0x000000ffff007224 */ /* 0x000fe400078e00ff */
[----:B------:R-:W-:-:S05]  /*0190*/  IMAD.MOV.U32 R5, RZ, RZ, 0x1 ;  /* 0x00000001ff057424 */ /* 0x000fca00078e00ff */
[----:B------:R-:W2:Y:S08]  /*01a0*/  LDC.64 R12, c[0x0][0x390] ;  /* 0x0000e400ff0c7b82 */ /* 0x000eb00000000a00 */
[----:B------:R-:W3:Y:S02]  /*01b0*/  LDC.64 R14, c[0x0][0x3c0] ;  /* 0x0000f000ff0e7b82 */ /* 0x000ee40000000a00 */
.L_x_52:
[----:B01----:R-:W-:-:S05]  /*01c0*/  IMAD.WIDE R8, R19, 0x4, R10 ;  /* 0x0000000413087825 */ /* 0x003fca00078e020a */
[----:B------:R-:W4:Y:S01]  /*01d0*/  LDG.E R2, desc[UR8][R8.64] ;  /* 0x0000000808027981 */ /* 0x000f22000c1e1900 */
[----:B--2---:R-:W-:-:S06]  /*01e0*/  IMAD.WIDE R16, R19, 0x4, R12 ;  /* 0x0000000413107825 */ /* 0x004fcc00078e020c */
[----:B------:R-:W2:Y:S01]  /*01f0*/  LDG.E R17, desc[UR8][R16.64] ;  /* 0x0000000810117981 */ /* 0x000ea2000c1e1900 */
[----:B----4-:R-:W-:Y:S01]  /*0200*/  ISETP.NE.AND P0, PT, R2, -0x1, PT ;  /* 0xffffffff0200780c */ /* 0x010fe20003f05270 */
[----:B--2---:R-:W-:-:S12]  /*0210*/  FADD R0, R17, R0 ;  /* 0x0000000011007221 */ /* 0x004fd80000000000 */
[----:B------:R-:W-:Y:S05]  /*0220*/  @!P0 BRA `(.L_x_49) ;  /* 0x00000000003c8947 */ /* 0x000fea0003800000 */
[----:B------:R-:W-:-:S05]  /*0230*/  IMAD.SHL.U32 R5, R5, 0x2, RZ ;  /* 0x0000000205057824 */ /* 0x000fca00078e00ff */
[----:B------:R0:W-:Y:S04]  /*0240*/  STG.E desc[UR8][R6.64], R5 ;  /* 0x0000000506007986 */ /* 0x0001e8000c101908 */
[----:B------:R-:W3:Y:S02]  /*0250*/  LDG.E R21, desc[UR8][R8.64] ;  /* 0x0000000808157981 */ /* 0x000ee4000c1e1900 */
[----:B---3--:R-:W-:-:S06]  /*0260*/  IMAD.WIDE R16, R21, 0x4, R14 ;  /* 0x0000000415107825 */ /* 0x008fcc00078e020e */
[----:B------:R-:W2:Y:S01]  /*0270*/  LDG.E R16, desc[UR8][R16.64] ;  /* 0x0000000810107981 */ /* 0x000ea2000c1e1900 */
[----:B------:R-:W-:Y:S01]  /*0280*/  BSSY.RECONVERGENT B1, `(.L_x_50) ;  /* 0x0000007000017945 */ /* 0x000fe20003800200 */
[----:B--2---:R-:W-:Y:S02]  /*0290*/  ISETP.NE.AND P0, PT, R16, R19, PT ;  /* 0x000000131000720c */ /* 0x004fe40003f05270 */
[----:B------:R-:W-:-:S11]  /*02a0*/  MOV R19, R21 ;  /* 0x0000001500137202 */ /* 0x000fd60000000f00 */
[----:B0-----:R-:W-:Y:S05]  /*02b0*/  @P0 BRA `(.L_x_51) ;  /* 0x00000000000c0947 */ /* 0x001fea0003800000 */
[----:B------:R-:W-:-:S05]  /*02c0*/  VIADD R5, R5, 0x1 ;  /* 0x0000000105057836 */ /* 0x000fca0000000000 */
[----:B------:R0:W-:Y:S04]  /*02d0*/  STG.E desc[UR8][R6.64], R5 ;  /* 0x0000000506007986 */ /* 0x0001e8000c101908 */
[----:B------:R0:W5:Y:S02]  /*02e0*/  LDG.E R19, desc[UR8][R8.64] ;  /* 0x0000000808137981 */ /* 0x000164000c1e1900 */
.L_x_51:
[----:B------:R-:W-:Y:S05]  /*02f0*/  BSYNC.RECONVERGENT B1 ;  /* 0x0000000000017941 */ /* 0x000fea0003800200 */
.L_x_50:
[----:B-----5:R-:W-:-:S13]  /*0300*/  ISETP.NE.AND P0, PT, R19, -0x1, PT ;  /* 0xffffffff1300780c */ /* 0x020fda0003f05270 */
[----:B------:R-:W-:Y:S05]  /*0310*/  @P0 BRA `(.L_x_52) ;  /* 0xfffffffc00a80947 */ /* 0x000fea000383ffff */
.L_x_49:
[----:B------:R-:W-:Y:S05]  /*0320*/  BSYNC.RECONVERGENT B0 ;  /* 0x0000000000007941 */ /* 0x000fea0003800200 */
.L_x_48:
[----:B0-----:R-:W0:Y:S01]  /*0330*/  LDC.64 R8, c[0x0][0x380] ;  /* 0x0000e000ff087b82 */ /* 0x001e220000000a00 */
[----:B------:R-:W-:Y:S07]  /*0340*/  BSSY B0, `(.L_x_53) ;  /* 0x0000029000007945 */ /* 0x000fee0003800000 */
[----:B------:R-:W1:Y:S08]  /*0350*/  LDC R10, c[0x0][0x384] ;  /* 0x0000e100ff0a7b82 */ /* 0x000e700000000800 */
[----:B------:R-:W2:Y:S01]  /*0360*/  LDC.64 R6, c[0x0][0x3d8] ;  /* 0x0000f600ff067b82 */ /* 0x000ea20000000a00 */
[----:B0-----:R-:W0:Y:S01]  /*0370*/  I2F.U32.RP R2, R9 ;  /* 0x0000000900027306 */ /* 0x001e220000209000 */
[----:B------:R-:W-:-:S02]  /*0380*/  ISETP.NE.U32.AND P0, PT, R9, RZ, PT ;  /* 0x000000ff0900720c */ /* 0x000fc40003f05070 */
[----:B------:R-:W-:-:S05]  /*0390*/  LOP3.LUT R16, RZ, R9, RZ, 0x33, !PT ;  /* 0x00000009ff107212 */ /* 0x000fca00078e33ff */
[----:B0-----:R-:W0:Y:S02]  /*03a0*/  MUFU.RCP R2, R2 ;  /* 0x0000000200027308 */ /* 0x001e240000001000 */
[----:B0-----:R-:W-:Y:S02]  /*03b0*/  VIADD R12, R2, 0xffffffe ;  /* 0x0ffffffe020c7836 */ /* 0x001fe40000000000 */
[----:B------:R-:W-:-:S04]  /*03c0*/  IMAD R2, R8, UR10, R3 ;  /* 0x0000000a08027c24 */ /* 0x000fc8000f8e0203 */
[----:B------:R0:W4:Y:S02]  /*03d0*/  F2I.FTZ.U32.TRUNC.NTZ R13, R12 ;  /* 0x0000000c000d7305 */ /* 0x000124000021f000 */
[----:B0-----:R-:W-:Y:S02]  /*03e0*/  IMAD.MOV.U32 R12, RZ, RZ, RZ ;  /* 0x000000ffff0c7224 */ /* 0x001fe400078e00ff */
[----:B----4-:R-:W-:-:S04]  /*03f0*/  IMAD.MOV R4, RZ, RZ, -R13 ;  /* 0x000000ffff047224 */ /* 0x010fc800078e0a0d */
[----:B------:R-:W-:-:S04]  /*0400*/  IMAD R11, R4, R9, RZ ;  /* 0x00000009040b7224 */ /* 0x000fc800078e02ff */
[----:B---3--:R-:W-:Y:S01]  /*0410*/  IMAD.HI.U32 R14, R13, R11, R12 ;  /* 0x0000000b0d0e7227 */ /* 0x008fe200078e000c */
[----:B------:R-:W-:-:S03]  /*0420*/  VIMNMX.U32 R11, PT, PT, R9, 0x1, !PT ;  /* 0x00000001090b7848 */ /* 0x000fc60007fe0000 */
[----:B-12---:R-:W-:-:S07]  /*0430*/  IMAD.MOV.U32 R9, RZ, RZ, R5 ;  /* 0x000000ffff097224 */ /* 0x006fce00078e0005 */
.L_x_55:
[----:B------:R-:W-:Y:S01]  /*0440*/  IMAD.HI.U32 R4, R14, R9, RZ ;  /* 0x000000090e047227 */ /* 0x000fe200078e00ff */
[----:B------:R-:W-:Y:S05]  /*0450*/  YIELD ;  /* 0x0000000000007946 */ /* 0x000fea0003800000 */
[----:B------:R-:W-:-:S05]  /*0460*/  IADD3 R4, PT, PT, -R4, RZ, RZ ;  /* 0x000000ff04047210 */ /* 0x000fca0007ffe1ff */
[----:B------:R-:W-:Y:S02]  /*0470*/  IMAD R9, R10, R4, R9 ;  /* 0x000000040a097224 */ /* 0x000fe400078e0209 */
[----:B------:R-:W-:-:S03]  /*0480*/  IMAD.MOV.U32 R4, RZ, RZ, -0x1 ;  /* 0xffffffffff047424 */ /* 0x000fc600078e00ff */
[----:B------:R-:W-:-:S13]  /*0490*/  ISETP.GE.U32.AND P1, PT, R9, R10, PT ;  /* 0x0000000a0900720c */ /* 0x000fda0003f26070 */
[----:B------:R-:W-:-:S05]  /*04a0*/  @P1 IMAD.IADD R9, R9, 0x1, -R10 ;  /* 0x0000000109091824 */ /* 0x000fca00078e0a0a */
[----:B------:R-:W-:-:S13]  /*04b0*/  ISETP.GE.U32.AND P1, PT, R9, R10, PT ;  /* 0x0000000a0900720c */ /* 0x000fda0003f26070 */
[----:B------:R-:W-:-:S05]  /*04c0*/  @P1 IMAD.IADD R9, R9, 0x1, -R10 ;  /* 0x0000000109091824 */ /* 0x000fca00078e0a0a */
[----:B------:R-:W-:-:S05]  /*04d0*/  SEL R13, R16, R9, !P0 ;  /* 0x00000009100d7207 */ /* 0x000fca0004000000 */
[----:B------:R-:W-:-:S04]  /*04e0*/  IMAD R15, R10, UR10, R13 ;  /* 0x0000000a0a0f7c24 */ /* 0x000fc8000f8e020d */
[----:B------:R-:W-:-:S05]  /*04f0*/  IMAD.WIDE.U32 R8, R15, 0x4, R6 ;  /* 0x000000040f087825 */ /* 0x000fca00078e0006 */
[----:B------:R-:W2:Y:S02]  /*0500*/  ATOMG.E.CAS.STRONG.GPU PT, R4, [R8], R4, R5 ;  /* 0x00000004080473a9 */ /* 0x000ea400001ee105 */
[----:B--2---:R-:W-:-:S13]  /*0510*/  ISETP.NE.AND P1, PT, R4, -0x1, PT ;  /* 0xffffffff0400780c */ /* 0x004fda0003f25270 */
[----:B------:R-:W-:Y:S05]  /*0520*/  @!P1 BRA `(.L_x_54) ;  /* 0x00000000001c9947 */ /* 0x000fea0003800000 */
[C---:B------:R-:W-:Y:S02]  /*0530*/  VIADD R4, R12.reuse, 0x1 ;  /* 0x000000010c047836 */ /* 0x040fe40000000000 */
[----:B------:R-:W-:Y:S02]  /*0540*/  IMAD R9, R12, R12, R12 ;  /* 0x0000000c0c097224 */ /* 0x000fe400078e020c */
[--C-:B------:R-:W-:Y:S01]  /*0550*/  IMAD.MOV.U32 R12, RZ, RZ, R4.reuse ;  /* 0x000000ffff0c7224 */ /* 0x100fe200078e0004 */
[----:B------:R-:W-:Y:S02]  /*0560*/  ISETP.NE.AND P1, PT, R4, R11, PT ;  /* 0x0000000b0400720c */ /* 0x000fe40003f25270 */
[----:B------:R-:W-:-:S11]  /*0570*/  IADD3 R9, PT, PT, R13, R9, R4 ;  /* 0x000000090d097210 */ /* 0x000fd60007ffe004 */
[----:B------:R-:W-:Y:S05]  /*0580*/  @P1 BRA `(.L_x_55) ;  /* 0xfffffffc00ac1947 */ /* 0x000fea000383ffff */
[----:B------:R-:W-:Y:S05]  /*0590*/  BRA `(.L_x_56) ;  /* 0x00000000000c7947 */ /* 0x000fea0003800000 */
.L_x_54:
[----:B------:R-:W0:Y:S02]  /*05a0*/  LDC.64 R4, c[0x0][0x3e0] ;  /* 0x0000f800ff047b82 */ /* 0x000e240000000a00 */
[----:B0-----:R-:W-:-:S05]  /*05b0*/  IMAD.WIDE.U32 R4, R15, 0x4, R4 ;  /* 0x000000040f047825 */ /* 0x001fca00078e0004 */
[----:B------:R0:W-:Y:S02]  /*05c0*/  STG.E desc[UR8][R4.64], R2 ;  /* 0x0000000204007986 */ /* 0x0001e4000c101908 */
.L_x_56:
[----:B------:R-:W-:Y:S05]  /*05d0*/  BSYNC B0 ;  /* 0x0000000000007941 */ /* 0x000fea0003800000 */
.L_x_53:
[----:B0-----:R-:W0:Y:S02]  /*05e0*/  LDC.64 R4, c[0x0][0x398] ;  /* 0x0000e600ff047b82 */ /* 0x001e240000000a00 */
[----:B0-----:R-:W-:-:S05]  /*05f0*/  IMAD.WIDE R4, R2, 0x4, R4 ;  /* 0x0000000402047825 */ /* 0x001fca00078e0204 */
[----:B------:R1:W-:Y:S02]  /*0600*/  STG.E desc[UR8][R4.64], R0 ;  /* 0x0000000004007986 */ /* 0x0003e4000c101908 */
.L_x_47:
[----:B------:R-:W-:Y:S05]  /*0610*/  WARPSYNC.ALL ;  /* 0x0000000000007948 */ /* 0x000fea0003800000 */
[----:B------:R-:W2:Y:S08]  /*0620*/  S2UR UR5, SR_CgaCtaId ;  /* 0x00000000000579c3 */ /* 0x000eb00000008800 */
[----:B------:R-:W-:Y:S06]  /*0630*/  BAR.SYNC.DEFER_BLOCKING 0x0 ;  /* 0x0000000000007b1d */ /* 0x000fec0000010000 */
[----:B------:R-:W-:-:S02]  /*0640*/  UMOV UR4, 0x400 ;  /* 0x0000040000047882 */ /* 0x000fc40000000000 */
[----:B--2---:R-:W-:-:S09]  /*0650*/  ULEA UR4, UR5, UR4, 0x18 ;  /* 0x0000000405047291 */ /* 0x004fd2000f8ec0ff */
[----:B01----:R-:W0:Y:S02]  /*0660*/  LDS R0, [UR4] ;  /* 0x00000004ff007984 */ /* 0x003e240008000800 */
[----:B0-----:R-:W-:-:S04]  /*0670*/  IADD3 R2, PT, PT, R0, -0x1, RZ ;  /* 0xffffffff00027810 */ /* 0x001fc80007ffe0ff */
[----:B------:R-:W-:-:S13]  /*0680*/  ISETP.GE.AND P0, PT, R3, R2, PT ;  /* 0x000000020300720c */ /* 0x000fda0003f06270 */
[----:B------:R-:W-:Y:S05]  /*0690*/  @P0 BRA `(.L_x_57) ;  /* 0x00000004006c0947 */ /* 0x000fea0003800000 */
[----:B------:R-:W0:Y:S01]  /*06a0*/  LDC R2, c[0x0][0x380] ;  /* 0x0000e000ff027b82 */ /* 0x000e220000000800 */
[----:B------:R-:W-:-:S07]  /*06b0*/  IMAD.MOV.U32 R11, RZ, RZ, 0x1 ;  /* 0x00000001ff0b7424 */ /* 0x000fce00078e00ff */
[----:B------:R-:W1:Y:S08]  /*06c0*/  LDC.64 R6, c[0x0][0x3d0] ;  /* 0x0000f400ff067b82 */ /* 0x000e700000000a00 */
[----:B------:R-:W2:Y:S01]  /*06d0*/  LDC.64 R8, c[0x0][0x3b8] ;  /* 0x0000ee00ff087b82 */ /* 0x000ea20000000a00 */
[----:B0-----:R-:W-:-:S05]  /*06e0*/  IMAD R5, R2, UR10, R3 ;  /* 0x0000000a02057c24 */ /* 0x001fca000f8e0203 */
[----:B------:R-:W-:-:S05]  /*06f0*/  IADD3 R0, PT, PT, R5, 0x1, R0 ;  /* 0x0000000105007810 */ /* 0x000fca0007ffe000 */
[----:B-1----:R-:W-:-:S05]  /*0700*/  IMAD.WIDE R6, R0, 0x4, R6 ;  /* 0x0000000400067825 */ /* 0x002fca00078e0206 */
[----:B------:R0:W-:Y:S01]  /*0710*/  STG.E desc[UR8][R6.64], R11 ;  /* 0x0000000b06007986 */ /* 0x0001e2000c101908 */
[----:B--2---:R-:W-:-:S06]  /*0720*/  IMAD.WIDE R8, R0, 0x4, R8 ;  /* 0x0000000400087825 */ /* 0x004fcc00078e0208 */
[----:B------:R-:W2:Y:S01]  /*0730*/  LDG.E R8, desc[UR8][R8.64] ;  /* 0x0000000808087981 */ /* 0x000ea2000c1e1900 */
[----:B------:R-:W-:Y:S01]  /*0740*/  ISETP.NE.AND P0, PT, R0, -0x1, PT ;  /* 0xffffffff0000780c */ /* 0x000fe20003f05270 */
[----:B------:R-:W-:Y:S01]  /*0750*/  BSSY.RECONVERGENT B0, `(.L_x_58) ;  /* 0x0000021000007945 */ /* 0x000fe20003800200 */
[----:B------:R-:W-:Y:S02]  /*0760*/  IMAD.MOV.U32 R2, RZ, RZ, RZ ;  /* 0x000000ffff027224 */ /* 0x000fe400078e00ff */
[----:B------:R-:W-:Y:S01]  /*0770*/  IMAD.MOV.U32 R5, RZ, RZ, 0x1 ;  /* 0x00000001ff057424 */ /* 0x000fe200078e00ff */
[----:B--2---:R-:W-:-:S13]  /*0780*/  ISETP.EQ.OR P0, PT, R8, -0x1, !P0 ;  /* 0xffffffff0800780c */ /* 0x004fda0004702670 */
[----:B0-----:R-:W-:Y:S05]  /*0790*/  @P0 BRA `(.L_x_59) ;  /* 0x0000000000700947 */ /* 0x001fea0003800000 */
[----:B------:R-:W0:Y:S01]  /*07a0*/  LDC.64 R8, c[0x0][0x3b8] ;  /* 0x0000ee00ff087b82 */ /* 0x000e220000000a00 */
[----:B------:R-:W-:Y:S02]  /*07b0*/  HFMA2 R5, -RZ, RZ, 0, 5.9604644775390625e-08 ;  /* 0x00000001ff057431 */ /* 0x000fe400000001ff */
[----:B------:R-:W-:Y:S02]  /*07c0*/  IMAD.MOV.U32 R2, RZ, RZ, RZ ;  /* 0x000000ffff027224 */ /* 0x000fe400078e00ff */
[----:B------:R-:W-:-:S03]  /*07d0*/  IMAD.MOV.U32 R19, RZ, RZ, R0 ;  /* 0x000000ffff137224 */ /* 0x000fc600078e0000 */
[----:B------:R-:W1:Y:S08]  /*07e0*/  LDC.64 R10, c[0x0][0x390] ;  /* 0x0000e400ff0a7b82 */ /* 0x000e700000000a00 */
[----:B------:R-:W2:Y:S02]  /*07f0*/  LDC.64 R12, c[0x0][0x3c0] ;  /* 0x0000f000ff0c7b82 */ /* 0x000ea40000000a00 */
.L_x_62:
[----:B0-----:R-:W-:-:S05]  /*0800*/  IMAD.WIDE R14, R19, 0x4, R8 ;  /* 0x00000004130e7825 */ /* 0x001fca00078e0208 */
[----:B------:R-:W3:Y:S01]  /*0810*/  LDG.E R4, desc[UR8][R14.64] ;  /* 0x000000080e047981 */ /* 0x000ee2000c1e1900 */
[----:B-1----:R-:W-:-:S06]  /*0820*/  IMAD.WIDE R16, R19, 0x4, R10 ;  /* 0x0000000413107825 */ /* 0x002fcc00078e020a */
[----:B------:R-:W4:Y:S01]  /*0830*/  LDG.E R17, desc[UR8][R16.64] ;  /* 0x0000000810117981 */ /* 0x000f22000c1e1900 */
[----:B---3--:R-:W-:Y:S01]  /*0840*/  ISETP.NE.AND P0, PT, R4, -0x1, PT ;  /* 0xffffffff0400780c */ /* 0x008fe20003f05270 */
[----:B----4-:R-:W-:-:S12]  /*0850*/  FADD R2, R17, R2 ;  /* 0x0000000211027221 */ /* 0x010fd80000000000 */
[----:B------:R-:W-:Y:S05]  /*0860*/  @!P0 BRA `(.L_x_59) ;  /* 0x00000000003c8947 */ /* 0x000fea0003800000 */
[----:B------:R-:W-:-:S05]  /*0870*/  IMAD.SHL.U32 R5, R5, 0x2, RZ ;  /* 0x0000000205057824 */ /* 0x000fca00078e00ff */
[----:B------:R0:W-:Y:S04]  /*0880*/  STG.E desc[UR8][R6.64], R5 ;  /* 0x0000000506007986 */ /* 0x0001e8000c101908 */
[----:B------:R-:W2:Y:S02]  /*0890*/  LDG.E R21, desc[UR8][R14.64] ;  /* 0x000000080e157981 */ /* 0x000ea4000c1e1900 */
[----:B--2---:R-:W-:-:S06]  /*08a0*/  IMAD.WIDE R16, R21, 0x4, R12 ;  /* 0x0000000415107825 */ /* 0x004fcc00078e020c */
[----:B------:R-:W2:Y:S01]  /*08b0*/  LDG.E R16, desc[UR8][R16.64] ;  /* 0x0000000810107981 */ /* 0x000ea2000c1e1900 */
[----:B------:R-:W-:Y:S01]  /*08c0*/  BSSY.RECONVERGENT B1, `(.L_x_60) ;  /* 0x0000007000017945 */ /* 0x000fe20003800200 */
[----:B--2---:R-:W-:Y:S01]  /*08d0*/  ISETP.NE.AND P0, PT, R16, R19, PT ;  /* 0x000000131000720c */ /* 0x004fe20003f05270 */
[----:B------:R-:W-:-:S12]  /*08e0*/  IMAD.MOV.U32 R19, RZ, RZ, R21 ;  /* 0x000000ffff137224 */ /* 0x000fd800078e0015 */
[----:B0-----:R-:W-:Y:S05]  /*08f0*/  @P0 BRA `(.L_x_61) ;  /* 0x00000000000c0947 */ /* 0x001fea0003800000 */
[----:B------:R-:W-:-:S05]  /*0900*/  VIADD R5, R5, 0x1 ;  /* 0x0000000105057836 */ /* 0x000fca0000000000 */
[----:B------:R0:W-:Y:S04]  /*0910*/  STG.E desc[UR8][R6.64], R5 ;  /* 0x0000000506007986 */ /* 0x0001e8000c101908 */
[----:B------:R0:W5:Y:S02]  /*0920*/  LDG.E R19, desc[UR8][R14.64] ;  /* 0x000000080e137981 */ /* 0x000164000c1e1900 */
.L_x_61:
[----:B------:R-:W-:Y:S05]  /*0930*/  BSYNC.RECONVERGENT B1 ;  /* 0x0000000000017941 */ /* 0x000fea0003800200 */
.L_x_60:
[----:B-----5:R-:W-:-:S13]  /*0940*/  ISETP.NE.AND P0, PT, R19, -0x1, PT ;  /* 0xffffffff1300780c */ /* 0x020fda0003f05270 */
[----:B------:R-:W-:Y:S05]  /*0950*/  @P0 BRA `(.L_x_62) ;  /* 0xfffffffc00a80947 */ /* 0x000fea000383ffff */
.L_x_59:
[----:B------:R-:W-:Y:S05]  /*0960*/  BSYNC.RECONVERGENT B0 ;  /* 0x0000000000007941 */ /* 0x000fea0003800200 */
.L_x_58:
[----:B------:R-:W1:Y:S01]  /*0970*/  LDC R11, c[0x0][0x384] ;  /* 0x0000e100ff0b7b82 */ /* 0x000e620000000800 */
[----:B------:R-:W-:Y:S07]  /*0980*/  BSSY B0, `(.L_x_63) ;  /* 0x0000029000007945 */ /* 0x000fee0003800000 */
[----:B------:R-:W3:Y:S08]  /*0990*/  LDC R21, c[0x0][0x384] ;  /* 0x0000e100ff157b82 */ /* 0x000ef00000000800 */
[----:B0-----:R-:W0:Y:S01]  /*09a0*/  LDC.64 R6, c[0x0][0x3d8] ;  /* 0x0000f600ff067b82 */ /* 0x001e220000000a00 */
[----:B-1----:R-:W1:Y:S01]  /*09b0*/  I2F.U32.RP R4, R11 ;  /* 0x0000000b00047306 */ /* 0x002e620000209000 */
[----:B------:R-:W-:-:S02]  /*09c0*/  ISETP.NE.U32.AND P0, PT, R11, RZ, PT ;  /* 0x000000ff0b00720c */ /* 0x000fc40003f05070 */
[----:B------:R-:W-:Y:S02]  /*09d0*/  VIMNMX.U32 R15, PT, PT, R11, 0x1, !PT ;  /* 0x000000010b0f7848 */ /* 0x000fe40007fe0000 */
[----:B------:R-:W-:-:S03]  /*09e0*/  LOP3.LUT R19, RZ, R11, RZ, 0x33, !PT ;  /* 0x0000000bff137212 */ /* 0x000fc600078e33ff */
[----:B-1----:R-:W1:Y:S02]  /*09f0*/  MUFU.RCP R4, R4 ;  /* 0x0000000400047308 */ /* 0x002e640000001000 */
[----:B-1----:R-:W-:Y:S02]  /*0a00*/  VIADD R8, R4, 0xffffffe ;  /* 0x0ffffffe04087836 */ /* 0x002fe40000000000 */
[----:B------:R-:W-:-:S04]  /*0a10*/  IMAD.MOV.U32 R4, RZ, RZ, R5 ;  /* 0x000000ffff047224 */ /* 0x000fc800078e0005 */
[----:B------:R1:W4:Y:S02]  /*0a20*/  F2I.FTZ.U32.TRUNC.NTZ R9, R8 ;  /* 0x0000000800097305 */ /* 0x000324000021f000 */
[----:B-1----:R-:W-:Y:S01]  /*0a30*/  MOV R8, RZ ;  /* 0x000000ff00087202 */ /* 0x002fe20000000f00 */
[----:B----4-:R-:W-:-:S04]  /*0a40*/  IMAD.MOV R10, RZ, RZ, -R9 ;  /* 0x000000ffff0a7224 */ /* 0x010fc800078e0a09 */
[----:B--2---:R-:W-:Y:S02]  /*0a50*/  IMAD R13, R10, R11, RZ ;  /* 0x0000000b0a0d7224 */ /* 0x004fe400078e02ff */
[----:B------:R-:W-:Y:S02]  /*0a60*/  IMAD.MOV.U32 R10, RZ, RZ, RZ ;  /* 0x000000ffff0a7224 */ /* 0x000fe400078e00ff */
[----:B0--3--:R-:W-:-:S07]  /*0a70*/  IMAD.HI.U32 R17, R9, R13, R8 ;  /* 0x0000000d09117227 */ /* 0x009fce00078e0008 */
.L_x_65:
[----:B------:R-:W-:Y:S01]  /*0a80*/  IMAD.HI.U32 R8, R17, R4, RZ ;  /* 0x0000000411087227 */ /* 0x000fe200078e00ff */
[----:B------:R-:W-:Y:S05]  /*0a90*/  YIELD ;  /* 0x0000000000007946 */ /* 0x000fea0003800000 */
[----:B------:R-:W-:-:S04]  /*0aa0*/  IMAD.MOV R9, RZ, RZ, -R8 ;  /* 0x000000ffff097224 */ /* 0x000fc800078e0a08 */
[----:B------:R-:W-:-:S05]  /*0ab0*/  IMAD R4, R21, R9, R4 ;  /* 0x0000000915047224 */ /* 0x000fca00078e0204 */
[----:B------:R-:W-:-:S13]  /*0ac0*/  ISETP.GE.U32.AND P1, PT, R4, R21, PT ;  /* 0x000000150400720c */ /* 0x000fda0003f26070 */
[----:B------:R-:W-:-:S05]  /*0ad0*/  @P1 IMAD.IADD R4, R4, 0x1, -R21 ;  /* 0x0000000104041824 */ /* 0x000fca00078e0a15 */
[----:B------:R-:W-:-:S13]  /*0ae0*/  ISETP.GE.U32.AND P1, PT, R4, R21, PT ;  /* 0x000000150400720c */ /* 0x000fda0003f26070 */
[----:B------:R-:W-:-:S05]  /*0af0*/  @P1 IMAD.IADD R4, R4, 0x1, -R21 ;  /* 0x0000000104041824 */ /* 0x000fca00078e0a15 */
[----:B------:R-:W-:Y:S02]  /*0b00*/  SEL R11, R19, R4, !P0 ;  /* 0x00000004130b7207 */ /* 0x000fe40004000000 */
[----:B------:R-:W-:-:S03]  /*0b10*/  MOV R4, 0xffffffff ;  /* 0xffffffff00047802 */ /* 0x000fc60000000f00 */
        /* <DEDUP_REMOVED lines=12> */
.L_x_64:
[----:B------:R-:W0:Y:S02]  /*0be0*/  LDC.64 R4, c[0x0][0x3e0] ;  /* 0x0000f800ff047b82 */ /* 0x000e240000000a00 */
[----:B0-----:R-:W-:-:S05]  /*0bf0*/  IMAD.WIDE.U32 R4, R13, 0x4, R4 ;  /* 0x000000040d047825 */ /* 0x001fca00078e0004 */
[----:B------:R0:W-:Y:S02]  /*0c00*/  STG.E desc[UR8][R4.64], R0 ;  /* 0x0000000004007986 */ /* 0x0001e4000c101908 */
.L_x_66:
[----:B------:R-:W-:Y:S05]  /*0c10*/  BSYNC B0 ;  /* 0x0000000000007941 */ /* 0x000fea0003800000 */
.L_x_63:
[----:B0-----:R-:W0:Y:S02]  /*0c20*/  LDC.64 R4, c[0x0][0x398] ;  /* 0x0000e600ff047b82 */ /* 0x001e240000000a00 */
[----:B0-----:R-:W-:-:S05]  /*0c30*/  IMAD.WIDE R4, R0, 0x4, R4 ;  /* 0x0000000400047825 */ /* 0x001fca00078e0204 */
[----:B------:R0:W-:Y:S02]  /*0c40*/  STG.E desc[UR8][R4.64], R2 ;  /* 0x0000000204007986 */ /* 0x0001e4000c101908 */
.L_x_57:
[----:B------:R-:W-:Y:S05]  /*0c50*/  WARPSYNC.ALL ;  /* 0x0000000000007948 */ /* 0x000fea0003800000 */
[----:B------:R-:W1:Y:S08]  /*0c60*/  S2UR UR5, SR_CgaCtaId ;  /* 0x00000000000579c3 */ /* 0x000e700000008800 */
[----:B------:R-:W-:Y:S06]  /*0c70*/  BAR.SYNC.DEFER_BLOCKING 0x0 ;  /* 0x0000000000007b1d */ /* 0x000fec0000010000 */
[----:B------:R-:W-:-:S02]  /*0c80*/  UMOV UR4, 0x400 ;  /* 0x0000040000047882 */ /* 0x000fc40000000000 */
[----:B-1----:R-:W-:-:S09]  /*0c90*/  ULEA UR4, UR5, UR4, 0x18 ;  /* 0x0000000405047291 */ /* 0x002fd2000f8ec0ff */
[----:B0-----:R-:W0:Y:S02]  /*0ca0*/  LDS R4, [UR4] ;  /* 0x00000004ff047984 */ /* 0x001e240008000800 */
[C---:B0-----:R-:W-:Y:S01]  /*0cb0*/  LOP3.LUT P0, R5, R4.reuse, 0x1, RZ, 0xc0, !PT ;  /* 0x0000000104057812 */ /* 0x041fe2000780c0ff */
[----:B------:R-:W-:-:S04]  /*0cc0*/  VIADD R2, R4, 0xffffffff ;  /* 0xffffffff04027836 */ /* 0x000fc80000000000 */
[----:B------:R-:W-:-:S08]  /*0cd0*/  IMAD.MOV.U32 R0, RZ, RZ, R2 ;  /* 0x000000ffff007224 */ /* 0x000fd000078e0002 */
[----:B------:R-:W-:-:S05]  /*0ce0*/  @P0 IMAD.MOV R0, RZ, RZ, R4 ;  /* 0x000000ffff000224 */ /* 0x000fca00078e0204 */
[----:B------:R-:W-:-:S13]  /*0cf0*/  ISETP.GE.AND P0, PT, R3, R0, PT ;  /* 0x000000000300720c */ /* 0x000fda0003f06270 */
[----:B------:R-:W-:Y:S05]  /*0d00*/  @P0 EXIT ;  /* 0x000000000000094d */ /* 0x000fea0003800000 */
[----:B------:R-:W0:Y:S01]  /*0d10*/  LDCU UR6, c[0x0][0x380] ;  /* 0x00007000ff0677ac */ /* 0x000e220008000800 */
[----:B------:R-:W-:-:S04]  /*0d20*/  IADD3 R5, PT, PT, R4, -R5, RZ ;  /* 0x8000000504057210 */ /* 0x000fc80007ffe0ff */
[----:B------:R-:W-:Y:S01]  /*0d30*/  ISETP.GE.AND P0, PT, R5, 0x2, PT ;  /* 0x000000020500780c */ /* 0x000fe20003f06270 */
[----:B0-----:R-:W-:-:S04]  /*0d40*/  ULEA.HI UR4, UR6, UR6, URZ, 0x1 ;  /* 0x0000000606047291 */ /* 0x001fc8000f8f08ff */
[----:B------:R-:W-:-:S04]  /*0d50*/  USHF.R.S32.HI UR5, URZ, 0x1, UR4 ;  /* 0x00000001ff057899 */ /* 0x000fc80008011404 */
[----:B------:R-:W-:-:S04]  /*0d60*/  UIADD3 UR4, UPT, UPT, UR5, -0x1, URZ ;  /* 0xffffffff05047890 */ /* 0x000fc8000fffe0ff */
[----:B------:R-:W-:Y:S01]  /*0d70*/  UIMAD UR4, UR5, UR4, URZ ;  /* 0x00000004050472a4 */ /* 0x000fe2000f8e02ff */
[----:B------:R-:W-:Y:S11]  /*0d80*/  @!P0 EXIT ;  /* 0x000000000000894d */ /* 0x000ff60003800000 */
[----:B------:R-:W0:Y:S01]  /*0d90*/  LDCU UR7, c[0x0][0x384] ;  /* 0x00007080ff0777ac */ /* 0x000e220008000800 */
[----:B------:R-:W-:Y:S02]  /*0da0*/  LEA.HI R5, R5, R5, RZ, 0x1 ;  /* 0x0000000505057211 */ /* 0x000fe400078f08ff */
[----:B------:R-:W-:Y:S01]  /*0db0*/  I2FP.F32.S32 R0, R2 ;  /* 0x0000000200007245 */ /* 0x000fe20000201400 */
[----:B------:R-:W-:Y:S01]  /*0dc0*/  ULEA.HI UR5, UR4, UR4, URZ, 0x1 ;  /* 0x0000000404057291 */ /* 0x000fe2000f8f08ff */
[----:B------:R-:W-:Y:S01]  /*0dd0*/  SHF.R.S32.HI R5, RZ, 0x1, R5 ;  /* 0x00000001ff057819 */ /* 0x000fe20000011405 */
[----:B------:R-:W-:Y:S01]  /*0de0*/  UIMAD UR4, UR10, UR6, 0x1 ;  /* 0x000000010a0474a4 */ /* 0x000fe2000f8e0206 */
[----:B------:R-:W-:Y:S01]  /*0df0*/  IADD3 R4, PT, PT, -R4, 0x1, RZ ;  /* 0x0000000104047810 */ /* 0x000fe20007ffe1ff */
[C---:B------:R-:W-:Y:S01]  /*0e00*/  FMUL R7, R0.reuse, 4 ;  /* 0x4080000000077820 */ /* 0x040fe20000400000 */
[----:B------:R-:W-:Y:S01]  /*0e10*/  FADD R8, R0, 1 ;  /* 0x3f80000000087421 */ /* 0x000fe20000000000 */
[----:B------:R-:W-:-:S02]  /*0e20*/  IMAD R6, R5, R3, RZ ;  /* 0x0000000305067224 */ /* 0x000fc400078e02ff */
[----:B------:R-:W-:Y:S01]  /*0e30*/  FADD R2, R0, R0 ;  /* 0x0000000000027221 */ /* 0x000fe20000000000 */
[----:B------:R-:W-:Y:S01]  /*0e40*/  USHF.R.S32.HI UR5, URZ, 0x1, UR5 ;  /* 0x00000001ff057899 */ /* 0x000fe20008011405 */
[----:B------:R-:W-:Y:S01]  /*0e50*/  FMUL R3, R7, R8 ;  /* 0x0000000807037220 */ /* 0x000fe20000400000 */
[----:B------:R-:W-:Y:S02]  /*0e60*/  IMAD.IADD R5, R5, 0x1, R6 ;  /* 0x0000000105057824 */ /* 0x000fe400078e0206 */
[----:B------:R-:W-:Y:S01]  /*0e70*/  FADD R2, -R2, -1 ;  /* 0xbf80000002027421 */ /* 0x000fe20000000100 */
[----:B------:R-:W-:Y:S02]  /*0e80*/  UIMAD UR5, UR5, UR10, URZ ;  /* 0x0000000a050572a4 */ /* 0x000fe4000f8e02ff */
[----:B0-----:R-:W-:-:S04]  /*0e90*/  UISETP.LT.U32.AND UP0, UPT, UR7, 0x1, UPT ;  /* 0x000000010700788c */ /* 0x001fc8000bf01070 */
[----:B------:R-:W-:-:S12]  /*0ea0*/  USEL UR7, UR7, 0x1, !UP0 ;  /* 0x0000000107077887 */ /* 0x000fd8000c000000 */
.L_x_90:
[----:B------:R-:W-:Y:S01]  /*0eb0*/  I2FP.F32.U32 R0, R6 ;  /* 0x0000000600007245 */ /* 0x000fe20000201000 */
[----:B------:R-:W-:Y:S04]  /*0ec0*/  BSSY.RECONVERGENT B0, `(.L_x_67) ;  /* 0x000000e000007945 */ /* 0x000fe80003800200 */
[----:B------:R-:W-:-:S04]  /*0ed0*/  FFMA R0, R0, -8, R3 ;  /* 0xc100000000007823 */ /* 0x000fc80000000003 */
[----:B------:R-:W-:-:S04]  /*0ee0*/  FADD R0, R0, -7 ;  /* 0xc0e0000000007421 */ /* 0x000fc80000000000 */
[----:B0-----:R-:W-:Y:S01]  /*0ef0*/  VIADD R7, R0, 0xf3000000 ;  /* 0xf300000000077836 */ /* 0x001fe20000000000 */
[----:B------:R0:W1:Y:S04]  /*0f00*/  MUFU.RSQ R9, R0 ;  /* 0x0000000000097308 */ /* 0x0000680000001400 */
[----:B------:R-:W-:-:S13]  /*0f10*/  ISETP.GT.U32.AND P0, PT, R7, 0x727fffff, PT ;  /* 0x727fffff0700780c */ /* 0x000fda0003f04070 */
[----:B01----:R-:W-:Y:S05]  /*0f20*/  @!P0 BRA `(.L_x_68) ;  /* 0x00000000000c8947 */ /* 0x003fea0003800000 */
[----:B------:R-:W-:-:S07]  /*0f30*/  MOV R12, 0xf50 ;  /* 0x00000f50000c7802 */ /* 0x000fce0000000f00 */
[----:B------:R-:W-:Y:S05]  /*0f40*/  CALL.REL.NOINC `($__internal_2_$__cuda_sm20_sqrt_rn_f32_slowpath) ;  /* 0x0000000c00c07944 */ /* 0x000fea0003c00000 */
[----:B------:R-:W-:Y:S05]  /*0f50*/  BRA `(.L_x_69) ;  /* 0x0000000000107947 */ /* 0x000fea0003800000 */
.L_x_68:
[----:B------:R-:W-:Y:S01]  /*0f60*/  FMUL.FTZ R7, R0, R9 ;  /* 0x0000000900077220 */ /* 0x000fe20000410000 */
[----:B------:R-:W-:-:S03]  /*0f70*/  FMUL.FTZ R8, R9, 0.5 ;  /* 0x3f00000009087820 */ /* 0x000fc60000410000 */
[----:B------:R-:W-:-:S04]  /*0f80*/  FFMA R0, -R7, R7, R0 ;  /* 0x0000000707007223 */ /* 0x000fc80000000100 */
[----:B------:R-:W-:-:S07]  /*0f90*/  FFMA R7, R0, R8, R7 ;  /* 0x0000000800077223 */ /* 0x000fce0000000007 */
.L_x_69:
[----:B------:R-:W-:Y:S05]  /*0fa0*/  BSYNC.RECONVERGENT B0 ;  /* 0x0000000000007941 */ /* 0x000fea0003800200 */
.L_x_67:
[----:B------:R-:W-:Y:S01]  /*0fb0*/  FADD R7, R2, R7 ;  /* 0x0000000702077221 */ /* 0x000fe20000000000 */
[----:B------:R-:W0:Y:S01]  /*0fc0*/  LDC R12, c[0x0][0x380] ;  /* 0x0000e000ff0c7b82 */ /* 0x000e220000000800 */
[----:B------:R-:W-:Y:S02]  /*0fd0*/  VIADD R10, R6, UR4 ;  /* 0x00000004060a7c36 */ /* 0x000fe40008000000 */
[----:B------:R-:W-:-:S04]  /*0fe0*/  FMUL R14, R7, -0.5 ;  /* 0xbf000000070e7820 */ /* 0x000fc80000400000 */
[----:B------:R-:W1:Y:S01]  /*0ff0*/  F2I.TRUNC.NTZ R0, R14 ;  /* 0x0000000e00007305 */ /* 0x000e62000020f100 */
[----:B------:R-:W2:Y:S01]  /*1000*/  LDC.64 R8, c[0x0][0x3d0] ;  /* 0x0000f400ff087b82 */ /* 0x000ea20000000a00 */
[----:B-1----:R-:W-:-:S04]  /*1010*/  I2FP.F32.S32 R7, R0 ;  /* 0x0000000000077245 */ /* 0x002fc80000201400 */
[----:B------:R-:W-:-:S13]  /*1020*/  FSETP.NEU.AND P0, PT, R14, R7, PT ;  /* 0x000000070e00720b */ /* 0x000fda0003f0d000 */
[----:B------:R-:W-:-:S04]  /*1030*/  @!P0 FADD R14, R14, -1 ;  /* 0xbf8000000e0e8421 */ /* 0x000fc80000000000 */
[----:B------:R-:W1:Y:S02]  /*1040*/  F2I.TRUNC.NTZ R7, R14 ;  /* 0x0000000e00077305 */ /* 0x000e64000020f100 */
[-CC-:B-1----:R-:W-:Y:S02]  /*1050*/  IMAD R0, R7, R7.reuse, R7.reuse ;  /* 0x0000000707007224 */ /* 0x182fe400078e0207 */
[----:B------:R-:W-:Y:S02]  /*1060*/  IMAD R11, R4, R7, R10 ;  /* 0x00000007040b7224 */ /* 0x000fe400078e020a */
[----:B0-----:R-:W-:Y:S01]  /*1070*/  IMAD R7, R12, UR10, R7 ;  /* 0x0000000a0c077c24 */ /* 0x001fe2000f8e0207 */
[----:B------:R-:W-:-:S04]  /*1080*/  LEA.HI R0, R0, R0, RZ, 0x1 ;  /* 0x0000000000007211 */ /* 0x000fc800078f08ff */
[----:B------:R-:W-:Y:S01]  /*1090*/  LEA.HI.SX32 R0, R0, R11, 0x1f ;  /* 0x0000000b00007211 */ /* 0x000fe200078ffaff */
[----:B--2---:R-:W-:-:S04]  /*10a0*/  IMAD.WIDE R10, R7, 0x4, R8 ;  /* 0x00000004070a7825 */ /* 0x004fc800078e0208 */
[----:B------:R-:W-:Y:S02]  /*10b0*/  IMAD.WIDE R12, R0, 0x4, R8 ;  /* 0x00000004000c7825 */ /* 0x000fe400078e0208 */
[----:B------:R-:W2:Y:S04]  /*10c0*/  LDG.E R10, desc[UR8][R10.64] ;  /* 0x000000080a0a7981 */ /* 0x000ea8000c1e1900 */
[----:B------:R-:W2:Y:S01]  /*10d0*/  LDG.E R13, desc[UR8][R12.64] ;  /* 0x000000080c0d7981 */ /* 0x000ea2000c1e1900 */
[----:B------:R-:W-:Y:S01]  /*10e0*/  BSSY.RECONVERGENT B0, `(.L_x_70) ;  /* 0x0000011000007945 */ /* 0x000fe20003800200 */
[----:B------:R-:W-:Y:S01]  /*10f0*/  IMAD.MOV.U32 R9, RZ, RZ, RZ ;  /* 0x000000ffff097224 */ /* 0x000fe200078e00ff */
[----:B--2---:R-:W-:-:S04]  /*1100*/  LOP3.LUT R8, R13, 0x1, R10, 0x48, !PT ;  /* 0x000000010d087812 */ /* 0x004fc800078e480a */
[----:B------:R-:W-:Y:S01]  /*1110*/  ISETP.NE.U32.AND P0, PT, R8, 0x1, PT ;  /* 0x000000010800780c */ /* 0x000fe20003f05070 */
[----:B------:R-:W-:-:S12]  /*1120*/  IMAD.MOV.U32 R8, RZ, RZ, 0x1 ;  /* 0x00000001ff087424 */ /* 0x000fd800078e00ff */
[----:B------:R-:W-:Y:S05]  /*1130*/  @!P0 BRA `(.L_x_71) ;  /* 0x00000000002c8947 */ /* 0x000fea0003800000 */
[----:B------:R-:W-:Y:S02]  /*1140*/  HFMA2 R8, -RZ, RZ, 0, 5.9604644775390625e-08 ;  /* 0x00000001ff087431 */ /* 0x000fe400000001ff */
[----:B------:R-:W-:-:S07]  /*1150*/  IMAD.MOV.U32 R9, RZ, RZ, RZ ;  /* 0x000000ffff097224 */ /* 0x000fce00078e00ff */
.L_x_72:
[----:B------:R-:W-:Y:S02]  /*1160*/  LOP3.LUT R11, R10, 0x1, RZ, 0xc0, !PT ;  /* 0x000000010a0b7812 */ /* 0x000fe400078ec0ff */
[----:B------:R-:W-:Y:S02]  /*1170*/  SHF.R.U32.HI R13, RZ, 0x1, R13 ;  /* 0x00000001ff0d7819 */ /* 0x000fe4000001160d */
[----:B------:R-:W-:Y:S01]  /*1180*/  SHF.R.U32.HI R10, RZ, 0x1, R10 ;  /* 0x00000001ff0a7819 */ /* 0x000fe2000001160a */
[----:B------:R-:W-:Y:S01]  /*1190*/  IMAD R8, R8, 0x2, R11 ;  /* 0x0000000208087824 */ /* 0x000fe200078e020b */
[C---:B------:R-:W-:Y:S01]  /*11a0*/  ISETP.GE.U32.AND P0, PT, R9.reuse, 0x1f, PT ;  /* 0x0000001f0900780c */ /* 0x040fe20003f06070 */
[----:B------:R-:W-:Y:S01]  /*11b0*/  VIADD R9, R9, 0x1 ;  /* 0x0000000109097836 */ /* 0x000fe20000000000 */
[----:B------:R-:W-:-:S04]  /*11c0*/  LOP3.LUT R12, R13, 0x1, R10, 0x48, !PT ;  /* 0x000000010d0c7812 */ /* 0x000fc800078e480a */
[----:B------:R-:W-:-:S13]  /*11d0*/  ISETP.NE.U32.AND P1, PT, R12, 0x1, PT ;  /* 0x000000010c00780c */ /* 0x000fda0003f25070 */
[----:B------:R-:W-:Y:S05]  /*11e0*/  @!P0 BRA P1, `(.L_x_72) ;  /* 0xfffffffc00dc8947 */ /* 0x000fea000083ffff */
.L_x_71:
[----:B------:R-:W-:Y:S05]  /*11f0*/  BSYNC.RECONVERGENT B0 ;  /* 0x0000000000007941 */ /* 0x000fea0003800200 */
.L_x_70:
[----:B------:R-:W-:Y:S01]  /*1200*/  ISETP.NE.AND P0, PT, R9, RZ, PT ;  /* 0x000000ff0900720c */ /* 0x000fe20003f05270 */
[----:B------:R-:W-:Y:S01]  /*1210*/  BSSY.RECONVERGENT B3, `(.L_x_73) ;  /* 0x0000084000037945 */ /* 0x000fe20003800200 */
[----:B------:R-:W-:-:S11]  /*1220*/  IMAD.MOV.U32 R10, RZ, RZ, 0x1 ;  /* 0x00000001ff0a7424 */ /* 0x000fd600078e00ff */
[----:B------:R-:W-:Y:S05]  /*1230*/  @!P0 BRA `(.L_x_74) ;  /* 0x0000000800048947 */ /* 0x000fea0003800000 */
[C---:B------:R-:W-:Y:S01]  /*1240*/  ISETP.GE.U32.AND P0, PT, R9.reuse, 0x4, PT ;  /* 0x000000040900780c */ /* 0x040fe20003f06070 */
[----:B------:R-:W-:Y:S01]  /*1250*/  BSSY.RECONVERGENT B2, `(.L_x_75) ;  /* 0x0000072000027945 */ /* 0x000fe20003800200 */
[----:B------:R-:W-:Y:S01]  /*1260*/  LOP3.LUT R16, R9, 0x3, RZ, 0xc0, !PT ;  /* 0x0000000309107812 */ /* 0x000fe200078ec0ff */
[----:B------:R-:W-:-:S10]  /*1270*/  IMAD.MOV.U32 R11, RZ, RZ, 0x2 ;  /* 0x00000002ff0b7424 */ /* 0x000fd400078e00ff */
[----:B------:R-:W-:Y:S05]  /*1280*/  @!P0 BRA `(.L_x_76) ;  /* 0x0000000400b88947 */ /* 0x000fea0003800000 */
[----:B------:R-:W-:Y:S01]  /*1290*/  LOP3.LUT R9, R9, 0xfffffffc, RZ, 0xc0, !PT ;  /* 0xfffffffc09097812 */ /* 0x000fe200078ec0ff */
[----:B------:R-:W-:Y:S04]  /*12a0*/  BSSY.RECONVERGENT B1, `(.L_x_77) ;  /* 0x000006b000017945 */ /* 0x000fe80003800200 */
[----:B------:R-:W-:Y:S01]  /*12b0*/  BSSY.RELIABLE B0, `(.L_x_78) ;  /* 0x000005b000007945 */ /* 0x000fe20003800100 */
[----:B------:R-:W-:Y:S01]  /*12c0*/  IMAD.MOV.U32 R10, RZ, RZ, 0x1 ;  /* 0x00000001ff0a7424 */ /* 0x000fe200078e00ff */
[----:B------:R-:W-:-:S04]  /*12d0*/  IADD3 R9, PT, PT, -R9, RZ, RZ ;  /* 0x000000ff09097210 */ /* 0x000fc80007ffe1ff */
[----:B------:R-:W-:-:S13]  /*12e0*/  ISETP.GE.AND P0, PT, R9, RZ, PT ;  /* 0x000000ff0900720c */ /* 0x000fda0003f06270 */
[----:B------:R-:W-:Y:S05]  /*12f0*/  @P0 BRA `(.L_x_79) ;  /* 0x0000000400580947 */ /* 0x000fea0003800000 */
[----:B------:R-:W-:Y:S01]  /*1300*/  IMAD.MOV R11, RZ, RZ, -R9 ;  /* 0x000000ffff0b7224 */ /* 0x000fe200078e0a09 */
[----:B------:R-:W-:Y:S01]  /*1310*/  BSSY.RECONVERGENT B4, `(.L_x_80) ;  /* 0x0000034000047945 */ /* 0x000fe20003800200 */
[----:B------:R-:W-:-:S03]  /*1320*/  PLOP3.LUT P0, PT, PT, PT, PT, 0x80, 0x8 ;  /* 0x000000000008781c */ /* 0x000fc60003f0f070 */
[----:B------:R-:W-:-:S13]  /*1330*/  ISETP.GT.AND P1, PT, R11, 0xc, PT ;  /* 0x0000000c0b00780c */ /* 0x000fda0003f24270 */
[----:B------:R-:W-:Y:S05]  /*1340*/  @!P1 BRA `(.L_x_81) ;  /* 0x0000000000c09947 */ /* 0x000fea0003800000 */
[----:B------:R-:W-:-:S13]  /*1350*/  PLOP3.LUT P0, PT, PT, PT, PT, 0x8, 0x80 ;  /* 0x000000000080781c */ /* 0x000fda0003f0e170 */
.L_x_82:
[C---:B------:R-:W-:Y:S01]  /*1360*/  IMAD.SHL.U32 R11, R8.reuse, 0x4, RZ ;  /* 0x00000004080b7824 */ /* 0x040fe200078e00ff */
[--C-:B------:R-:W-:Y:S01]  /*1370*/  SHF.R.U32.HI R12, RZ, 0x2, R8.reuse ;  /* 0x00000002ff0c7819 */ /* 0x100fe20000011608 */
[----:B------:R-:W-:Y:S01]  /*1380*/  VIADD R9, R9, 0x10 ;  /* 0x0000001009097836 */ /* 0x000fe20000000000 */
[--C-:B------:R-:W-:Y:S02]  /*1390*/  SHF.R.U32.HI R13, RZ, 0x4, R8.reuse ;  /* 0x00000004ff0d7819 */ /* 0x100fe40000011608 */
[----:B------:R-:W-:Y:S02]  /*13a0*/  LOP3.LUT R11, R11, 0x4, RZ, 0xc0, !PT ;  /* 0x000000040b0b7812 */ /* 0x000fe400078ec0ff */
[----:B------:R-:W-:Y:S01]  /*13b0*/  LOP3.LUT R14, R8, 0x2, RZ, 0xc0, !PT ;  /* 0x00000002080e7812 */ /* 0x000fe200078ec0ff */
[----:B------:R-:W-:Y:S01]  /*13c0*/  IMAD.SHL.U32 R15, R13, 0x4, RZ ;  /* 0x000000040d0f7824 */ /* 0x000fe200078e00ff */
[----:B------:R-:W-:Y:S01]  /*13d0*/  LOP3.LUT R12, R12, 0x1, RZ, 0xc0, !PT ;  /* 0x000000010c0c7812 */ /* 0x000fe200078ec0ff */
[----:B------:R-:W-:Y:S01]  /*13e0*/  IMAD R11, R10, 0x8, R11 ;  /* 0x000000080a0b7824 */ /* 0x000fe200078e020b */
[----:B------:R-:W-:-:S02]  /*13f0*/  SHF.R.U32.HI R10, RZ, 0x3, R8 ;  /* 0x00000003ff0a7819 */ /* 0x000fc40000011608 */
[----:B------:R-:W-:Y:S02]  /*1400*/  LOP3.LUT R15, R15, 0x4, RZ, 0xc0, !PT ;  /* 0x000000040f0f7812 */ /* 0x000fe400078ec0ff */
[----:B------:R-:W-:Y:S02]  /*1410*/  LOP3.LUT R10, R10, 0x1, RZ, 0xc0, !PT ;  /* 0x000000010a0a7812 */ /* 0x000fe400078ec0ff */
[----:B------:R-:W-:Y:S02]  /*1420*/  IADD3 R11, PT, PT, R12, R14, R11 ;  /* 0x0000000e0c0b7210 */ /* 0x000fe40007ffe00b */
[--C-:B------:R-:W-:Y:S02]  /*1430*/  SHF.R.U32.HI R12, RZ, 0x7, R8.reuse ;  /* 0x00000007ff0c7819 */ /* 0x100fe40000011608 */
[----:B------:R-:W-:Y:S02]  /*1440*/  LEA R10, R11, R10, 0x1 ;  /* 0x0000000a0b0a7211 */ /* 0x000fe400078e08ff */
[----:B------:R-:W-:-:S02]  /*1450*/  SHF.R.U32.HI R11, RZ, 0x6, R8 ;  /* 0x00000006ff0b7819 */ /* 0x000fc40000011608 */
[----:B------:R-:W-:Y:S01]  /*1460*/  SHF.R.U32.HI R14, RZ, 0x8, R8 ;  /* 0x00000008ff0e7819 */ /* 0x000fe20000011608 */
[----:B------:R-:W-:Y:S01]  /*1470*/  IMAD R10, R10, 0x8, R15 ;  /* 0x000000080a0a7824 */ /* 0x000fe200078e020f */
[----:B------:R-:W-:Y:S02]  /*1480*/  LOP3.LUT R13, R13, 0x2, RZ, 0xc0, !PT ;  /* 0x000000020d0d7812 */ /* 0x000fe400078ec0ff */
[----:B------:R-:W-:Y:S02]  /*1490*/  LOP3.LUT R11, R11, 0x1, RZ, 0xc0, !PT ;  /* 0x000000010b0b7812 */ /* 0x000fe400078ec0ff */
[----:B------:R-:W-:Y:S01]  /*14a0*/  LOP3.LUT R15, R12, 0x1, RZ, 0xc0, !PT ;  /* 0x000000010c0f7812 */ /* 0x000fe200078ec0ff */
[----:B------:R-:W-:Y:S01]  /*14b0*/  IMAD.SHL.U32 R12, R14, 0x4, RZ ;  /* 0x000000040e0c7824 */ /* 0x000fe200078e00ff */
[----:B------:R-:W-:Y:S02]  /*14c0*/  IADD3 R10, PT, PT, R11, R13, R10 ;  /* 0x0000000d0b0a7210 */ /* 0x000fe40007ffe00a */
[----:B------:R-:W-:-:S02]  /*14d0*/  SHF.R.U32.HI R13, RZ, 0xb, R8 ;  /* 0x0000000bff0d7819 */ /* 0x000fc40000011608 */
[----:B------:R-:W-:Y:S01]  /*14e0*/  LOP3.LUT R11, R12, 0x4, RZ, 0xc0, !PT ;  /* 0x000000040c0b7812 */ /* 0x000fe200078ec0ff */
[----:B------:R-:W-:Y:S01]  /*14f0*/  IMAD R10, R10, 0x2, R15 ;  /* 0x000000020a0a7824 */ /* 0x000fe200078e020f */
[--C-:B------:R-:W-:Y:S02]  /*1500*/  SHF.R.U32.HI R12, RZ, 0xa, R8.reuse ;  /* 0x0000000aff0c7819 */ /* 0x100fe40000011608 */
[----:B------:R-:W-:Y:S01]  /*1510*/  SHF.R.U32.HI R15, RZ, 0xc, R8 ;  /* 0x0000000cff0f7819 */ /* 0x000fe20000011608 */
[----:B------:R-:W-:Y:S01]  /*1520*/  IMAD R10, R10, 0x8, R11 ;  /* 0x000000080a0a7824 */ /* 0x000fe200078e020b */
[----:B------:R-:W-:Y:S02]  /*1530*/  LOP3.LUT R11, R14, 0x2, RZ, 0xc0, !PT ;  /* 0x000000020e0b7812 */ /* 0x000fe400078ec0ff */
[----:B------:R-:W-:Y:S01]  /*1540*/  LOP3.LUT R12, R12, 0x1, RZ, 0xc0, !PT ;  /* 0x000000010c0c7812 */ /* 0x000fe200078ec0ff */
[----:B------:R-:W-:Y:S01]  /*1550*/  IMAD.SHL.U32 R14, R15, 0x4, RZ ;  /* 0x000000040f0e7824 */ /* 0x000fe200078e00ff */
[----:B------:R-:W-:-:S02]  /*1560*/  LOP3.LUT R13, R13, 0x1, RZ, 0xc0, !PT ;  /* 0x000000010d0d7812 */ /* 0x000fc400078ec0ff */
[----:B------:R-:W-:Y:S02]  /*1570*/  IADD3 R10, PT, PT, R12, R11, R10 ;  /* 0x0000000b0c0a7210 */ /* 0x000fe40007ffe00a */
[----:B------:R-:W-:Y:S02]  /*1580*/  LOP3.LUT R11, R14, 0x4, RZ, 0xc0, !PT ;  /* 0x000000040e0b7812 */ /* 0x000fe400078ec0ff */
[----:B------:R-:W-:Y:S02]  /*1590*/  LEA R10, R10, R13, 0x1 ;  /* 0x0000000d0a0a7211 */ /* 0x000fe400078e08ff */
[----:B------:R-:W-:Y:S02]  /*15a0*/  ISETP.GE.AND P1, PT, R9, -0xc, PT ;  /* 0xfffffff40900780c */ /* 0x000fe40003f26270 */
[--C-:B------:R-:W-:Y:S01]  /*15b0*/  SHF.R.U32.HI R12, RZ, 0xe, R8.reuse ;  /* 0x0000000eff0c7819 */ /* 0x100fe20000011608 */
[----:B------:R-:W-:Y:S01]  /*15c0*/  IMAD R10, R10, 0x8, R11 ;  /* 0x000000080a0a7824 */ /* 0x000fe200078e020b */
[----:B------:R-:W-:-:S02]  /*15d0*/  SHF.R.U32.HI R11, RZ, 0xf, R8 ;  /* 0x0000000fff0b7819 */ /* 0x000fc40000011608 */
[----:B------:R-:W-:Y:S02]  /*15e0*/  LOP3.LUT R15, R15, 0x2, RZ, 0xc0, !PT ;  /* 0x000000020f0f7812 */ /* 0x000fe400078ec0ff */
[----:B------:R-:W-:Y:S02]  /*15f0*/  LOP3.LUT R12, R12, 0x1, RZ, 0xc0, !PT ;  /* 0x000000010c0c7812 */ /* 0x000fe400078ec0ff */
[----:B------:R-:W-:Y:S02]  /*1600*/  LOP3.LUT R11, R11, 0x1, RZ, 0xc0, !PT ;  /* 0x000000010b0b7812 */ /* 0x000fe400078ec0ff */
[----:B------:R-:W-:Y:S02]  /*1610*/  IADD3 R10, PT, PT, R12, R15, R10 ;  /* 0x0000000f0c0a7210 */ /* 0x000fe40007ffe00a */
[----:B------:R-:W-:-:S03]  /*1620*/  SHF.R.U32.HI R8, RZ, 0x10, R8 ;  /* 0x00000010ff087819 */ /* 0x000fc60000011608 */
[----:B------:R-:W-:Y:S01]  /*1630*/  IMAD R10, R10, 0x2, R11 ;  /* 0x000000020a0a7824 */ /* 0x000fe200078e020b */
[----:B------:R-:W-:Y:S06]  /*1640*/  @!P1 BRA `(.L_x_82) ;  /* 0xfffffffc00449947 */ /* 0x000fec000383ffff */
.L_x_81:
[----:B------:R-:W-:Y:S05]  /*1650*/  BSYNC.RECONVERGENT B4 ;  /* 0x0000000000047941 */ /* 0x000fea0003800200 */
.L_x_80:
[----:B------:R-:W-:Y:S01]  /*1660*/  IMAD.MOV R11, RZ, RZ, -R9 ;  /* 0x000000ffff0b7224 */ /* 0x000fe200078e0a09 */
[----:B------:R-:W-:Y:S04]  /*1670*/  BSSY.RECONVERGENT B4, `(.L_x_83) ;  /* 0x000001b000047945 */ /* 0x000fe80003800200 */
[----:B------:R-:W-:-:S13]  /*1680*/  ISETP.GT.AND P1, PT, R11, 0x4, PT ;  /* 0x000000040b00780c */ /* 0x000fda0003f24270 */
[----:B------:R-:W-:Y:S05]  /*1690*/  @!P1 BRA `(.L_x_84) ;  /* 0x0000000000609947 */ /* 0x000fea0003800000 */
[C---:B------:R-:W-:Y:S01]  /*16a0*/  IMAD.SHL.U32 R11, R8.reuse, 0x4, RZ ;  /* 0x00000004080b7824 */ /* 0x040fe200078e00ff */
[--C-:B------:R-:W-:Y:S01]  /*16b0*/  SHF.R.U32.HI R12, RZ, 0x2, R8.reuse ;  /* 0x00000002ff0c7819 */ /* 0x100fe20000011608 */
[----:B------:R-:W-:Y:S01]  /*16c0*/  VIADD R9, R9, 0x8 ;  /* 0x0000000809097836 */ /* 0x000fe20000000000 */
[--C-:B------:R-:W-:Y:S02]  /*16d0*/  SHF.R.U32.HI R13, RZ, 0x4, R8.reuse ;  /* 0x00000004ff0d7819 */ /* 0x100fe40000011608 */
[----:B------:R-:W-:Y:S02]  /*16e0*/  LOP3.LUT R11, R11, 0x4, RZ, 0xc0, !PT ;  /* 0x000000040b0b7812 */ /* 0x000fe400078ec0ff */
[----:B------:R-:W-:Y:S01]  /*16f0*/  LOP3.LUT R14, R8, 0x2, RZ, 0xc0, !PT ;  /* 0x00000002080e7812 */ /* 0x000fe200078ec0ff */
[----:B------:R-:W-:Y:S01]  /*1700*/  IMAD.SHL.U32 R15, R13, 0x4, RZ ;  /* 0x000000040d0f7824 */ /* 0x000fe200078e00ff */
[----:B------:R-:W-:Y:S02]  /*1710*/  LEA R11, R10, R11, 0x3 ;  /* 0x0000000b0a0b7211 */ /* 0x000fe400078e18ff */
[----:B------:R-:W-:-:S02]  /*1720*/  SHF.R.U32.HI R10, RZ, 0x3, R8 ;  /* 0x00000003ff0a7819 */ /* 0x000fc40000011608 */
[----:B------:R-:W-:Y:S02]  /*1730*/  LOP3.LUT R12, R12, 0x1, RZ, 0xc0, !PT ;  /* 0x000000010c0c7812 */ /* 0x000fe400078ec0ff */
[----:B------:R-:W-:Y:S02]  /*1740*/  LOP3.LUT R10, R10, 0x1, RZ, 0xc0, !PT ;  /* 0x000000010a0a7812 */ /* 0x000fe400078ec0ff */
[----:B------:R-:W-:Y:S02]  /*1750*/  IADD3 R11, PT, PT, R12, R14, R11 ;  /* 0x0000000e0c0b7210 */ /* 0x000fe40007ffe00b */
[----:B------:R-:W-:Y:S02]  /*1760*/  LOP3.LUT R15, R15, 0x4, RZ, 0xc0, !PT ;  /* 0x000000040f0f7812 */ /* 0x000fe400078ec0ff */
[----:B------:R-:W-:Y:S01]  /*1770*/  SHF.R.U32.HI R12, RZ, 0x7, R8 ;  /* 0x00000007ff0c7819 */ /* 0x000fe20000011608 */
[----:B------:R-:W-:Y:S01]  /*1780*/  IMAD R10, R11, 0x2, R10 ;  /* 0x000000020b0a7824 */ /* 0x000fe200078e020a */
[----:B------:R-:W-:-:S02]  /*1790*/  SHF.R.U32.HI R11, RZ, 0x6, R8 ;  /* 0x00000006ff0b7819 */ /* 0x000fc40000011608 */
[----:B------:R-:W-:Y:S01]  /*17a0*/  LOP3.LUT R13, R13, 0x2, RZ, 0xc0, !PT ;  /* 0x000000020d0d7812 */ /* 0x000fe200078ec0ff */
[----:B------:R-:W-:Y:S01]  /*17b0*/  IMAD R10, R10, 0x8, R15 ;  /* 0x000000080a0a7824 */ /* 0x000fe200078e020f */
[----:B------:R-:W-:Y:S02]  /*17c0*/  LOP3.LUT R11, R11, 0x1, RZ, 0xc0, !PT ;  /* 0x000000010b0b7812 */ /* 0x000fe400078ec0ff */
[----:B------:R-:W-:Y:S02]  /*17d0*/  LOP3.LUT R15, R12, 0x1, RZ, 0xc0, !PT ;  /* 0x000000010c0f7812 */ /* 0x000fe400078ec0ff */
[----:B------:R-:W-:Y:S02]  /*17e0*/  IADD3 R10, PT, PT, R11, R13, R10 ;  /* 0x0000000d0b0a7210 */ /* 0x000fe40007ffe00a */
[----:B------:R-:W-:Y:S02]  /*17f0*/  PLOP3.LUT P0, PT, PT, PT, PT, 0x8, 0x80 ;  /* 0x000000000080781c */ /* 0x000fe40003f0e170 */
[----:B------:R-:W-:Y:S01]  /*1800*/  SHF.R.U32.HI R8, RZ, 0x8, R8 ;  /* 0x00000008ff087819 */ /* 0x000fe20000011608 */
[----:B------:R-:W-:-:S10]  /*1810*/  IMAD R10, R10, 0x2, R15 ;  /* 0x000000020a0a7824 */ /* 0x000fd400078e020f */
.L_x_84:
[----:B------:R-:W-:Y:S05]  /*1820*/  BSYNC.RECONVERGENT B4 ;  /* 0x0000000000047941 */ /* 0x000fea0003800200 */
.L_x_83:
[----:B------:R-:W-:-:S13]  /*1830*/  ISETP.EQ.AND P1, PT, R9, RZ, PT ;  /* 0x000000ff0900720c */ /* 0x000fda0003f22270 */
[----:B------:R-:W-:Y:S05]  /*1840*/  @!P0 BREAK.RELIABLE P1, B0 ;  /* 0x0000000000008942 */ /* 0x000fea0000800100 */
[----:B------:R-:W-:Y:S05]  /*1850*/  @!P0 BRA P1, `(.L_x_85) ;  /* 0x00000000003c8947 */ /* 0x000fea0000800000 */
.L_x_79:
[----:B------:R-:W-:Y:S05]  /*1860*/  BSYNC.RELIABLE B0 ;  /* 0x0000000000007941 */ /* 0x000fea0003800100 */
.L_x_78:
[----:B------:R-:W-:Y:S01]  /*1870*/  VIADD R9, R9, 0x4 ;  /* 0x0000000409097836 */ /* 0x000fe20000000000 */
[----:B------:R-:W-:Y:S02]  /*1880*/  SHF.L.U32 R11, R8, 0x2, RZ ;  /* 0x00000002080b7819 */ /* 0x000fe400000006ff */
[--C-:B------:R-:W-:Y:S02]  /*1890*/  SHF.R.U32.HI R12, RZ, 0x2, R8.reuse ;  /* 0x00000002ff0c7819 */ /* 0x100fe40000011608 */
[----:B------:R-:W-:Y:S02]  /*18a0*/  LOP3.LUT R11, R11, 0x4, RZ, 0xc0, !PT ;  /* 0x000000040b0b7812 */ /* 0x000fe400078ec0ff */
[----:B------:R-:W-:Y:S02]  /*18b0*/  ISETP.NE.AND P0, PT, R9, RZ, PT ;  /* 0x000000ff0900720c */ /* 0x000fe40003f05270 */
[----:B------:R-:W-:Y:S01]  /*18c0*/  SHF.R.U32.HI R13, RZ, 0x3, R8 ;  /* 0x00000003ff0d7819 */ /* 0x000fe20000011608 */
[----:B------:R-:W-:Y:S01]  /*18d0*/  IMAD R11, R10, 0x8, R11 ;  /* 0x000000080a0b7824 */ /* 0x000fe200078e020b */
[----:B------:R-:W-:-:S02]  /*18e0*/  LOP3.LUT R10, R8, 0x2, RZ, 0xc0, !PT ;  /* 0x00000002080a7812 */ /* 0x000fc400078ec0ff */
[----:B------:R-:W-:Y:S02]  /*18f0*/  LOP3.LUT R12, R12, 0x1, RZ, 0xc0, !PT ;  /* 0x000000010c0c7812 */ /* 0x000fe400078ec0ff */
[----:B------:R-:W-:Y:S02]  /*1900*/  LOP3.LUT R13, R13, 0x1, RZ, 0xc0, !PT ;  /* 0x000000010d0d7812 */ /* 0x000fe400078ec0ff */
[----:B------:R-:W-:Y:S02]  /*1910*/  IADD3 R10, PT, PT, R12, R10, R11 ;  /* 0x0000000a0c0a7210 */ /* 0x000fe40007ffe00b */
[----:B------:R-:W-:-:S03]  /*1920*/  SHF.R.U32.HI R8, RZ, 0x4, R8 ;  /* 0x00000004ff087819 */ /* 0x000fc60000011608 */
[----:B------:R-:W-:Y:S01]  /*1930*/  IMAD R10, R10, 0x2, R13 ;  /* 0x000000020a0a7824 */ /* 0x000fe200078e020d */
[----:B------:R-:W-:Y:S06]  /*1940*/  @P0 BRA `(.L_x_78) ;  /* 0xfffffffc00c80947 */ /* 0x000fec000383ffff */
.L_x_85:
[----:B------:R-:W-:Y:S05]  /*1950*/  BSYNC.RECONVERGENT B1 ;  /* 0x0000000000017941 */ /* 0x000fea0003800200 */
.L_x_77:
[----:B------:R-:W-:-:S07]  /*1960*/  IMAD.SHL.U32 R11, R10, 0x2, RZ ;  /* 0x000000020a0b7824 */ /* 0x000fce00078e00ff */
.L_x_76:
[----:B------:R-:W-:Y:S05]  /*1970*/  BSYNC.RECONVERGENT B2 ;  /* 0x0000000000027941 */ /* 0x000fea0003800200 */
.L_x_75:
[----:B------:R-:W-:-:S13]  /*1980*/  ISETP.NE.AND P0, PT, R16, RZ, PT ;  /* 0x000000ff1000720c */ /* 0x000fda0003f05270 */
[----:B------:R-:W-:Y:S05]  /*1990*/  @!P0 BRA `(.L_x_74) ;  /* 0x00000000002c8947 */ /* 0x000fea0003800000 */
[----:B------:R-:W-:Y:S02]  /*19a0*/  ISETP.NE.AND P0, PT, R16, 0x1, PT ;  /* 0x000000011000780c */ /* 0x000fe40003f05270 */
[----:B------:R-:W-:-:S05]  /*19b0*/  LOP3.LUT R10, R8, 0x1, RZ, 0xc0, !PT ;  /* 0x00000001080a7812 */ /* 0x000fca00078ec0ff */
[----:B------:R-:W-:-:S06]  /*19c0*/  IMAD.IADD R10, R10, 0x1, R11 ;  /* 0x000000010a0a7824 */ /* 0x000fcc00078e020b */
[----:B------:R-:W-:Y:S05]  /*19d0*/  @!P0 BRA `(.L_x_74) ;  /* 0x00000000001c8947 */ /* 0x000fea0003800000 */
[----:B------:R-:W-:Y:S02]  /*19e0*/  ISETP.NE.AND P0, PT, R16, 0x2, PT ;  /* 0x000000021000780c */ /* 0x000fe40003f05270 */
[----:B------:R-:W-:-:S04]  /*19f0*/  SHF.R.U32.HI R9, RZ, 0x1, R8 ;  /* 0x00000001ff097819 */ /* 0x000fc80000011608 */
[----:B------:R-:W-:-:S04]  /*1a00*/  LOP3.LUT R9, R9, 0x1, RZ, 0xc0, !PT ;  /* 0x0000000109097812 */ /* 0x000fc800078ec0ff */
[----:B------:R-:W-:-:S03]  /*1a10*/  LEA R10, R10, R9, 0x1 ;  /* 0x000000090a0a7211 */ /* 0x000fc600078e08ff */
[----:B------:R-:W-:-:S04]  /*1a20*/  @P0 SHF.R.U32.HI R8, RZ, 0x2, R8 ;  /* 0x00000002ff080819 */ /* 0x000fc80000011608 */
[----:B------:R-:W-:-:S05]  /*1a30*/  @P0 LOP3.LUT R9, R8, 0x1, RZ, 0xc0, !PT ;  /* 0x0000000108090812 */ /* 0x000fca00078ec0ff */
[----:B------:R-:W-:-:S07]  /*1a40*/  @P0 IMAD R10, R10, 0x2, R9 ;  /* 0x000000020a0a0824 */ /* 0x000fce00078e0209 */
.L_x_74:
[----:B------:R-:W-:Y:S05]  /*1a50*/  BSYNC.RECONVERGENT B3 ;  /* 0x0000000000037941 */ /* 0x000fea0003800200 */
.L_x_73:
[----:B------:R-:W0:Y:S01]  /*1a60*/  LDCU UR6, c[0x0][0x384] ;  /* 0x00007080ff0677ac */ /* 0x000e220008000800 */
[----:B------:R-:W1:Y:S01]  /*1a70*/  LDC R11, c[0x0][0x384] ;  /* 0x0000e100ff0b7b82 */ /* 0x000e620000000800 */
[----:B------:R-:W-:Y:S01]  /*1a80*/  IMAD.MOV.U32 R12, RZ, RZ, RZ ;  /* 0x000000ffff0c7224 */ /* 0x000fe200078e00ff */
[----:B------:R-:W-:Y:S06]  /*1a90*/  BSSY.RECONVERGENT B0, `(.L_x_86) ;  /* 0x0000027000007945 */ /* 0x000fec0003800200 */
[----:B------:R-:W2:Y:S01]  /*1aa0*/  LDC.64 R8, c[0x0][0x3d8] ;  /* 0x0000f600ff087b82 */ /* 0x000ea20000000a00 */
[----:B0-----:R-:W0:Y:S01]  /*1ab0*/  I2F.U32.RP R14, UR6 ;  /* 0x00000006000e7d06 */ /* 0x001e220008209000 */
[----:B------:R-:W-:-:S02]  /*1ac0*/  ISETP.NE.U32.AND P0, PT, RZ, UR6, PT ;  /* 0x00000006ff007c0c */ /* 0x000fc4000bf05070 */
[----:B------:R-:W-:-:S05]  /*1ad0*/  LOP3.LUT R19, RZ, UR6, RZ, 0x33, !PT ;  /* 0x00000006ff137c12 */ /* 0x000fca000f8e33ff */
[----:B0-----:R-:W0:Y:S02]  /*1ae0*/  MUFU.RCP R14, R14 ;  /* 0x0000000e000e7308 */ /* 0x001e240000001000 */
[----:B0-----:R-:W-:Y:S02]  /*1af0*/  VIADD R13, R14, 0xffffffe ;  /* 0x0ffffffe0e0d7836 */ /* 0x001fe40000000000 */
[----:B------:R-:W-:-:S04]  /*1b00*/  IMAD.MOV.U32 R14, RZ, RZ, RZ ;  /* 0x000000ffff0e7224 */ /* 0x000fc800078e00ff */
[----:B------:R-:W0:Y:S02]  /*1b10*/  F2I.FTZ.U32.TRUNC.NTZ R13, R13 ;  /* 0x0000000d000d7305 */ /* 0x000e24000021f000 */
[----:B0-----:R-:W-:-:S04]  /*1b20*/  IMAD.MOV R15, RZ, RZ, -R13 ;  /* 0x000000ffff0f7224 */ /* 0x001fc800078e0a0d */
[----:B------:R-:W-:-:S04]  /*1b30*/  IMAD R15, R15, UR6, RZ ;  /* 0x000000060f0f7c24 */ /* 0x000fc8000f8e02ff */
[----:B------:R-:W-:Y:S01]  /*1b40*/  IMAD.HI.U32 R17, R13, R15, R12 ;  /* 0x0000000f0d117227 */ /* 0x000fe200078e000c */
[----:B-12---:R-:W-:-:S07]  /*1b50*/  MOV R12, R10 ;  /* 0x0000000a000c7202 */ /* 0x006fce0000000f00 */
.L_x_88:
[----:B------:R-:W-:-:S04]  /*1b60*/  IMAD.HI.U32 R13, R17, R12, RZ ;  /* 0x0000000c110d7227 */ /* 0x000fc800078e00ff */
[----:B------:R-:W-:-:S04]  /*1b70*/  IMAD.MOV R13, RZ, RZ, -R13 ;  /* 0x000000ffff0d7224 */ /* 0x000fc800078e0a0d */
[----:B------:R-:W-:-:S05]  /*1b80*/  IMAD R12, R11, R13, R12 ;  /* 0x0000000d0b0c7224 */ /* 0x000fca00078e020c */
[----:B------:R-:W-:-:S13]  /*1b90*/  ISETP.GE.U32.AND P1, PT, R12, R11, PT ;  /* 0x0000000b0c00720c */ /* 0x000fda0003f26070 */
[----:B------:R-:W-:-:S05]  /*1ba0*/  @P1 IMAD.IADD R12, R12, 0x1, -R11 ;  /* 0x000000010c0c1824 */ /* 0x000fca00078e0a0b */
[----:B------:R-:W-:-:S13]  /*1bb0*/  ISETP.GE.U32.AND P1, PT, R12, R11, PT ;  /* 0x0000000b0c00720c */ /* 0x000fda0003f26070 */
[----:B------:R-:W-:-:S05]  /*1bc0*/  @P1 IMAD.IADD R12, R12, 0x1, -R11 ;  /* 0x000000010c0c1824 */ /* 0x000fca00078e0a0b */
[----:B------:R-:W-:-:S05]  /*1bd0*/  SEL R16, R19, R12, !P0 ;  /* 0x0000000c13107207 */ /* 0x000fca0004000000 */
[----:B------:R-:W-:-:S04]  /*1be0*/  IMAD R15, R11, UR10, R16 ;  /* 0x0000000a0b0f7c24 */ /* 0x000fc8000f8e0210 */
[----:B------:R-:W-:-:S06]  /*1bf0*/  IMAD.WIDE.U32 R12, R15, 0x4, R8 ;  /* 0x000000040f0c7825 */ /* 0x000fcc00078e0008 */
[----:B------:R-:W2:Y:S02]  /*1c00*/  LDG.E R13, desc[UR8][R12.64] ;  /* 0x000000080c0d7981 */ /* 0x000ea4000c1e1900 */
[----:B--2---:R-:W-:-:S13]  /*1c10*/  ISETP.NE.AND P1, PT, R13, R10, PT ;  /* 0x0000000a0d00720c */ /* 0x004fda0003f25270 */
[----:B------:R-:W-:Y:S05]  /*1c20*/  @!P1 BRA `(.L_x_87) ;  /* 0x0000000000249947 */ /* 0x000fea0003800000 */
[C---:B------:R-:W-:Y:S02]  /*1c30*/  VIADD R13, R14.reuse, 0x1 ;  /* 0x000000010e0d7836 */ /* 0x040fe40000000000 */
[----:B------:R-:W-:Y:S02]  /*1c40*/  IMAD R12, R14, R14, R14 ;  /* 0x0000000e0e0c7224 */ /* 0x000fe400078e020e */
[--C-:B------:R-:W-:Y:S01]  /*1c50*/  IMAD.MOV.U32 R14, RZ, RZ, R13.reuse ;  /* 0x000000ffff0e7224 */ /* 0x100fe200078e000d */
[----:B------:R-:W-:Y:S02]  /*1c60*/  ISETP.NE.AND P1, PT, R13, UR7, PT ;  /* 0x000000070d007c0c */ /* 0x000fe4000bf25270 */
[----:B------:R-:W-:-:S11]  /*1c70*/  IADD3 R12, PT, PT, R16, R12, R13 ;  /* 0x0000000c100c7210 */ /* 0x000fd60007ffe00d */
[----:B------:R-:W-:Y:S05]  /*1c80*/  @P1 BRA `(.L_x_88) ;  /* 0xfffffffc00b41947 */ /* 0x000fea000383ffff */
[----:B------:R-:W-:Y:S01]  /*1c90*/  MOV R10, 0xffffffff ;  /* 0xffffffff000a7802 */ /* 0x000fe20000000f00 */
[----:B------:R-:W-:Y:S01]  /*1ca0*/  IMAD.MOV.U32 R11, RZ, RZ, -0x1 ;  /* 0xffffffffff0b7424 */ /* 0x000fe200078e00ff */
[----:B------:R-:W-:Y:S06]  /*1cb0*/  BRA `(.L_x_89) ;  /* 0x0000000000107947 */ /* 0x000fec0003800000 */
.L_x_87:
[----:B------:R-:W0:Y:S02]  /*1cc0*/  LDC.64 R8, c[0x0][0x3e0] ;  /* 0x0000f800ff087b82 */ /* 0x000e240000000a00 */
[----:B0-----:R-:W-:-:S05]  /*1cd0*/  IMAD.WIDE.U32 R8, R15, 0x4, R8 ;  /* 0x000000040f087825 */ /* 0x001fca00078e0008 */
[----:B------:R-:W2:Y:S02]  /*1ce0*/  LDG.E R10, desc[UR8][R8.64] ;  /* 0x00000008080a7981 */ /* 0x000ea4000c1e1900 */
[----:B--2---:R-:W-:-:S07]  /*1cf0*/  SHF.R.S32.HI R11, RZ, 0x1f, R10 ;  /* 0x0000001fff0b7819 */ /* 0x004fce000001140a */
.L_x_89:
[----:B------:R-:W-:Y:S05]  /*1d00*/  BSYNC.RECONVERGENT B0 ;  /* 0x0000000000007941 */ /* 0x000fea0003800200 */
.L_x_86:
[----:B------:R-:W0:Y:S01]  /*1d10*/  LDC.64 R12, c[0x0][0x398] ;  /* 0x0000e600ff0c7b82 */ /* 0x000e220000000a00 */
[----:B------:R-:W1:Y:S02]  /*1d20*/  LDCU.64 UR12, c[0x0][0x398] ;  /* 0x00007300ff0c77ac */ /* 0x000e640008000a00 */
[----:B-1----:R-:W-:-:S04]  /*1d30*/  LEA R14, P0, R10, UR12, 0x2 ;  /* 0x0000000c0a0e7c11 */ /* 0x002fc8000f8010ff */
[----:B------:R-:W-:Y:S01]  /*1d40*/  LEA.HI.X R15, R10, UR13, R11, 0x2, P0 ;  /* 0x0000000d0a0f7c11 */ /* 0x000fe200080f140b */
[--C-:B0-----:R-:W-:Y:S01]  /*1d50*/  IMAD.WIDE R8, R7, 0x4, R12.reuse ;  /* 0x0000000407087825 */ /* 0x101fe200078e020c */
[----:B------:R-:W0:Y:S03]  /*1d60*/  LDC.64 R10, c[0x0][0x3a0] ;  /* 0x0000e800ff0a7b82 */ /* 0x000e260000000a00 */
[----:B------:R-:W-:Y:S01]  /*1d70*/  IMAD.WIDE R12, R0, 0x4, R12 ;  /* 0x00000004000c7825 */ /* 0x000fe200078e020c */
[----:B------:R-:W2:Y:S04]  /*1d80*/  LDG.E R14, desc[UR8][R14.64] ;  /* 0x000000080e0e7981 */ /* 0x000ea8000c1e1900 */
[----:B------:R-:W3:Y:S04]  /*1d90*/  LDG.E R8, desc[UR8][R8.64] ;  /* 0x0000000808087981 */ /* 0x000ee8000c1e1900 */
[----:B------:R-:W3:Y:S01]  /*1da0*/  LDG.E R13, desc[UR8][R12.64] ;  /* 0x000000080c0d7981 */ /* 0x000ee2000c1e1900 */
[----:B------:R-:W-:-:S02]  /*1db0*/  VIADD R17, R6, UR5 ;  /* 0x0000000506117c36 */ /* 0x000fc40008000000 */
[----:B------:R-:W-:Y:S02]  /*1dc0*/  VIADD R6, R6, 0x1 ;  /* 0x0000000106067836 */ /* 0x000fe40000000000 */
[----:B0-----:R-:W-:-:S03]  /*1dd0*/  IMAD.WIDE R10, R17, 0x4, R10 ;  /* 0x00000004110a7825 */ /* 0x001fc600078e020a */
[----:B------:R-:W-:Y:S01]  /*1de0*/  ISETP.GE.AND P0, PT, R6, R5, PT ;  /* 0x000000050600720c */ /* 0x000fe20003f06270 */
[----:B--2---:R-:W-:Y:S01]  /*1df0*/  FADD R7, R14, R14 ;  /* 0x0000000e0e077221 */ /* 0x004fe20000000000 */
[----:B---3--:R-:W-:-:S04]  /*1e00*/  FADD R0, R8, R13 ;  /* 0x0000000d08007221 */ /* 0x008fc80000000000 */
[----:B------:R-:W-:-:S05]  /*1e10*/  FADD R7, R0, -R7 ;  /* 0x8000000700077221 */ /* 0x000fca0000000000 */
[----:B------:R0:W-:Y:S02]  /*1e20*/  STG.E desc[UR8][R10.64], R7 ;  /* 0x000000070a007986 */ /* 0x0001e4000c101908 */
[----:B------:R-:W-:Y:S05]  /*1e30*/  @!P0 BRA `(.L_x_90) ;  /* 0xfffffff0001c8947 */ /* 0x000fea000383ffff */
[----:B------:R-:W-:Y:S05]  /*1e40*/  EXIT ;  /* 0x000000000000794d */ /* 0x000fea0003800000 */
        .weak           $__internal_2_$__cuda_sm20_sqrt_rn_f32_slowpath
        .type           $__internal_2_$__cuda_sm20_sqrt_rn_f32_slowpath,@function
        .size           $__internal_2_$__cuda_sm20_sqrt_rn_f32_slowpath,(.L_x_218 - $__internal_2_$__cuda_sm20_sqrt_rn_f32_slowpath)
$__internal_2_$__cuda_sm20_sqrt_rn_f32_slowpath:
        /* <DEDUP_REMOVED lines=13> */
[----:B------:R-:W-:Y:S01]  /*1f20*/  @P0 FMUL.FTZ R11, R7, 0.5 ;  /* 0x3f000000070b0820 */ /* 0x000fe20000410000 */
[----:B------:R-:W-:Y:S02]  /*1f30*/  @!P0 IMAD.MOV.U32 R7, RZ, RZ, R0 ;  /* 0x000000ffff078224 */ /* 0x000fe400078e0000 */
[----:B------:R-:W-:-:S04]  /*1f40*/  @P0 FADD.FTZ R10, -R9, -RZ ;  /* 0x800000ff090a0221 */ /* 0x000fc80000010100 */
[----:B------:R-:W-:-:S04]  /*1f50*/  @P0 FFMA R10, R9, R10, R8 ;  /* 0x0000000a090a0223 */ /* 0x000fc80000000008 */
[----:B------:R-:W-:-:S04]  /*1f60*/  @P0 FFMA R10, R10, R11, R9 ;  /* 0x0000000b0a0a0223 */ /* 0x000fc80000000009 */
[----:B------:R-:W-:-:S07]  /*1f70*/  @P0 FMUL.FTZ R7, R10, 2.3283064365386962891e-10 ;  /* 0x2f8000000a070820 */ /* 0x000fce0000410000 */
.L_x_91:
[----:B------:R-:W-:Y:S02]  /*1f80*/  IMAD.MOV.U32 R8, RZ, RZ, R12 ;  /* 0x000000ffff087224 */ /* 0x000fe400078e000c */
[----:B------:R-:W-:-:S04]  /*1f90*/  IMAD.MOV.U32 R9, RZ, RZ, 0x0 ;  /* 0x00000000ff097424 */ /* 0x000fc800078e00ff */
[----:B------:R-:W-:Y:S05]  /*1fa0*/  RET.REL.NODEC R8 `(_Z19Matrix_distance_GpuiiPiPfS0_S0_S_S_S_S_S_PjS1_S1_) ;  /* 0xffffffe008147950 */ /* 0x000fea0003c3ffff */
.L_x_92:
        /* <DEDUP_REMOVED lines=13> */
.L_x_218:


//--------------------- .text._Z15Insert_tree_GpuiiiiPiPfS_S_S_S_S_P17curandStateXORWOWm --------------------------
	.section	.text._Z15Insert_tree_GpuiiiiPiPfS_S_S_S_S_P17curandStateXORWOWm,"ax",@progbits
	.align	128
        .global         _Z15Insert_tree_GpuiiiiPiPfS_S_S_S_S_P17curandStateXORWOWm
        .type           _Z15Insert_tree_GpuiiiiPiPfS_S_S_S_S_P17curandStateXORWOWm,@function
        .size           _Z15Insert_tree_GpuiiiiPiPfS_S_S_S_S_P17curandStateXORWOWm,(.L_x_221 - _Z15Insert_tree_GpuiiiiPiPfS_S_S_S_S_P17curandStateXORWOWm)
        .other          _Z15Insert_tree_GpuiiiiPiPfS_S_S_S_S_P17curandStateXORWOWm,@"STO_CUDA_ENTRY STV_DEFAULT"
_Z15Insert_tree_GpuiiiiPiPfS_S_S_S_S_P17curandStateXORWOWm:
.text._Z15Insert_tree_GpuiiiiPiPfS_S_S_S_S_P17curandStateXORWOWm:
[----:B------:R-:W-:Y:S01]  /*0000*/  LDC R1, c[0x0][0x37c] ;  /* 0x0000df00ff017b82 */ /* 0x000fe20000000800 */
[----:B------:R-:W0:Y:S01]  /*0010*/  S2R R12, SR_TID.X ;  /* 0x00000000000c7919 */ /* 0x000e220000002100 */
[----:B------:R-:W0:Y:S06]  /*0020*/  LDCU.64 UR6, c[0x0][0x3d0] ;  /* 0x00007a00ff0677ac */ /* 0x000e2c0008000a00 */
[----:B------:R-:W1:Y:S01]  /*0030*/  S2UR UR4, SR_CTAID.X ;  /* 0x00000000000479c3 */ /* 0x000e620000002500 */
[----:B------:R-:W-:Y:S07]  /*0040*/  BSSY.RECONVERGENT B0, `(.L_x_93) ;  /* 0x00000ee000007945 */ /* 0x000fee0003800200 */
[----:B------:R-:W1:Y:S08]  /*0050*/  LDC R3, c[0x0][0x360] ;  /* 0x0000d800ff037b82 */ /* 0x000e700000000800 */
[----:B------:R-:W2:Y:S08]  /*0060*/  LDC R13, c[0x0][0x380] ;  /* 0x0000e000ff0d7b82 */ /* 0x000eb00000000800 */
[----:B------:R-:W3:Y:S01]  /*0070*/  LDC.64 R8, c[0x0][0x3c8] ;  /* 0x0000f200ff087b82 */ /* 0x000ee20000000a00 */
[----:B0-----:R-:W-:-:S07]  /*0080*/  IADD3 R0, P0, PT, R12, UR6, RZ ;  /* 0x000000060c007c10 */ /* 0x001fce000ff1e0ff */
[----:B------:R-:W0:Y:S01]  /*0090*/  S2UR UR5, SR_CgaCtaId ;  /* 0x00000000000579c3 */ /* 0x000e220000008800 */
[----:B-1----:R-:W-:Y:S01]  /*00a0*/  IMAD R12, R3, UR4, R12 ;  /* 0x00000004030c7c24 */ /* 0x002fe2000f8e020c */
[----:B------:R-:W-:Y:S01]  /*00b0*/  LOP3.LUT R0, R0, 0xaad26b49, RZ, 0x3c, !PT ;  /* 0xaad26b4900007812 */ /* 0x000fe200078e3cff */
[----:B------:R-:W-:Y:S01]  /*00c0*/  IMAD.X R2, RZ, RZ, UR7, P0 ;  /* 0x00000007ff027e24 */ /* 0x000fe200080e06ff */
[----:B------:R-:W1:Y:S03]  /*00d0*/  LDCU.64 UR6, c[0x0][0x358] ;  /* 0x00006b00ff0677ac */ /* 0x000e660008000a00 */
[----:B------:R-:W-:Y:S01]  /*00e0*/  IMAD R0, R0, 0x4182bed5, RZ ;  /* 0x4182bed500007824 */ /* 0x000fe200078e02ff */
[----:B------:R-:W-:Y:S01]  /*00f0*/  LOP3.LUT R2, R2, 0xf7dcefdd, RZ, 0x3c, !PT ;  /* 0xf7dcefdd02027812 */ /* 0x000fe200078e3cff */
[-C--:B--2---:R-:W-:Y:S01]  /*0100*/  IMAD R12, R12, R13.reuse, RZ ;  /* 0x0000000d0c0c7224 */ /* 0x084fe200078e02ff */
[----:B------:R-:W-:Y:S01]  /*0110*/  UMOV UR4, 0x400 ;  /* 0x0000040000047882 */ /* 0x000fe20000000000 */
[C---:B------:R-:W-:Y:S01]  /*0120*/  VIADD R5, R0.reuse, 0x75bcd15 ;  /* 0x075bcd1500057836 */ /* 0x040fe20000000000 */
[----:B------:R-:W-:Y:S01]  /*0130*/  LOP3.LUT R6, R0, 0x159a55e5, RZ, 0x3c, !PT ;  /* 0x159a55e500067812 */ /* 0x000fe200078e3cff */
[----:B------:R-:W-:Y:S01]  /*0140*/  IMAD R3, R2, -0x658354e5, RZ ;  /* 0x9a7cab1b02037824 */ /* 0x000fe200078e02ff */
[----:B------:R-:W-:Y:S01]  /*0150*/  ISETP.NE.AND P0, PT, R12, RZ, PT ;  /* 0x000000ff0c00720c */ /* 0x000fe20003f05270 */
[----:B------:R-:W-:Y:S01]  /*0160*/  VIADD R11, R0, 0x583f19 ;  /* 0x00583f19000b7836 */ /* 0x000fe20000000000 */
[----:B------:R-:W-:Y:S01]  /*0170*/  LEA.HI R13, R13, R13, RZ, 0x1 ;  /* 0x0000000d0d0d7211 */ /* 0x000fe200078f08ff */
[----:B---3--:R-:W-:Y:S01]  /*0180*/  IMAD.WIDE R8, R12, 0x30, R8 ;  /* 0x000000300c087825 */ /* 0x008fe200078e0208 */
[----:B------:R-:W-:-:S02]  /*0190*/  IADD3 R4, PT, PT, R0, 0x64f0c9, R3 ;  /* 0x0064f0c900047810 */ /* 0x000fc40007ffe003 */
[C---:B------:R-:W-:Y:S01]  /*01a0*/  LOP3.LUT R10, R3.reuse, 0x5491333, RZ, 0x3c, !PT ;  /* 0x05491333030a7812 */ /* 0x040fe200078e3cff */
[----:B------:R-:W-:Y:S01]  /*01b0*/  VIADD R7, R3, 0x1f123bb5 ;  /* 0x1f123bb503077836 */ /* 0x000fe20000000000 */
[----:B------:R-:W-:Y:S01]  /*01c0*/  SHF.R.S32.HI R13, RZ, 0x1, R13 ;  /* 0x00000001ff0d7819 */ /* 0x000fe2000001140d */
[----:B-1----:R1:W-:Y:S01]  /*01d0*/  STG.E.64 desc[UR6][R8.64], R4 ;  /* 0x0000000408007986 */ /* 0x0023e2000c101b06 */
[----:B0-----:R-:W-:-:S03]  /*01e0*/  ULEA UR4, UR5, UR4, 0x18 ;  /* 0x0000000405047291 */ /* 0x001fc6000f8ec0ff */
[----:B------:R1:W-:Y:S04]  /*01f0*/  STG.E.64 desc[UR6][R8.64+0x8], R6 ;  /* 0x0000080608007986 */ /* 0x0003e8000c101b06 */
[----:B------:R1:W-:Y:S04]  /*0200*/  STG.E.64 desc[UR6][R8.64+0x10], R10 ;  /* 0x0000100a08007986 */ /* 0x0003e8000c101b06 */
[----:B------:R1:W-:Y:S01]  /*0210*/  STS [UR4], R13 ;  /* 0x0000000dff007988 */ /* 0x0003e20008000804 */
[----:B------:R-:W-:Y:S05]  /*0220*/  @!P0 BRA `(.L_x_94) ;  /* 0x0000000c003c8947 */ /* 0x000fea0003800000 */
[--C-:B------:R-:W-:Y:S01]  /*0230*/  SHF.R.S32.HI R0, RZ, 0x1f, R12.reuse ;  /* 0x0000001fff007819 */ /* 0x100fe2000001140c */
[----:B------:R-:W-:Y:S02]  /*0240*/  IMAD.MOV.U32 R14, RZ, RZ, RZ ;  /* 0x000000ffff0e7224 */ /* 0x000fe400078e00ff */
[----:B------:R-:W-:-:S07]  /*0250*/  IMAD.MOV.U32 R15, RZ, RZ, R12 ;  /* 0x000000ffff0f7224 */ /* 0x000fce00078e000c */
.L_x_100:
[----:B------:R-:W-:Y:S01]  /*0260*/  LOP3.LUT P0, RZ, R15, 0x3, RZ, 0xc0, !PT ;  /* 0x000000030fff7812 */ /* 0x000fe2000780c0ff */
[----:B------:R-:W-:-:S12]  /*0270*/  BSSY.RECONVERGENT B1, `(.L_x_95) ;  /* 0x00000c4000017945 */ /* 0x000fd80003800200 */
[----:B0-----:R-:W-:Y:S05]  /*0280*/  @!P0 BRA `(.L_x_96) ;  /* 0x0000000c00088947 */ /* 0x001fea0003800000 */
[----:B-1----:R-:W0:Y:S01]  /*0290*/  LDC.64 R6, c[0x4][RZ] ;  /* 0x01000000ff067b82 */ /* 0x002e220000000a00 */
[----:B------:R-:W-:Y:S02]  /*02a0*/  IMAD.MOV.U32 R16, RZ, RZ, RZ ;  /* 0x000000ffff107224 */ /* 0x000fe400078e00ff */
[----:B0-----:R-:W-:-:S07]  /*02b0*/  IMAD.WIDE.U32 R6, R14, 0xc80, R6 ;  /* 0x00000c800e067825 */ /* 0x001fce00078e0006 */
.L_x_99:
[----:B0-----:R-:W-:Y:S01]  /*02c0*/  IMAD.MOV.U32 R17, RZ, RZ, RZ ;  /* 0x000000ffff117224 */ /* 0x001fe200078e00ff */
[----:B------:R-:W-:Y:S01]  /*02d0*/  CS2R R4, SRZ ;  /* 0x0000000000047805 */ /* 0x000fe2000001ff00 */
[----:B------:R-:W-:Y:S01]  /*02e0*/  IMAD.MOV.U32 R19, RZ, RZ, RZ ;  /* 0x000000ffff137224 */ /* 0x000fe200078e00ff */
[----:B------:R-:W-:-:S07]  /*02f0*/  CS2R R2, SRZ ;  /* 0x0000000000027805 */ /* 0x000fce000001ff00 */
.L_x_98:
[----:B------:R-:W-:-:S05]  /*0300*/  IMAD.WIDE.U32 R10, R19, 0x4, R8 ;  /* 0x00000004130a7825 */ /* 0x000fca00078e0008 */
[----:B------:R0:W5:Y:S01]  /*0310*/  LDG.E R18, desc[UR6][R10.64+0x4] ;  /* 0x000004060a127981 */ /* 0x000162000c1e1900 */
[----:B------:R-:W-:Y:S02]  /*0320*/  IMAD.SHL.U32 R20, R19, 0x20, RZ ;  /* 0x0000002013147824 */ /* 0x000fe400078e00ff */
[----:B------:R-:W-:-:S07]  /*0330*/  IMAD.MOV.U32 R21, RZ, RZ, RZ ;  /* 0x000000ffff157224 */ /* 0x000fce00078e00ff */
.L_x_97:
[----:B-----5:R-:W-:Y:S01]  /*0340*/  SHF.R.U32.HI R24, RZ, R21, R18 ;  /* 0x00000015ff187219 */ /* 0x020fe20000011612 */
[----:B0-----:R-:W-:-:S03]  /*0350*/  IMAD.IADD R10, R20, 0x1, R21 ;  /* 0x00000001140a7824 */ /* 0x001fc600078e0215 */
[----:B------:R-:W-:-:S04]  /*0360*/  LOP3.LUT R11, R24, 0x1, RZ, 0xc0, !PT ;  /* 0x00000001180b7812 */ /* 0x000fc800078ec0ff */
[----:B------:R-:W-:Y:S01]  /*0370*/  ISETP.NE.U32.AND P0, PT, R11, 0x1, PT ;  /* 0x000000010b00780c */ /* 0x000fe20003f05070 */
[----:B------:R-:W-:-:S03]  /*0380*/  IMAD R11, R10, 0x5, RZ ;  /* 0x000000050a0b7824 */ /* 0x000fc600078e02ff */
[----:B------:R-:W-:Y:S01]  /*0390*/  R2P PR, R24, 0x7e ;  /* 0x0000007e18007804 */ /* 0x000fe20000000000 */
[----:B------:R-:W-:-:S08]  /*03a0*/  IMAD.WIDE.U32 R10, R11, 0x4, R6 ;  /* 0x000000040b0a7825 */ /* 0x000fd000078e0006 */
[----:B------:R-:W2:Y:S04]  /*03b0*/  @!P0 LDG.E R22, desc[UR6][R10.64+0x10] ;  /* 0x000010060a168981 */ /* 0x000ea8000c1e1900 */
[----:B------:R-:W3:Y:S04]  /*03c0*/  @P1 LDG.E R26, desc[UR6][R10.64+0x24] ;  /* 0x000024060a1a1981 */ /* 0x000ee8000c1e1900 */
[----:B------:R-:W4:Y:S04]  /*03d0*/  @P2 LDG.E R28, desc[UR6][R10.64+0x38] ;  /* 0x000038060a1c2981 */ /* 0x000f28000c1e1900 */
[----:B------:R-:W4:Y:S04]  /*03e0*/  @P3 LDG.E R23, desc[UR6][R10.64+0x4c] ;  /* 0x00004c060a173981 */ /* 0x000f28000c1e1900 */
[----:B------:R-:W4:Y:S01]  /*03f0*/  @P1 LDG.E R25, desc[UR6][R10.64+0x20] ;  /* 0x000020060a191981 */ /* 0x000f22000c1e1900 */
[----:B--2---:R-:W-:-:S03]  /*0400*/  @!P0 LOP3.LUT R5, R5, R22, RZ, 0x3c, !PT ;  /* 0x0000001605058212 */ /* 0x004fc600078e3cff */
[----:B------:R-:W2:Y:S01]  /*0410*/  @!P0 LDG.E R22, desc[UR6][R10.64] ;  /* 0x000000060a168981 */ /* 0x000ea2000c1e1900 */
[----:B---3--:R-:W-:-:S03]  /*0420*/  @P1 LOP3.LUT R5, R5, R26, RZ, 0x3c, !PT ;  /* 0x0000001a05051212 */ /* 0x008fc600078e3cff */
[----:B------:R-:W3:Y:S01]  /*0430*/  @P4 LDG.E R26, desc[UR6][R10.64+0x60] ;  /* 0x000060060a1a4981 */ /* 0x000ee2000c1e1900 */
[----:B----4-:R-:W-:-:S03]  /*0440*/  @P2 LOP3.LUT R5, R5, R28, RZ, 0x3c, !PT ;  /* 0x0000001c05052212 */ /* 0x010fc600078e3cff */
[----:B------:R-:W4:Y:S01]  /*0450*/  @P5 LDG.E R28, desc[UR6][R10.64+0x74] ;  /* 0x000074060a1c5981 */ /* 0x000f22000c1e1900 */
[----:B------:R-:W-:-:S03]  /*0460*/  @P3 LOP3.LUT R5, R5, R23, RZ, 0x3c, !PT ;  /* 0x0000001705053212 */ /* 0x000fc600078e3cff */
[----:B------:R-:W4:Y:S01]  /*0470*/  @!P0 LDG.E R23, desc[UR6][R10.64+0x4] ;  /* 0x000004060a178981 */ /* 0x000f22000c1e1900 */
[----:B--2---:R-:W-:-:S03]  /*0480*/  @!P0 LOP3.LUT R17, R17, R22, RZ, 0x3c, !PT ;  /* 0x0000001611118212 */ /* 0x004fc600078e3cff */
[----:B------:R-:W2:Y:S01]  /*0490*/  @!P0 LDG.E R22, desc[UR6][R10.64+0x8] ;  /* 0x000008060a168981 */ /* 0x000ea2000c1e1900 */
[----:B---3--:R-:W-:-:S03]  /*04a0*/  @P4 LOP3.LUT R5, R5, R26, RZ, 0x3c, !PT ;  /* 0x0000001a05054212 */ /* 0x008fc600078e3cff */
[----:B------:R-:W3:Y:S01]  /*04b0*/  @P1 LDG.E R26, desc[UR6][R10.64+0x14] ;  /* 0x000014060a1a1981 */ /* 0x000ee2000c1e1900 */
[----:B----4-:R-:W-:-:S03]  /*04c0*/  @!P0 LOP3.LUT R2, R2, R23, RZ, 0x3c, !PT ;  /* 0x0000001702028212 */ /* 0x010fc600078e3cff */
[----:B------:R-:W4:Y:S01]  /*04d0*/  @!P0 LDG.E R23, desc[UR6][R10.64+0xc] ;  /* 0x00000c060a178981 */ /* 0x000f22000c1e1900 */
[----:B--2---:R-:W-:-:S03]  /*04e0*/  @!P0 LOP3.LUT R3, R3, R22, RZ, 0x3c, !PT ;  /* 0x0000001603038212 */ /* 0x004fc600078e3cff */
[----:B------:R-:W2:Y:S01]  /*04f0*/  @P1 LDG.E R22, desc[UR6][R10.64+0x1c] ;  /* 0x00001c060a161981 */ /* 0x000ea2000c1e1900 */
[----:B---3--:R-:W-:-:S03]  /*0500*/  @P1 LOP3.LUT R17, R17, R26, RZ, 0x3c, !PT ;  /* 0x0000001a11111212 */ /* 0x008fc600078e3cff */
[----:B------:R-:W3:Y:S01]  /*0510*/  @P2 LDG.E R26, desc[UR6][R10.64+0x28] ;  /* 0x000028060a1a2981 */ /* 0x000ee2000c1e1900 */
[----:B----4-:R-:W-:-:S03]  /*0520*/  @!P0 LOP3.LUT R4, R4, R23, RZ, 0x3c, !PT ;  /* 0x0000001704048212 */ /* 0x010fc600078e3cff */
[----:B------:R-:W4:Y:S01]  /*0530*/  @P1 LDG.E R23, desc[UR6][R10.64+0x18] ;  /* 0x000018060a171981 */ /* 0x000f22000c1e1900 */
[----:B------:R-:W-:-:S03]  /*0540*/  @P1 LOP3.LUT R4, R4, R25, RZ, 0x3c, !PT ;  /* 0x0000001904041212 */ /* 0x000fc600078e3cff */
[----:B------:R-:W4:Y:S01]  /*0550*/  @P2 LDG.E R25, desc[UR6][R10.64+0x34] ;  /* 0x000034060a192981 */ /* 0x000f22000c1e1900 */
[----:B--2---:R-:W-:-:S03]  /*0560*/  @P1 LOP3.LUT R3, R3, R22, RZ, 0x3c, !PT ;  /* 0x0000001603031212 */ /* 0x004fc600078e3cff */
[----:B------:R-:W2:Y:S01]  /*0570*/  @P2 LDG.E R22, desc[UR6][R10.64+0x30] ;  /* 0x000030060a162981 */ /* 0x000ea2000c1e1900 */
[----:B---3--:R-:W-:-:S03]  /*0580*/  @P2 LOP3.LUT R17, R17, R26, RZ, 0x3c, !PT ;  /* 0x0000001a11112212 */ /* 0x008fc600078e3cff */
[----:B------:R-:W3:Y:S01]  /*0590*/  @P3 LDG.E R26, desc[UR6][R10.64+0x3c] ;  /* 0x00003c060a1a3981 */ /* 0x000ee2000c1e1900 */
[----:B----4-:R-:W-:-:S03]  /*05a0*/  @P1 LOP3.LUT R2, R2, R23, RZ, 0x3c, !PT ;  /* 0x0000001702021212 */ /* 0x010fc600078e3cff */
        /* <DEDUP_REMOVED lines=25> */
[----:B------:R-:W-:Y:S02]  /*0740*/  LOP3.LUT P0, RZ, R24, 0x80, RZ, 0xc0, !PT ;  /* 0x0000008018ff7812 */ /* 0x000fe4000780c0ff */
[----:B------:R-:W-:Y:S02]  /*0750*/  @P5 LOP3.LUT R4, R4, R25, RZ, 0x3c, !PT ;  /* 0x0000001904045212 */ /* 0x000fe400078e3cff */
[----:B------:R-:W4:Y:S01]  /*0760*/  @P6 LDG.E R25, desc[UR6][R10.64+0x84] ;  /* 0x000084060a196981 */ /* 0x000f22000c1e1900 */
[----:B--2---:R-:W-:-:S03]  /*0770*/  @P5 LOP3.LUT R3, R3, R22, RZ, 0x3c, !PT ;  /* 0x0000001603035212 */ /* 0x004fc600078e3cff */
[----:B------:R-:W2:Y:S01]  /*0780*/  @P6 LDG.E R22, desc[UR6][R10.64+0x80] ;  /* 0x000080060a166981 */ /* 0x000ea2000c1e1900 */
[----:B---3--:R-:W-:-:S04]  /*0790*/  @P6 LOP3.LUT R17, R17, R26, RZ, 0x3c, !PT ;  /* 0x0000001a11116212 */ /* 0x008fc800078e3cff */
[----:B------:R-:W3:Y:S01]  /*07a0*/  @P0 LDG.E R26, desc[UR6][R10.64+0x8c] ;  /* 0x00008c060a1a0981 */ /* 0x000ee2000c1e1900 */
[----:B----4-:R-:W-:-:S03]  /*07b0*/  @P5 LOP3.LUT R2, R2, R23, RZ, 0x3c, !PT ;  /* 0x0000001702025212 */ /* 0x010fc600078e3cff */
[----:B------:R-:W4:Y:S01]  /*07c0*/  @P6 LDG.E R23, desc[UR6][R10.64+0x7c] ;  /* 0x00007c060a176981 */ /* 0x000f22000c1e1900 */
[----:B------:R-:W-:-:S03]  /*07d0*/  @P5 LOP3.LUT R5, R5, R28, RZ, 0x3c, !PT ;  /* 0x0000001c05055212 */ /* 0x000fc600078e3cff */
        /* <DEDUP_REMOVED lines=9> */
[----:B------:R-:W-:Y:S02]  /*0870*/  @P6 LOP3.LUT R5, R5, R28, RZ, 0x3c, !PT ;  /* 0x0000001c05056212 */ /* 0x000fe400078e3cff */
[----:B------:R-:W-:Y:S02]  /*0880*/  @P0 LOP3.LUT R4, R4, R25, RZ, 0x3c, !PT ;  /* 0x0000001904040212 */ /* 0x000fe400078e3cff */
[----:B--2---:R-:W-:Y:S02]  /*0890*/  @P0 LOP3.LUT R3, R3, R22, RZ, 0x3c, !PT ;  /* 0x0000001603030212 */ /* 0x004fe400078e3cff */
[----:B---3--:R-:W-:Y:S02]  /*08a0*/  @P0 LOP3.LUT R5, R5, R26, RZ, 0x3c, !PT ;  /* 0x0000001a05050212 */ /* 0x008fe400078e3cff */
[----:B----4-:R-:W-:Y:S02]  /*08b0*/  @P0 LOP3.LUT R2, R2, R23, RZ, 0x3c, !PT ;  /* 0x0000001702020212 */ /* 0x010fe400078e3cff */
[----:B------:R-:W-:-:S13]  /*08c0*/  R2P PR, R24.B1, 0x7f ;  /* 0x0000007f18007804 */ /* 0x000fda0000001000 */
[----:B------:R-:W2:Y:S04]  /*08d0*/  @P0 LDG.E R22, desc[UR6][R10.64+0xa0] ;  /* 0x0000a0060a160981 */ /* 0x000ea8000c1e1900 */
[----:B------:R-:W3:Y:S04]  /*08e0*/  @P1 LDG.E R28, desc[UR6][R10.64+0xb4] ;  /* 0x0000b4060a1c1981 */ /* 0x000ee8000c1e1900 */
[----:B------:R-:W4:Y:S04]  /*08f0*/  @P0 LDG.E R23, desc[UR6][R10.64+0xa4] ;  /* 0x0000a4060a170981 */ /* 0x000f28000c1e1900 */
[----:B------:R-:W4:Y:S04]  /*0900*/  @P0 LDG.E R26, desc[UR6][R10.64+0xa8] ;  /* 0x0000a8060a1a0981 */ /* 0x000f28000c1e1900 */
        /* <DEDUP_REMOVED lines=8> */
[----:B------:R-:W2:Y:S01]  /*0990*/  @P2 LDG.E R26, desc[UR6][R10.64+0xc8] ;  /* 0x0000c8060a1a2981 */ /* 0x000ea2000c1e1900 */
[----:B------:R-:W-:-:S03]  /*09a0*/  @P0 LOP3.LUT R4, R4, R25, RZ, 0x3c, !PT ;  /* 0x0000001904040212 */ /* 0x000fc600078e3cff */
[----:B------:R-:W2:Y:S01]  /*09b0*/  @P2 LDG.E R25, desc[UR6][R10.64+0xcc] ;  /* 0x0000cc060a192981 */ /* 0x000ea2000c1e1900 */
[----:B---3--:R-:W-:Y:S02]  /*09c0*/  @P0 LOP3.LUT R5, R5, R28, RZ, 0x3c, !PT ;  /* 0x0000001c05050212 */ /* 0x008fe400078e3cff */
[----:B------:R-:W-:Y:S02]  /*09d0*/  LOP3.LUT P0, RZ, R24, 0x8000, RZ, 0xc0, !PT ;  /* 0x0000800018ff7812 */ /* 0x000fe4000780c0ff */
[----:B----4-:R-:W-:Y:S01]  /*09e0*/  @P1 LOP3.LUT R2, R2, R23, RZ, 0x3c, !PT ;  /* 0x0000001702021212 */ /* 0x010fe200078e3cff */
[----:B------:R-:W3:Y:S01]  /*09f0*/  @P1 LDG.E R24, desc[UR6][R10.64+0xc4] ;  /* 0x0000c4060a181981 */ /* 0x000ee2000c1e1900 */
[----:B--2---:R-:W-:-:S03]  /*0a00*/  @P1 LOP3.LUT R3, R3, R22, RZ, 0x3c, !PT ;  /* 0x0000001603031212 */ /* 0x004fc600078e3cff */
[----:B------:R-:W2:Y:S01]  /*0a10*/  @P1 LDG.E R23, desc[UR6][R10.64+0xc0] ;  /* 0x0000c0060a171981 */ /* 0x000ea2000c1e1900 */
[----:B------:R-:W-:-:S03]  /*0a20*/  @P2 LOP3.LUT R17, R17, R26, RZ, 0x3c, !PT ;  /* 0x0000001a11112212 */ /* 0x000fc600078e3cff */
[----:B------:R-:W4:Y:S04]  /*0a30*/  @P3 LDG.E R26, desc[UR6][R10.64+0xdc] ;  /* 0x0000dc060a1a3981 */ /* 0x000f28000c1e1900 */
[----:B------:R-:W4:Y:S01]  /*0a40*/  @P2 LDG.E R22, desc[UR6][R10.64+0xd0] ;  /* 0x0000d0060a162981 */ /* 0x000f22000c1e1900 */
[----:B------:R-:W-:-:S03]  /*0a50*/  @P2 LOP3.LUT R2, R2, R25, RZ, 0x3c, !PT ;  /* 0x0000001902022212 */ /* 0x000fc600078e3cff */
[----:B------:R-:W4:Y:S04]  /*0a60*/  @P3 LDG.E R25, desc[UR6][R10.64+0xe0] ;  /* 0x0000e0060a193981 */ /* 0x000f28000c1e1900 */
[----:B------:R-:W4:Y:S01]  /*0a70*/  @P0 LDG.E R27, desc[UR6][R10.64+0x138] ;  /* 0x000138060a1b0981 */ /* 0x000f22000c1e1900 */
[----:B---3--:R-:W-:-:S03]  /*0a80*/  @P1 LOP3.LUT R5, R5, R24, RZ, 0x3c, !PT ;  /* 0x0000001805051212 */ /* 0x008fc600078e3cff */
[----:B------:R-:W3:Y:S01]  /*0a90*/  @P2 LDG.E R24, desc[UR6][R10.64+0xd8] ;  /* 0x0000d8060a182981 */ /* 0x000ee2000c1e1900 */
[----:B--2---:R-:W-:-:S03]  /*0aa0*/  @P1 LOP3.LUT R4, R4, R23, RZ, 0x3c, !PT ;  /* 0x0000001704041212 */ /* 0x004fc600078e3cff */
[----:B------:R-:W2:Y:S01]  /*0ab0*/  @P2 LDG.E R23, desc[UR6][R10.64+0xd4] ;  /* 0x0000d4060a172981 */ /* 0x000ea2000c1e1900 */
[----:B----4-:R-:W-:-:S03]  /*0ac0*/  @P3 LOP3.LUT R17, R17, R26, RZ, 0x3c, !PT ;  /* 0x0000001a11113212 */ /* 0x010fc600078e3cff */
[----:B------:R-:W4:Y:S01]  /*0ad0*/  @P4 LDG.E R26, desc[UR6][R10.64+0xf0] ;  /* 0x0000f0060a1a4981 */ /* 0x000f22000c1e1900 */
[----:B------:R-:W-:-:S03]  /*0ae0*/  @P2 LOP3.LUT R3, R3, R22, RZ, 0x3c, !PT ;  /* 0x0000001603032212 */ /* 0x000fc600078e3cff */
[----:B------:R-:W4:Y:S01]  /*0af0*/  @P3 LDG.E R22, desc[UR6][R10.64+0xe4] ;  /* 0x0000e4060a163981 */ /* 0x000f22000c1e1900 */
[----:B------:R-:W-:-:S03]  /*0b00*/  @P3 LOP3.LUT R2, R2, R25, RZ, 0x3c, !PT ;  /* 0x0000001902023212 */ /* 0x000fc600078e3cff */
        /* <DEDUP_REMOVED lines=39> */
[----:B------:R-:W-:-:S05]  /*0d80*/  VIADD R21, R21, 0x10 ;  /* 0x0000001015157836 */ /* 0x000fca0000000000 */
[----:B------:R-:W-:Y:S02]  /*0d90*/  ISETP.NE.AND P1, PT, R21, 0x20, PT ;  /* 0x000000201500780c */ /* 0x000fe40003f25270 */
[----:B------:R-:W-:Y:S02]  /*0da0*/  @P0 LOP3.LUT R2, R2, R25, RZ, 0x3c, !PT ;  /* 0x0000001902020212 */ /* 0x000fe400078e3cff */
[----:B---3--:R-:W-:Y:S02]  /*0db0*/  @P6 LOP3.LUT R5, R5, R24, RZ, 0x3c, !PT ;  /* 0x0000001805056212 */ /* 0x008fe400078e3cff */
[----:B--2---:R-:W-:Y:S02]  /*0dc0*/  @P6 LOP3.LUT R4, R4, R23, RZ, 0x3c, !PT ;  /* 0x0000001704046212 */ /* 0x004fe400078e3cff */
[----:B----4-:R-:W-:Y:S02]  /*0dd0*/  @P0 LOP3.LUT R5, R5, R26, RZ, 0x3c, !PT ;  /* 0x0000001a05050212 */ /* 0x010fe400078e3cff */
[----:B------:R-:W-:-:S02]  /*0de0*/  @P0 LOP3.LUT R4, R4, R27, RZ, 0x3c, !PT ;  /* 0x0000001b04040212 */ /* 0x000fc400078e3cff */
[----:B------:R-:W-:Y:S01]  /*0df0*/  @P0 LOP3.LUT R3, R3, R22, RZ, 0x3c, !PT ;  /* 0x0000001603030212 */ /* 0x000fe200078e3cff */
[----:B------:R-:W-:Y:S06]  /*0e00*/  @P1 BRA `(.L_x_97) ;  /* 0xfffffff4004c1947 */ /* 0x000fec000383ffff */
[----:B------:R-:W-:-:S05]  /*0e10*/  VIADD R19, R19, 0x1 ;  /* 0x0000000113137836 */ /* 0x000fca0000000000 */
[----:B------:R-:W-:-:S13]  /*0e20*/  ISETP.NE.AND P0, PT, R19, 0x5, PT ;  /* 0x000000051300780c */ /* 0x000fda0003f05270 */
[----:B------:R-:W-:Y:S05]  /*0e30*/  @P0 BRA `(.L_x_98) ;  /* 0xfffffff400300947 */ /* 0x000fea000383ffff */
[----:B------:R0:W-:Y:S01]  /*0e40*/  STG.E.64 desc[UR6][R8.64+0x8], R2 ;  /* 0x0000080208007986 */ /* 0x0001e2000c101b06 */
[----:B------:R-:W-:Y:S01]  /*0e50*/  VIADD R16, R16, 0x1 ;  /* 0x0000000110107836 */ /* 0x000fe20000000000 */
[----:B------:R-:W-:Y:S02]  /*0e60*/  LOP3.LUT R11, R15, 0x3, RZ, 0xc0, !PT ;  /* 0x000000030f0b7812 */ /* 0x000fe400078ec0ff */
[----:B------:R0:W-:Y:S02]  /*0e70*/  STG.E.64 desc[UR6][R8.64+0x10], R4 ;  /* 0x0000100408007986 */ /* 0x0001e4000c101b06 */
[----:B------:R-:W-:Y:S02]  /*0e80*/  ISETP.GE.U32.AND P0, PT, R16, R11, PT ;  /* 0x0000000b1000720c */ /* 0x000fe40003f06070 */
[----:B------:R0:W-:Y:S11]  /*0e90*/  STG.E desc[UR6][R8.64+0x4], R17 ;  /* 0x0000041108007986 */ /* 0x0001f6000c101906 */
[----:B------:R-:W-:Y:S05]  /*0ea0*/  @!P0 BRA `(.L_x_99) ;  /* 0xfffffff400048947 */ /* 0x000fea000383ffff */
.L_x_96:
[----:B------:R-:W-:Y:S05]  /*0eb0*/  BSYNC.RECONVERGENT B1 ;  /* 0x0000000000017941 */ /* 0x000fea0003800200 */
.L_x_95:
[C---:B------:R-:W-:Y:S01]  /*0ec0*/  ISETP.GT.U32.AND P0, PT, R15.reuse, 0x3, PT ;  /* 0x000000030f00780c */ /* 0x040fe20003f04070 */
[----:B------:R-:W-:Y:S01]  /*0ed0*/  VIADD R14, R14, 0x1 ;  /* 0x000000010e0e7836 */ /* 0x000fe20000000000 */
[--C-:B------:R-:W-:Y:S02]  /*0ee0*/  SHF.R.U64 R15, R15, 0x2, R0.reuse ;  /* 0x000000020f0f7819 */ /* 0x100fe40000001200 */
[----:B------:R-:W-:Y:S02]  /*0ef0*/  ISETP.GT.U32.AND.EX P0, PT, R0, RZ, PT, P0 ;  /* 0x000000ff0000720c */ /* 0x000fe40003f04100 */
[----:B------:R-:W-:-:S11]  /*0f00*/  SHF.R.U32.HI R0, RZ, 0x2, R0 ;  /* 0x00000002ff007819 */ /* 0x000fd60000011600 */
[----:B------:R-:W-:Y:S05]  /*0f10*/  @P0 BRA `(.L_x_100) ;  /* 0xfffffff000d00947 */ /* 0x000fea000383ffff */
.L_x_94:
[----:B------:R-:W-:Y:S05]  /*0f20*/  BSYNC.RECONVERGENT B0 ;  /* 0x0000000000007941 */ /* 0x000fea0003800200 */
.L_x_93:
[----:B------:R-:W0:Y:S01]  /*0f30*/  LDCU UR4, c[0x0][0x388] ;  /* 0x00007100ff0477ac */ /* 0x000e220008000800 */
[C---:B------:R-:W-:Y:S01]  /*0f40*/  IMAD.IADD R0, R12.reuse, 0x1, R13 ;  /* 0x000000010c007824 */ /* 0x040fe200078e020d */
[----:B------:R2:W-:Y:S04]  /*0f50*/  STG.E.64 desc[UR6][R8.64+0x18], RZ ;  /* 0x000018ff08007986 */ /* 0x0005e8000c101b06 */
[----:B------:R2:W-:Y:S04]  /*0f60*/  STG.E desc[UR6][R8.64+0x20], RZ ;  /* 0x000020ff08007986 */ /* 0x0005e8000c101906 */
[----:B------:R2:W-:Y:S01]  /*0f70*/  STG.E.64 desc[UR6][R8.64+0x28], RZ ;  /* 0x000028ff08007986 */ /* 0x0005e2000c101b06 */
[----:B0-----:R-:W-:-:S05]  /*0f80*/  VIADD R3, R12, UR4 ;  /* 0x000000040c037c36 */ /* 0x001fca0008000000 */
[----:B------:R-:W-:-:S13]  /*0f90*/  ISETP.GE.AND P0, PT, R3, R0, PT ;  /* 0x000000000300720c */ /* 0x000fda0003f06270 */
[----:B--2---:R-:W-:Y:S05]  /*0fa0*/  @P0 EXIT ;  /* 0x000000000000094d */ /* 0x004fea0003800000 */
[----:B------:R-:W1:Y:S01]  /*0fb0*/  LDCU UR4, c[0x0][0x38c] ;  /* 0x00007180ff0477ac */ /* 0x000e620008000800 */
[----:B------:R-:W-:Y:S02]  /*0fc0*/  I2FP.F32.S32 R2, R13 ;  /* 0x0000000d00027245 */ /* 0x000fe40000201400 */
[----:B-1----:R-:W-:-:S07]  /*0fd0*/  IADD3 R4, PT, PT, R3, UR4, R12 ;  /* 0x0000000403047c10 */ /* 0x002fce000fffe00c */
.L_x_125:
[----:B--2---:R-:W2:Y:S04]  /*0fe0*/  LDG.E.64 R12, desc[UR6][R8.64] ;  /* 0x00000006080c7981 */ /* 0x004ea8000c1e1b00 */
[----:B-1--4-:R-:W3:Y:S04]  /*0ff0*/  LDG.E.64 R6, desc[UR6][R8.64+0x10] ;  /* 0x0000100608067981 */ /* 0x012ee8000c1e1b00 */
[----:B------:R-:W4:Y:S01]  /*1000*/  LDG.E.64 R16, desc[UR6][R8.64+0x8] ;  /* 0x0000080608107981 */ /* 0x000f22000c1e1b00 */
[----:B0-2---:R-:W-:-:S04]  /*1010*/  SHF.R.U32.HI R10, RZ, 0x2, R13 ;  /* 0x00000002ff0a7819 */ /* 0x005fc8000001160d */
[----:B------:R-:W-:Y:S01]  /*1020*/  LOP3.LUT R13, R10, R13, RZ, 0x3c, !PT ;  /* 0x0000000d0a0d7212 */ /* 0x000fe200078e3cff */
[----:B---3--:R-:W-:Y:S01]  /*1030*/  IMAD.SHL.U32 R14, R7, 0x10, RZ ;  /* 0x00000010070e7824 */ /* 0x008fe200078e00ff */
[----:B------:R-:W0:Y:S01]  /*1040*/  LDC.64 R10, c[0x0][0x390] ;  /* 0x0000e400ff0a7b82 */ /* 0x000e220000000a00 */
[----:B------:R-:W-:Y:S01]  /*1050*/  STG.E.64 desc[UR6][R8.64+0x8], R6 ;  /* 0x0000080608007986 */ /* 0x000fe2000c101b06 */
[----:B----4-:R-:W-:Y:S01]  /*1060*/  SHF.R.U32.HI R15, RZ, 0x2, R16 ;  /* 0x00000002ff0f7819 */ /* 0x010fe20000011610 */
[----:B------:R-:W-:-:S03]  /*1070*/  IMAD.SHL.U32 R5, R13, 0x2, RZ ;  /* 0x000000020d057824 */ /* 0x000fc600078e00ff */
[----:B------:R-:W-:Y:S02]  /*1080*/  LOP3.LUT R15, R15, R16, RZ, 0x3c, !PT ;  /* 0x000000100f0f7212 */ /* 0x000fe400078e3cff */
[----:B------:R-:W-:-:S03]  /*1090*/  LOP3.LUT R14, R13, R5, R14, 0x96, !PT ;  /* 0x000000050d0e7212 */ /* 0x000fc600078e960e */
[----:B------:R-:W-:Y:S01]  /*10a0*/  IMAD.SHL.U32 R5, R15, 0x2, RZ ;  /* 0x000000020f057824 */ /* 0x000fe200078e00ff */
[----:B------:R-:W-:-:S05]  /*10b0*/  LOP3.LUT R14, R14, R7, RZ, 0x3c, !PT ;  /* 0x000000070e0e7212 */ /* 0x000fca00078e3cff */
[----:B------:R-:W-:-:S05]  /*10c0*/  IMAD.SHL.U32 R16, R14, 0x10, RZ ;  /* 0x000000100e107824 */ /* 0x000fca00078e00ff */
[----:B------:R-:W-:Y:S01]  /*10d0*/  LOP3.LUT R15, R15, R5, R16, 0x96, !PT ;  /* 0x000000050f0f7212 */ /* 0x000fe200078e9610 */
[----:B------:R-:W-:Y:S02]  /*10e0*/  VIADD R16, R12, 0xb0f8a ;  /* 0x000b0f8a0c107836 */ /* 0x000fe40000000000 */
[----:B0-----:R-:W-:Y:S01]  /*10f0*/  IMAD.WIDE R18, R3, 0x4, R10 ;  /* 0x0000000403127825 */ /* 0x001fe200078e020a */
[----:B------:R-:W-:Y:S02]  /*1100*/  LOP3.LUT R15, R15, R14, RZ, 0x3c, !PT ;  /* 0x0000000e0f0f7212 */ /* 0x000fe400078e3cff */
[----:B------:R0:W-:Y:S04]  /*1110*/  STG.E.64 desc[UR6][R8.64], R16 ;  /* 0x0000001008007986 */ /* 0x0001e8000c101b06 */
[----:B------:R1:W-:Y:S04]  /*1120*/  STG.E.64 desc[UR6][R8.64+0x10], R14 ;  /* 0x0000100e08007986 */ /* 0x0003e8000c101b06 */
[----:B------:R-:W2:Y:S02]  /*1130*/  LDG.E R11, desc[UR6][R18.64] ;  /* 0x00000006120b7981 */ /* 0x000ea4000c1e1900 */
[----:B--2---:R-:W-:-:S13]  /*1140*/  ISETP.GT.AND P0, PT, R11, R0, PT ;  /* 0x000000000b00720c */ /* 0x004fda0003f04270 */
[----:B------:R-:W2:Y:S02]  /*1150*/  @!P0 LDC.64 R20, c[0x0][0x3b0] ;  /* 0x0000ec00ff148b82 */ /* 0x000ea40000000a00 */
[----:B--2---:R-:W-:-:S05]  /*1160*/  @!P0 IMAD.WIDE R20, R11, 0x4, R20 ;  /* 0x000000040b148825 */ /* 0x004fca00078e0214 */
[----:B------:R1:W5:Y:S01]  /*1170*/  @!P0 LDG.E R11, desc[UR6][R20.64] ;  /* 0x00000006140b8981 */ /* 0x000362000c1e1900 */
[----:B------:R-:W-:Y:S01]  /*1180*/  IMAD.IADD R5, R15, 0x1, R16 ;  /* 0x000000010f057824 */ /* 0x000fe200078e0210 */
[----:B------:R-:W-:Y:S01]  /*1190*/  BSSY.RECONVERGENT B0, `(.L_x_101) ;  /* 0x0000027000007945 */ /* 0x000fe20003800200 */
[----:B------:R-:W-:Y:S02]  /*11a0*/  IMAD.MOV.U32 R10, RZ, RZ, 0x2f800000 ;  /* 0x2f800000ff0a7424 */ /* 0x000fe400078e00ff */
[----:B0-----:R-:W-:Y:S01]  /*11b0*/  IMAD.MOV.U32 R16, RZ, RZ, 0x4f800000 ;  /* 0x4f800000ff107424 */ /* 0x001fe200078e00ff */
[----:B------:R-:W-:-:S05]  /*11c0*/  I2FP.F32.U32 R5, R5 ;  /* 0x0000000500057245 */ /* 0x000fca0000201000 */
[----:B------:R-:W-:Y:S01]  /*11d0*/  FFMA R13, R5, R10, 1.1641532182693481445e-10 ;  /* 0x2f000000050d7423 */ /* 0x000fe2000000000a */
[----:B------:R-:W-:-:S03]  /*11e0*/  IMAD.IADD R10, R4, 0x1, -R3 ;  /* 0x00000001040a7824 */ /* 0x000fc600078e0a03 */
[----:B------:R-:W-:-:S06]  /*11f0*/  FFMA R5, R13, R16, 1 ;  /* 0x3f8000000d057423 */ /* 0x000fcc0000000010 */
[----:B------:R-:W0:Y:S01]  /*1200*/  F2I.U32.TRUNC.NTZ R5, R5 ;  /* 0x0000000500057305 */ /* 0x000e22000020f000 */
[----:B-1----:R-:W-:Y:S05]  /*1210*/  @!P0 BRA `(.L_x_102) ;  /* 0x0000000000788947 */ /* 0x002fea0003800000 */
[----:B------:R-:W1:Y:S02]  /*1220*/  LDC.64 R18, c[0x0][0x3a0] ;  /* 0x0000e800ff127b82 */ /* 0x000e640000000a00 */
[----:B-1---5:R-:W-:-:S06]  /*1230*/  IMAD.WIDE R18, R11, 0x4, R18 ;  /* 0x000000040b127825 */ /* 0x022fcc00078e0212 */
[----:B------:R-:W2:Y:S02]  /*1240*/  LDG.E R18, desc[UR6][R18.64] ;  /* 0x0000000612127981 */ /* 0x000ea4000c1e1900 */
[----:B--2---:R-:W-:-:S05]  /*1250*/  I2FP.F32.S32 R16, R18 ;  /* 0x0000001200107245 */ /* 0x004fca0000201400 */
[----:B------:R-:W-:-:S06]  /*1260*/  FFMA R16, R13, R16, 1 ;  /* 0x3f8000000d107423 */ /* 0x000fcc0000000010 */
[----:B------:R-:W1:Y:S02]  /*1270*/  F2I.TRUNC.NTZ R16, R16 ;  /* 0x0000001000107305 */ /* 0x000e64000020f100 */
[----:B-1----:R-:W-:-:S13]  /*1280*/  ISETP.NE.AND P0, PT, R16, RZ, PT ;  /* 0x000000ff1000720c */ /* 0x002fda0003f05270 */
[----:B------:R-:W-:Y:S05]  /*1290*/  @!P0 BRA `(.L_x_102) ;  /* 0x0000000000588947 */ /* 0x000fea0003800000 */
.L_x_106:
[----:B0-----:R-:W-:Y:S01]  /*12a0*/  ISETP.GT.AND P0, PT, R5, -0x1, PT ;  /* 0xffffffff0500780c */ /* 0x001fe20003f04270 */
[----:B------:R-:W-:-:S12]  /*12b0*/  BSSY.RELIABLE B1, `(.L_x_103) ;  /* 0x000000f000017945 */ /* 0x000fd80003800100 */
[----:B------:R-:W-:Y:S05]  /*12c0*/  @P0 BRA `(.L_x_104) ;  /* 0x00000000001c0947 */ /* 0x000fea0003800000 */
[----:B------:R-:W0:Y:S02]  /*12d0*/  LDC.64 R18, c[0x0][0x3b8] ;  /* 0x0000ee00ff127b82 */ /* 0x000e240000000a00 */
[----:B0-----:R-:W-:-:S06]  /*12e0*/  IMAD.WIDE R18, R11, 0x4, R18 ;  /* 0x000000040b127825 */ /* 0x001fcc00078e0212 */
[----:B------:R-:W2:Y:S02]  /*12f0*/  LDG.E R19, desc[UR6][R18.64] ;  /* 0x0000000612137981 */ /* 0x000ea4000c1e1900 */
[----:B--2---:R-:W-:-:S13]  /*1300*/  ISETP.GT.AND P0, PT, R19, R0, PT ;  /* 0x000000001300720c */ /* 0x004fda0003f04270 */
[----:B------:R-:W-:Y:S05]  /*1310*/  @!P0 BREAK.RELIABLE B1 ;  /* 0x0000000000018942 */ /* 0x000fea0003800100 */
[----:B------:R-:W-:Y:S05]  /*1320*/  @P0 BRA `(.L_x_105) ;  /* 0x00000000001c0947 */ /* 0x000fea0003800000 */
[----:B------:R-:W-:Y:S05]  /*1330*/  BRA `(.L_x_102) ;  /* 0x0000000000307947 */ /* 0x000fea0003800000 */
.L_x_104:
[----:B------:R-:W0:Y:S02]  /*1340*/  LDC.64 R18, c[0x0][0x3c0] ;  /* 0x0000f000ff127b82 */ /* 0x000e240000000a00 */
[----:B0-----:R-:W-:-:S06]  /*1350*/  IMAD.WIDE R18, R11, 0x4, R18 ;  /* 0x000000040b127825 */ /* 0x001fcc00078e0212 */
[----:B------:R-:W2:Y:S02]  /*1360*/  LDG.E R19, desc[UR6][R18.64] ;  /* 0x0000000612137981 */ /* 0x000ea4000c1e1900 */
[----:B--2---:R-:W-:-:S13]  /*1370*/  ISETP.GT.AND P0, PT, R19, R0, PT ;  /* 0x000000001300720c */ /* 0x004fda0003f04270 */
[----:B------:R-:W-:Y:S05]  /*1380*/  @!P0 BREAK.RELIABLE B1 ;  /* 0x0000000000018942 */ /* 0x000fea0003800100 */
[----:B------:R-:W-:Y:S05]  /*1390*/  @!P0 BRA `(.L_x_102) ;  /* 0x0000000000188947 */ /* 0x000fea0003800000 */
.L_x_105:
[----:B------:R-:W-:Y:S05]  /*13a0*/  BSYNC.RELIABLE B1 ;  /* 0x0000000000017941 */ /* 0x000fea0003800100 */
.L_x_103:
[----:B------:R-:W-:Y:S02]  /*13b0*/  VIADD R16, R16, 0xffffffff ;  /* 0xffffffff10107836 */ /* 0x000fe40000000000 */
[----:B------:R-:W-:Y:S02]  /*13c0*/  IMAD.SHL.U32 R5, R5, 0x2, RZ ;  /* 0x0000000205057824 */ /* 0x000fe400078e00ff */
[----:B------:R-:W-:Y:S01]  /*13d0*/  IMAD.MOV.U32 R11, RZ, RZ, R19 ;  /* 0x000000ffff0b7224 */ /* 0x000fe200078e0013 */
[----:B------:R-:W-:-:S13]  /*13e0*/  ISETP.NE.AND P0, PT, R16, RZ, PT ;  /* 0x000000ff1000720c */ /* 0x000fda0003f05270 */
[----:B------:R-:W-:Y:S05]  /*13f0*/  @P0 BRA `(.L_x_106) ;  /* 0xfffffffc00a80947 */ /* 0x000fea000383ffff */
.L_x_102:
[----:B------:R-:W-:Y:S05]  /*1400*/  BSYNC.RECONVERGENT B0 ;  /* 0x0000000000007941 */ /* 0x000fea0003800200 */
.L_x_101:
[----:B------:R-:W-:Y:S01]  /*1410*/  SHF.R.U32.HI R16, RZ, 0x2, R17 ;  /* 0x00000002ff107819 */ /* 0x000fe20000011611 */
[----:B------:R-:W-:Y:S01]  /*1420*/  IMAD.SHL.U32 R18, R15, 0x10, RZ ;  /* 0x000000100f127824 */ /* 0x000fe200078e00ff */
[----:B0-----:R-:W-:Y:S01]  /*1430*/  ISETP.GT.AND P0, PT, R5, -0x1, PT ;  /* 0xffffffff0500780c */ /* 0x001fe20003f04270 */
[----:B------:R-:W-:Y:S01]  /*1440*/  VIADD R12, R12, 0x10974f ;  /* 0x0010974f0c0c7836 */ /* 0x000fe20000000000 */
[----:B------:R-:W-:Y:S01]  /*1450*/  LOP3.LUT R17, R16, R17, RZ, 0x3c, !PT ;  /* 0x0000001110117212 */ /* 0x000fe200078e3cff */
[----:B------:R-:W-:Y:S01]  /*1460*/  IMAD.MOV.U32 R16, RZ, RZ, R7 ;  /* 0x000000ffff107224 */ /* 0x000fe200078e0007 */
[----:B------:R-:W-:Y:S01]  /*1470*/  BSSY.RECONVERGENT B0, `(.L_x_107) ;  /* 0x0000058000007945 */ /* 0x000fe20003800200 */
[----:B------:R-:W-:Y:S02]  /*1480*/  IMAD.MOV.U32 R5, RZ, RZ, 0x2f800000 ;  /* 0x2f800000ff057424 */ /* 0x000fe400078e00ff */
[----:B------:R-:W-:-:S05]  /*1490*/  IMAD.SHL.U32 R13, R17, 0x2, RZ ;  /* 0x00000002110d7824 */ /* 0x000fca00078e00ff */
[----:B------:R-:W-:Y:S01]  /*14a0*/  LOP3.LUT R18, R17, R13, R18, 0x96, !PT ;  /* 0x0000000d11127212 */ /* 0x000fe200078e9612 */
[----:B------:R-:W-:Y:S02]  /*14b0*/  IMAD.MOV.U32 R17, RZ, RZ, R14 ;  /* 0x000000ffff117224 */ /* 0x000fe400078e000e */
[----:B------:R-:W-:Y:S01]  /*14c0*/  IMAD.MOV.U32 R13, RZ, RZ, R6 ;  /* 0x000000ffff0d7224 */ /* 0x000fe200078e0006 */
[----:B------:R-:W-:Y:S01]  /*14d0*/  LOP3.LUT R19, R18, R15, RZ, 0x3c, !PT ;  /* 0x0000000f12137212 */ /* 0x000fe200078e3cff */
[----:B------:R-:W-:Y:S01]  /*14e0*/  IMAD.MOV.U32 R18, RZ, RZ, R15 ;  /* 0x000000ffff127224 */ /* 0x000fe200078e000f */
[----:B------:R0:W-:Y:S03]  /*14f0*/  STG.E.64 desc[UR6][R8.64+0x8], R16 ;  /* 0x0000081008007986 */ /* 0x0001e6000c101b06 */
[----:B------:R-:W-:Y:S01]  /*1500*/  IMAD.IADD R6, R19, 0x1, R12 ;  /* 0x0000000113067824 */ /* 0x000fe200078e020c */
[----:B------:R0:W-:Y:S04]  /*1510*/  STG.E.64 desc[UR6][R8.64], R12 ;  /* 0x0000000c08007986 */ /* 0x0001e8000c101b06 */
[----:B------:R0:W-:Y:S01]  /*1520*/  STG.E.64 desc[UR6][R8.64+0x10], R18 ;  /* 0x0000101208007986 */ /* 0x0001e2000c101b06 */
[----:B------:R-:W-:-:S05]  /*1530*/  I2FP.F32.U32 R6, R6 ;  /* 0x0000000600067245 */ /* 0x000fca0000201000 */
[----:B------:R-:W-:Y:S01]  /*1540*/  FFMA R14, R6, R5, 1.1641532182693481445e-10 ;  /* 0x2f000000060e7423 */ /* 0x000fe20000000005 */
[----:B------:R-:W-:Y:S06]  /*1550*/  @P0 BRA `(.L_x_108) ;  /* 0x0000000000940947 */ /* 0x000fec0003800000 */
[----:B0-----:R-:W0:Y:S08]  /*1560*/  LDC.64 R12, c[0x0][0x3b8] ;  /* 0x0000ee00ff0c7b82 */ /* 0x001e300000000a00 */
[----:B------:R-:W1:Y:S08]  /*1570*/  LDC.64 R22, c[0x0][0x3c0] ;  /* 0x0000f000ff167b82 */ /* 0x000e700000000a00 */
[----:B------:R-:W2:Y:S01]  /*1580*/  LDC.64 R6, c[0x0][0x3b0] ;  /* 0x0000ec00ff067b82 */ /* 0x000ea20000000a00 */
[----:B0----5:R-:W-:-:S07]  /*1590*/  IMAD.WIDE R16, R11, 0x4, R12 ;  /* 0x000000040b107825 */ /* 0x021fce00078e020c */
[----:B------:R-:W0:Y:S01]  /*15a0*/  LDC.64 R18, c[0x0][0x398] ;  /* 0x0000e600ff127b82 */ /* 0x000e220000000a00 */
[----:B------:R-:W3:Y:S01]  /*15b0*/  LDG.E R5, desc[UR6][R16.64] ;  /* 0x0000000610057981 */ /* 0x000ee2000c1e1900 */
[----:B------:R-:W-:-:S04]  /*15c0*/  IMAD.WIDE R12, R10, 0x4, R12 ;  /* 0x000000040a0c7825 */ /* 0x000fc800078e020c */
[----:B-1----:R-:W-:Y:S01]  /*15d0*/  IMAD.WIDE R22, R10, 0x4, R22 ;  /* 0x000000040a167825 */ /* 0x002fe200078e0216 */
[----:B---3--:R-:W-:Y:S04]  /*15e0*/  STG.E desc[UR6][R12.64], R5 ;  /* 0x000000050c007986 */ /* 0x008fe8000c101906 */
[----:B------:R-:W-:Y:S04]  /*15f0*/  STG.E desc[UR6][R22.64], R3 ;  /* 0x0000000316007986 */ /* 0x000fe8000c101906 */
[----:B------:R-:W2:Y:S02]  /*1600*/  LDG.E R25, desc[UR6][R12.64] ;  /* 0x000000060c197981 */ /* 0x000ea4000c1e1900 */
[----:B--2---:R-:W-:-:S05]  /*1610*/  IMAD.WIDE R24, R25, 0x4, R6 ;  /* 0x0000000419187825 */ /* 0x004fca00078e0206 */
[----:B------:R-:W-:Y:S04]  /*1620*/  STG.E desc[UR6][R24.64], R10 ;  /* 0x0000000a18007986 */ /* 0x000fe8000c101906 */
[----:B------:R1:W-:Y:S04]  /*1630*/  STG.E desc[UR6][R16.64], R10 ;  /* 0x0000000a10007986 */ /* 0x0003e8000c101906 */
[----:B------:R-:W2:Y:S01]  /*1640*/  LDG.E R27, desc[UR6][R12.64] ;  /* 0x000000060c1b7981 */ /* 0x000ea2000c1e1900 */
[--C-:B0-----:R-:W-:Y:S01]  /*1650*/  IMAD.WIDE R20, R10, 0x4, R18.reuse ;  /* 0x000000040a147825 */ /* 0x101fe200078e0212 */
[----:B-1----:R-:W0:Y:S03]  /*1660*/  LDC.64 R16, c[0x0][0x3a0] ;  /* 0x0000e800ff107b82 */ /* 0x002e260000000a00 */
[----:B--2---:R-:W-:-:S06]  /*1670*/  IMAD.WIDE R26, R27, 0x4, R18 ;  /* 0x000000041b1a7825 */ /* 0x004fcc00078e0212 */
[----:B------:R-:W2:Y:S02]  /*1680*/  LDG.E R27, desc[UR6][R26.64] ;  /* 0x000000061a1b7981 */ /* 0x000ea4000c1e1900 */
[----:B--2---:R-:W-:-:S05]  /*1690*/  FMUL R29, R14, R27 ;  /* 0x0000001b0e1d7220 */ /* 0x004fca0000400000 */
[----:B------:R1:W-:Y:S04]  /*16a0*/  STG.E desc[UR6][R20.64], R29 ;  /* 0x0000001d14007986 */ /* 0x0003e8000c101906 */
[----:B------:R-:W2:Y:S02]  /*16b0*/  LDG.E R23, desc[UR6][R12.64] ;  /* 0x000000060c177981 */ /* 0x000ea4000c1e1900 */
[----:B--2---:R-:W-:-:S05]  /*16c0*/  IMAD.WIDE R22, R23, 0x4, R18 ;  /* 0x0000000417167825 */ /* 0x004fca00078e0212 */
[----:B------:R-:W2:Y:S02]  /*16d0*/  LDG.E R14, desc[UR6][R22.64] ;  /* 0x00000006160e7981 */ /* 0x000ea4000c1e1900 */
[----:B--2---:R-:W-:-:S05]  /*16e0*/  FADD R25, -R29, R14 ;  /* 0x0000000e1d197221 */ /* 0x004fca0000000100 */
[----:B------:R2:W-:Y:S04]  /*16f0*/  STG.E desc[UR6][R22.64], R25 ;  /* 0x0000001916007986 */ /* 0x0005e8000c101906 */
[----:B------:R-:W0:Y:S02]  /*1700*/  LDG.E R15, desc[UR6][R12.64] ;  /* 0x000000060c0f7981 */ /* 0x000e24000c1e1900 */
[----:B0-----:R-:W-:-:S05]  /*1710*/  IMAD.WIDE R14, R15, 0x4, R16 ;  /* 0x000000040f0e7825 */ /* 0x001fca00078e0210 */
[----:B------:R-:W3:Y:S01]  /*1720*/  LDG.E R27, desc[UR6][R14.64] ;  /* 0x000000060e1b7981 */ /* 0x000ee2000c1e1900 */
[----:B------:R-:W-:-:S04]  /*1730*/  IMAD.WIDE R16, R10, 0x4, R16 ;  /* 0x000000040a107825 */ /* 0x000fc800078e0210 */
[----:B---3--:R-:W-:-:S05]  /*1740*/  VIADD R24, R27, 0x1 ;  /* 0x000000011b187836 */ /* 0x008fca0000000000 */
[----:B------:R2:W-:Y:S04]  /*1750*/  STG.E desc[UR6][R14.64], R24 ;  /* 0x000000180e007986 */ /* 0x0005e8000c101906 */
[----:B------:R2:W-:Y:S04]  /*1760*/  STG.E desc[UR6][R16.64], R27 ;  /* 0x0000001b10007986 */ /* 0x0005e8000c101906 */
[----:B-1----:R2:W5:Y:S01]  /*1770*/  LDG.E R21, desc[UR6][R12.64] ;  /* 0x000000060c157981 */ /* 0x002562000c1e1900 */
[--C-:B------:R-:W-:Y:S01]  /*1780*/  SHF.R.S32.HI R19, RZ, 0x1f, R10.reuse ;  /* 0x0000001fff137819 */ /* 0x100fe2000001140a */
[----:B------:R-:W-:Y:S01]  /*1790*/  IMAD.MOV.U32 R18, RZ, RZ, R10 ;  /* 0x000000ffff127224 */ /* 0x000fe200078e000a */
[----:B------:R-:W-:Y:S06]  /*17a0*/  BRA `(.L_x_109) ;  /* 0x0000000000907947 */ /* 0x000fec0003800000 */
.L_x_108:
[----:B0-----:R-:W0:Y:S08]  /*17b0*/  LDC.64 R12, c[0x0][0x3c0] ;  /* 0x0000f000ff0c7b82 */ /* 0x001e300000000a00 */
[----:B------:R-:W1:Y:S08]  /*17c0*/  LDC.64 R6, c[0x0][0x3b8] ;  /* 0x0000ee00ff067b82 */ /* 0x000e700000000a00 */
[----:B------:R-:W2:Y:S01]  /*17d0*/  LDC.64 R18, c[0x0][0x398] ;  /* 0x0000e600ff127b82 */ /* 0x000ea20000000a00 */
[----:B0----5:R-:W-:-:S05]  /*17e0*/  IMAD.WIDE R16, R11, 0x4, R12 ;  /* 0x000000040b107825 */ /* 0x021fca00078e020c */
[----:B------:R0:W5:Y:S01]  /*17f0*/  LDG.E R5, desc[UR6][R16.64] ;  /* 0x0000000610057981 */ /* 0x000162000c1e1900 */
[C---:B-1----:R-:W-:Y:S02]  /*1800*/  IMAD.WIDE R20, R10.reuse, 0x4, R6 ;  /* 0x000000040a147825 */ /* 0x042fe400078e0206 */
[----:B------:R-:W1:Y:S03]  /*1810*/  LDC.64 R6, c[0x0][0x3b0] ;  /* 0x0000ec00ff067b82 */ /* 0x000e660000000a00 */
[----:B------:R2:W-:Y:S04]  /*1820*/  STG.E desc[UR6][R20.64], R3 ;  /* 0x0000000314007986 */ /* 0x0005e8000c101906 */
[----:B------:R-:W1:Y:S01]  /*1830*/  LDG.E R15, desc[UR6][R16.64] ;  /* 0x00000006100f7981 */ /* 0x000e62000c1e1900 */
[----:B------:R-:W-:-:S04]  /*1840*/  IMAD.WIDE R12, R10, 0x4, R12 ;  /* 0x000000040a0c7825 */ /* 0x000fc800078e020c */
[----:B-1----:R-:W-:Y:S01]  /*1850*/  IMAD.WIDE R22, R15, 0x4, R6 ;  /* 0x000000040f167825 */ /* 0x002fe200078e0206 */
[----:B------:R-:W-:Y:S04]  /*1860*/  STG.E desc[UR6][R12.64], R15 ;  /* 0x0000000f0c007986 */ /* 0x000fe8000c101906 */
[----:B------:R-:W-:Y:S04]  /*1870*/  STG.E desc[UR6][R22.64], R10 ;  /* 0x0000000a16007986 */ /* 0x000fe8000c101906 */
[----:B------:R0:W-:Y:S04]  /*1880*/  STG.E desc[UR6][R16.64], R10 ;  /* 0x0000000a10007986 */ /* 0x0001e8000c101906 */
[----:B------:R-:W3:Y:S01]  /*1890*/  LDG.E R25, desc[UR6][R12.64] ;  /* 0x000000060c197981 */ /* 0x000ee2000c1e1900 */
[--C-:B--2---:R-:W-:Y:S01]  /*18a0*/  IMAD.WIDE R20, R10, 0x4, R18.reuse ;  /* 0x000000040a147825 */ /* 0x104fe200078e0212 */
[----:B0-----:R-:W0:Y:S03]  /*18b0*/  LDC.64 R16, c[0x0][0x3a0] ;  /* 0x0000e800ff107b82 */ /* 0x001e260000000a00 */
[----:B---3--:R-:W-:-:S06]  /*18c0*/  IMAD.WIDE R24, R25, 0x4, R18 ;  /* 0x0000000419187825 */ /* 0x008fcc00078e0212 */
        /* <DEDUP_REMOVED lines=10> */
[----:B------:R-:W2:Y:S01]  /*1970*/  LDG.E R25, desc[UR6][R14.64] ;  /* 0x000000060e197981 */ /* 0x000ea2000c1e1900 */
[----:B------:R-:W-:-:S04]  /*1980*/  IMAD.WIDE R16, R10, 0x4, R16 ;  /* 0x000000040a107825 */ /* 0x000fc800078e0210 */
[----:B--2---:R-:W-:-:S05]  /*1990*/  VIADD R22, R25, 0x1 ;  /* 0x0000000119167836 */ /* 0x004fca0000000000 */
[----:B------:R3:W-:Y:S04]  /*19a0*/  STG.E desc[UR6][R14.64], R22 ;  /* 0x000000160e007986 */ /* 0x0007e8000c101906 */
[----:B------:R3:W-:Y:S04]  /*19b0*/  STG.E desc[UR6][R16.64], R25 ;  /* 0x0000001910007986 */ /* 0x0007e8000c101906 */
[----:B-1----:R3:W5:Y:S01]  /*19c0*/  LDG.E R21, desc[UR6][R12.64] ;  /* 0x000000060c157981 */ /* 0x002762000c1e1900 */
[--C-:B------:R-:W-:Y:S01]  /*19d0*/  SHF.R.S32.HI R19, RZ, 0x1f, R10.reuse ;  /* 0x0000001fff137819 */ /* 0x100fe2000001140a */
[----:B------:R-:W-:-:S07]  /*19e0*/  IMAD.MOV.U32 R18, RZ, RZ, R10 ;  /* 0x000000ffff127224 */ /* 0x000fce00078e000a */
.L_x_109:
[----:B------:R-:W-:Y:S05]  /*19f0*/  BSYNC.RECONVERGENT B0 ;  /* 0x0000000000007941 */ /* 0x000fea0003800200 */
.L_x_107:
[----:B--23--:R-:W0:Y:S01]  /*1a00*/  LDC.64 R12, c[0x0][0x3a8] ;  /* 0x0000ea00ff0c7b82 */ /* 0x00ce220000000a00 */
[----:B------:R-:W1:Y:S01]  /*1a10*/  LDCU.64 UR4, c[0x0][0x3a8] ;  /* 0x00007500ff0477ac */ /* 0x000e620008000a00 */
[----:B------:R-:W-:-:S06]  /*1a20*/  IMAD.WIDE R16, R3, 0x4, R6 ;  /* 0x0000000403107825 */ /* 0x000fcc00078e0206 */
[----:B------:R-:W2:Y:S01]  /*1a30*/  LDC R22, c[0x0][0x380] ;  /* 0x0000e000ff167b82 */ /* 0x000ea20000000800 */
[----:B0----5:R-:W-:-:S05]  /*1a40*/  IMAD.WIDE R20, R21, 0x4, R12 ;  /* 0x0000000415147825 */ /* 0x021fca00078e020c */
[----:B------:R-:W3:Y:S01]  /*1a50*/  LDG.E R23, desc[UR6][R20.64] ;  /* 0x0000000614177981 */ /* 0x000ee2000c1e1900 */
[----:B-1----:R-:W-:Y:S01]  /*1a60*/  LEA R14, P0, R18, UR4, 0x2 ;  /* 0x00000004120e7c11 */ /* 0x002fe2000f8010ff */
[----:B------:R-:W-:-:S03]  /*1a70*/  IMAD.WIDE R12, R3, 0x4, R12 ;  /* 0x00000004030c7825 */ /* 0x000fc600078e020c */
[----:B------:R-:W-:Y:S01]  /*1a80*/  LEA.HI.X R15, R18, UR5, R19, 0x2, P0 ;  /* 0x00000005120f7c11 */ /* 0x000fe200080f1413 */
[----:B------:R-:W-:-:S04]  /*1a90*/  IMAD.WIDE R18, R10, 0x4, R6 ;  /* 0x000000040a127825 */ /* 0x000fc800078e0206 */
[----:B------:R-:W-:Y:S02]  /*1aa0*/  IMAD.MOV.U32 R7, RZ, RZ, 0x1 ;  /* 0x00000001ff077424 */ /* 0x000fe400078e00ff */
[----:B---3--:R-:W-:-:S05]  /*1ab0*/  VIADD R25, R23, 0x1 ;  /* 0x0000000117197836 */ /* 0x008fca0000000000 */
[----:B------:R0:W-:Y:S04]  /*1ac0*/  STG.E desc[UR6][R20.64], R25 ;  /* 0x0000001914007986 */ /* 0x0001e8000c101906 */
[----:B------:R0:W-:Y:S04]  /*1ad0*/  STG.E desc[UR6][R14.64], R23 ;  /* 0x000000170e007986 */ /* 0x0001e8000c101906 */
[----:B------:R0:W-:Y:S04]  /*1ae0*/  STG.E desc[UR6][R16.64], R10 ;  /* 0x0000000a10007986 */ /* 0x0001e8000c101906 */
[----:B------:R0:W-:Y:S04]  /*1af0*/  STG.E desc[UR6][R18.64], R11 ;  /* 0x0000000b12007986 */ /* 0x0001e8000c101906 */
[----:B------:R0:W-:Y:S04]  /*1b00*/  STG.E desc[UR6][R12.64], R7 ;  /* 0x000000070c007986 */ /* 0x0001e8000c101906 */
[----:B------:R-:W3:Y:S01]  /*1b10*/  LDG.E R6, desc[UR6][R18.64] ;  /* 0x0000000612067981 */ /* 0x000ee2000c1e1900 */
[----:B--2---:R-:W-:Y:S01]  /*1b20*/  ISETP.GT.AND P0, PT, R22, 0x1, PT ;  /* 0x000000011600780c */ /* 0x004fe20003f04270 */
[----:B------:R-:W-:Y:S01]  /*1b30*/  BSSY.RECONVERGENT B0, `(.L_x_110) ;  /* 0x000002e000007945 */ /* 0x000fe20003800200 */
[----:B---3--:R-:W-:-:S13]  /*1b40*/  ISETP.LT.AND P1, PT, R6, RZ, PT ;  /* 0x000000ff0600720c */ /* 0x008fda0003f21270 */
[----:B0-----:R-:W-:Y:S05]  /*1b50*/  @P0 BRA P1, `(.L_x_111) ;  /* 0x0000000000ac0947 */ /* 0x001fea0000800000 */
[----:B------:R-:W0:Y:S01]  /*1b60*/  LDC.64 R10, c[0x0][0x3c0] ;  /* 0x0000f000ff0a7b82 */ /* 0x000e220000000a00 */
[----:B------:R-:W-:-:S07]  /*1b70*/  IMAD.MOV.U32 R7, RZ, RZ, R2 ;  /* 0x000000ffff077224 */ /* 0x000fce00078e0002 */
[----:B------:R-:W1:Y:S08]  /*1b80*/  LDC.64 R12, c[0x0][0x3b8] ;  /* 0x0000ee00ff0c7b82 */ /* 0x000e700000000a00 */
[----:B------:R-:W2:Y:S08]  /*1b90*/  LDC.64 R14, c[0x0][0x3b0] ;  /* 0x0000ec00ff0e7b82 */ /* 0x000eb00000000a00 */
[----:B------:R-:W3:Y:S08]  /*1ba0*/  LDC.64 R16, c[0x0][0x3a0] ;  /* 0x0000e800ff107b82 */ /* 0x000ef00000000a00 */
[----:B------:R-:W4:Y:S02]  /*1bb0*/  LDC.64 R18, c[0x0][0x3a8] ;  /* 0x0000ea00ff127b82 */ /* 0x000f240000000a00 */
.L_x_117:
[----:B----4-:R-:W-:-:S05]  /*1bc0*/  IMAD.WIDE R24, R6, 0x4, R18 ;  /* 0x0000000406187825 */ /* 0x010fca00078e0212 */
[----:B------:R-:W4:Y:S01]  /*1bd0*/  LDG.E R20, desc[UR6][R24.64] ;  /* 0x0000000618147981 */ /* 0x000f22000c1e1900 */
[----:B-1----:R-:W-:-:S04]  /*1be0*/  IMAD.WIDE R22, R6, 0x4, R12 ;  /* 0x0000000406167825 */ /* 0x002fc800078e020c */
[----:B----4-:R-:W-:-:S05]  /*1bf0*/  VIADD R27, R20, 0x1 ;  /* 0x00000001141b7836 */ /* 0x010fca0000000000 */
[----:B------:R1:W-:Y:S04]  /*1c00*/  STG.E desc[UR6][R24.64], R27 ;  /* 0x0000001b18007986 */ /* 0x0003e8000c101906 */
[----:B------:R-:W4:Y:S01]  /*1c10*/  LDG.E R23, desc[UR6][R22.64] ;  /* 0x0000000616177981 */ /* 0x000f22000c1e1900 */
[----:B------:R-:W-:Y:S04]  /*1c20*/  BSSY.RECONVERGENT B1, `(.L_x_112) ;  /* 0x0000018000017945 */ /* 0x000fe80003800200 */
[----:B------:R-:W-:Y:S01]  /*1c30*/  BSSY.RELIABLE B2, `(.L_x_113) ;  /* 0x0000014000027945 */ /* 0x000fe20003800100 */
[----:B---3--:R-:W-:Y:S01]  /*1c40*/  IMAD.WIDE R20, R6, 0x4, R16 ;  /* 0x0000000406147825 */ /* 0x008fe200078e0210 */
[----:B----4-:R-:W-:-:S13]  /*1c50*/  ISETP.GE.AND P0, PT, R23, R0, PT ;  /* 0x000000001700720c */ /* 0x010fda0003f06270 */
[----:B-1----:R-:W-:Y:S05]  /*1c60*/  @!P0 BRA `(.L_x_114) ;  /* 0x0000000000148947 */ /* 0x002fea0003800000 */
[----:B------:R-:W-:Y:S01]  /*1c70*/  IMAD.WIDE R22, R23, 0x4, R16 ;  /* 0x0000000417167825 */ /* 0x000fe200078e0210 */
[----:B------:R-:W3:Y:S05]  /*1c80*/  LDG.E R25, desc[UR6][R20.64] ;  /* 0x0000000614197981 */ /* 0x000eea000c1e1900 */
[----:B------:R-:W3:Y:S02]  /*1c90*/  LDG.E R22, desc[UR6][R22.64] ;  /* 0x0000000616167981 */ /* 0x000ee4000c1e1900 */
[----:B---3--:R-:W-:-:S13]  /*1ca0*/  ISETP.GE.AND P0, PT, R22, R25, PT ;  /* 0x000000191600720c */ /* 0x008fda0003f06270 */
[----:B------:R-:W-:Y:S05]  /*1cb0*/  @P0 BRA `(.L_x_115) ;  /* 0x00000000002c0947 */ /* 0x000fea0003800000 */
.L_x_114:
[----:B0-----:R-:W-:-:S06]  /*1cc0*/  IMAD.WIDE R22, R6, 0x4, R10 ;  /* 0x0000000406167825 */ /* 0x001fcc00078e020a */
[----:B------:R-:W3:Y:S02]  /*1cd0*/  LDG.E R23, desc[UR6][R22.64] ;  /* 0x0000000616177981 */ /* 0x000ee4000c1e1900 */
[----:B---3--:R-:W-:-:S13]  /*1ce0*/  ISETP.GE.AND P0, PT, R23, R0, PT ;  /* 0x000000001700720c */ /* 0x008fda0003f06270 */
[----:B------:R-:W-:Y:S05]  /*1cf0*/  @!P0 BREAK.RELIABLE B2 ;  /* 0x0000000000028942 */ /* 0x000fea0003800100 */
[----:B------:R-:W-:Y:S05]  /*1d00*/  @!P0 BRA `(.L_x_116) ;  /* 0x0000000000248947 */ /* 0x000fea0003800000 */
[----:B------:R-:W-:Y:S01]  /*1d10*/  IMAD.WIDE R22, R23, 0x4, R16 ;  /* 0x0000000417167825 */ /* 0x000fe200078e0210 */
[----:B------:R-:W3:Y:S05]  /*1d20*/  LDG.E R25, desc[UR6][R20.64] ;  /* 0x0000000614197981 */ /* 0x000eea000c1e1900 */
[----:B------:R-:W3:Y:S02]  /*1d30*/  LDG.E R22, desc[UR6][R22.64] ;  /* 0x0000000616167981 */ /* 0x000ee4000c1e1900 */
[----:B---3--:R-:W-:-:S13]  /*1d40*/  ISETP.GE.AND P0, PT, R22, R25, PT ;  /* 0x000000191600720c */ /* 0x008fda0003f06270 */
[----:B------:R-:W-:Y:S05]  /*1d50*/  @!P0 BREAK.RELIABLE B2 ;  /* 0x0000000000028942 */ /* 0x000fea0003800100 */
[----:B------:R-:W-:Y:S05]  /*1d60*/  @!P0 BRA `(.L_x_116) ;  /* 0x00000000000c8947 */ /* 0x000fea0003800000 */
.L_x_115:
[----:B------:R-:W-:Y:S05]  /*1d70*/  BSYNC.RELIABLE B2 ;  /* 0x0000000000027941 */ /* 0x000fea0003800100 */
.L_x_113:
[----:B------:R-:W-:-:S05]  /*1d80*/  VIADD R25, R25, 0x1 ;  /* 0x0000000119197836 */ /* 0x000fca0000000000 */
[----:B------:R1:W-:Y:S02]  /*1d90*/  STG.E desc[UR6][R20.64], R25 ;  /* 0x0000001914007986 */ /* 0x0003e4000c101906 */
.L_x_116:
[----:B------:R-:W-:Y:S05]  /*1da0*/  BSYNC.RECONVERGENT B1 ;  /* 0x0000000000017941 */ /* 0x000fea0003800200 */
.L_x_112:
[----:B-12---:R-:W-:-:S05]  /*1db0*/  IMAD.WIDE R20, R6, 0x4, R14 ;  /* 0x0000000406147825 */ /* 0x006fca00078e020e */
[----:B------:R-:W2:Y:S01]  /*1dc0*/  LDG.E R6, desc[UR6][R20.64] ;  /* 0x0000000614067981 */ /* 0x000ea2000c1e1900 */
[----:B------:R-:W-:-:S05]  /*1dd0*/  FADD R7, R7, -1 ;  /* 0xbf80000007077421 */ /* 0x000fca0000000000 */
[----:B------:R-:W-:-:S04]  /*1de0*/  FSETP.GTU.AND P0, PT, R7, RZ, PT ;  /* 0x000000ff0700720b */ /* 0x000fc80003f0c000 */
[----:B--2---:R-:W-:-:S13]  /*1df0*/  ISETP.GT.OR P0, PT, R6, -0x1, !P0 ;  /* 0xffffffff0600780c */ /* 0x004fda0004704670 */
[----:B------:R-:W-:Y:S05]  /*1e00*/  @P0 BRA `(.L_x_117) ;  /* 0xfffffffc006c0947 */ /* 0x000fea000383ffff */
.L_x_111:
[----:B------:R-:W-:Y:S05]  /*1e10*/  BSYNC.RECONVERGENT B0 ;  /* 0x0000000000007941 */ /* 0x000fea0003800200 */
.L_x_110:
[----:B------:R-:W2:Y:S04]  /*1e20*/  LDG.E.64 R6, desc[UR6][R8.64] ;  /* 0x0000000608067981 */ /* 0x000ea8000c1e1b00 */
[----:B0-----:R-:W3:Y:S04]  /*1e30*/  LDG.E.64 R10, desc[UR6][R8.64+0x10] ;  /* 0x00001006080a7981 */ /* 0x001ee8000c1e1b00 */
[----:B------:R-:W4:Y:S01]  /*1e40*/  LDG.E.64 R12, desc[UR6][R8.64+0x8] ;  /* 0x00000806080c7981 */ /* 0x000f22000c1e1b00 */
[----:B------:R-:W-:Y:S01]  /*1e50*/  ISETP.GE.AND P0, PT, R5, R0, PT ;  /* 0x000000000500720c */ /* 0x000fe20003f06270 */
[----:B------:R-:W-:Y:S01]  /*1e60*/  BSSY.RECONVERGENT B0, `(.L_x_118) ;  /* 0x0000038000007945 */ /* 0x000fe20003800200 */
[----:B--2---:R-:W-:Y:S01]  /*1e70*/  SHF.R.U32.HI R14, RZ, 0x2, R7 ;  /* 0x00000002ff0e7819 */ /* 0x004fe20000011607 */
[----:B------:R-:W-:-:S03]  /*1e80*/  VIADD R6, R6, 0x587c5 ;  /* 0x000587c506067836 */ /* 0x000fc60000000000 */
[----:B------:R-:W-:Y:S01]  /*1e90*/  LOP3.LUT R7, R14, R7, RZ, 0x3c, !PT ;  /* 0x000000070e077212 */ /* 0x000fe200078e3cff */
[----:B---3--:R-:W-:Y:S02]  /*1ea0*/  IMAD.SHL.U32 R16, R11, 0x10, RZ ;  /* 0x000000100b107824 */ /* 0x008fe400078e00ff */
[----:B----4-:R-:W-:Y:S02]  /*1eb0*/  IMAD.MOV.U32 R14, RZ, RZ, R13 ;  /* 0x000000ffff0e7224 */ /* 0x010fe400078e000d */
        /* <DEDUP_REMOVED lines=10> */
[----:B------:R-:W-:Y:S05]  /*1f60*/  @P0 BRA `(.L_x_119) ;  /* 0x0000000000180947 */ /* 0x000fea0003800000 */
[----:B------:R-:W0:Y:S02]  /*1f70*/  LDC.64 R10, c[0x0][0x398] ;  /* 0x0000e600ff0a7b82 */ /* 0x000e240000000a00 */
[----:B0-----:R-:W-:-:S06]  /*1f80*/  IMAD.WIDE R6, R5, 0x4, R10 ;  /* 0x0000000405067825 */ /* 0x001fcc00078e020a */
[----:B------:R-:W2:Y:S01]  /*1f90*/  LDG.E R7, desc[UR6][R6.64] ;  /* 0x0000000606077981 */ /* 0x000ea2000c1e1900 */
[----:B------:R-:W-:-:S05]  /*1fa0*/  IMAD.WIDE R10, R3, 0x4, R10 ;  /* 0x00000004030a7825 */ /* 0x000fca00078e020a */
[----:B--2---:R2:W-:Y:S01]  /*1fb0*/  STG.E desc[UR6][R10.64], R7 ;  /* 0x000000070a007986 */ /* 0x0045e2000c101906 */
[----:B------:R-:W-:Y:S05]  /*1fc0*/  BRA `(.L_x_120) ;  /* 0x0000000000847947 */ /* 0x000fea0003800000 */
.L_x_119:
[----:B0-----:R-:W0:Y:S01]  /*1fd0*/  LDC.64 R6, c[0x0][0x398] ;  /* 0x0000e600ff067b82 */ /* 0x001e220000000a00 */
[----:B------:R-:W-:Y:S01]  /*1fe0*/  I2FP.F32.U32 R10, R10 ;  /* 0x0000000a000a7245 */ /* 0x000fe20000201000 */
[----:B------:R-:W-:Y:S02]  /*1ff0*/  IMAD.MOV.U32 R11, RZ, RZ, 0x2f800000 ;  /* 0x2f800000ff0b7424 */ /* 0x000fe400078e00ff */
[----:B------:R-:W-:Y:S02]  /*2000*/  IMAD.MOV.U32 R13, RZ, RZ, 0x4f800000 ;  /* 0x4f800000ff0d7424 */ /* 0x000fe400078e00ff */
[----:B------:R-:W-:Y:S01]  /*2010*/  FFMA R10, R10, R11, 1.1641532182693481445e-10 ;  /* 0x2f0000000a0a7423 */ /* 0x000fe2000000000b */
[----:B------:R-:W-:Y:S01]  /*2020*/  IMAD.MOV.U32 R19, RZ, RZ, RZ ;  /* 0x000000ffff137224 */ /* 0x000fe200078e00ff */
[----:B------:R-:W1:Y:S02]  /*2030*/  LDC.64 R14, c[0x0][0x3c0] ;  /* 0x0000f000ff0e7b82 */ /* 0x000e640000000a00 */
[----:B------:R-:W-:-:S06]  /*2040*/  FFMA R16, R10, R13, 1 ;  /* 0x3f8000000a107423 */ /* 0x000fcc000000000d */
[----:B------:R-:W2:Y:S01]  /*2050*/  LDC.64 R12, c[0x0][0x398] ;  /* 0x0000e600ff0c7b82 */ /* 0x000ea20000000a00 */
[----:B------:R-:W3:Y:S01]  /*2060*/  F2I.U32.TRUNC.NTZ R16, R16 ;  /* 0x0000001000107305 */ /* 0x000ee2000020f000 */
[----:B0-----:R-:W-:-:S06]  /*2070*/  IMAD.WIDE R6, R3, 0x4, R6 ;  /* 0x0000000403067825 */ /* 0x001fcc00078e0206 */
[----:B------:R-:W0:Y:S01]  /*2080*/  LDC.64 R10, c[0x0][0x3b8] ;  /* 0x0000ee00ff0a7b82 */ /* 0x000e220000000a00 */
[----:B------:R4:W-:Y:S01]  /*2090*/  STG.E desc[UR6][R6.64], RZ ;  /* 0x000000ff06007986 */ /* 0x0009e2000c101906 */
[----:B-1-3--:R-:W-:-:S13]  /*20a0*/  ISETP.GT.AND P0, PT, R16, -0x1, PT ;  /* 0xffffffff1000780c */ /* 0x00afda0003f04270 */
.L_x_124:
[----:B--2---:R-:W-:-:S06]  /*20b0*/  IMAD.WIDE R16, R5, 0x4, R12 ;  /* 0x0000000405107825 */ /* 0x004fcc00078e020c */
[----:B------:R-:W2:Y:S01]  /*20c0*/  LDG.E R16, desc[UR6][R16.64] ;  /* 0x0000000610107981 */ /* 0x000ea2000c1e1900 */
[----:B------:R-:W-:Y:S01]  /*20d0*/  BSSY.RELIABLE B1, `(.L_x_121) ;  /* 0x000000f000017945 */ /* 0x000fe20003800100 */
[----:B-12---:R-:W-:-:S05]  /*20e0*/  FADD R19, R16, R19 ;  /* 0x0000001310137221 */ /* 0x006fca0000000000 */
[----:B------:R1:W-:Y:S01]  /*20f0*/  STG.E desc[UR6][R6.64], R19 ;  /* 0x0000001306007986 */ /* 0x0003e2000c101906 */
[----:B------:R-:W-:Y:S05]  /*2100*/  @P0 BRA `(.L_x_122) ;  /* 0x0000000000180947 */ /* 0x000fea0003800000 */
[----:B0-----:R-:W-:-:S05]  /*2110*/  IMAD.WIDE R16, R5, 0x4, R10 ;  /* 0x0000000405107825 */ /* 0x001fca00078e020a */
[----:B------:R-:W2:Y:S02]  /*2120*/  LDG.E R5, desc[UR6][R16.64] ;  /* 0x0000000610057981 */ /* 0x000ea4000c1e1900 */
[----:B--2---:R-:W-:-:S13]  /*2130*/  ISETP.NE.AND P1, PT, R5, -0x2, PT ;  /* 0xfffffffe0500780c */ /* 0x004fda0003f25270 */
[----:B------:R-:W-:Y:S05]  /*2140*/  @!P1 BREAK.RELIABLE B1 ;  /* 0x0000000000019942 */ /* 0x000fea0003800100 */
[----:B------:R-:W-:Y:S05]  /*2150*/  @!P1 BRA `(.L_x_120) ;  /* 0x0000000000209947 */ /* 0x000fea0003800000 */
[----:B------:R-:W-:Y:S05]  /*2160*/  BRA `(.L_x_123) ;  /* 0x0000000000147947 */ /* 0x000fea0003800000 */
.L_x_122:
[----:B------:R-:W-:-:S05]  /*2170*/  IMAD.WIDE R16, R5, 0x4, R14 ;  /* 0x0000000405107825 */ /* 0x000fca00078e020e */
[----:B------:R-:W2:Y:S02]  /*2180*/  LDG.E R5, desc[UR6][R16.64] ;  /* 0x0000000610057981 */ /* 0x000ea4000c1e1900 */
[----:B--2---:R-:W-:-:S13]  /*2190*/  ISETP.NE.AND P1, PT, R5, -0x2, PT ;  /* 0xfffffffe0500780c */ /* 0x004fda0003f25270 */
[----:B------:R-:W-:Y:S05]  /*21a0*/  @!P1 BREAK.RELIABLE B1 ;  /* 0x0000000000019942 */ /* 0x000fea0003800100 */
[----:B------:R-:W-:Y:S05]  /*21b0*/  @!P1 BRA `(.L_x_120) ;  /* 0x0000000000089947 */ /* 0x000fea0003800000 */
.L_x_123:
[----:B------:R-:W-:Y:S05]  /*21c0*/  BSYNC.RELIABLE B1 ;  /* 0x0000000000017941 */ /* 0x000fea0003800100 */
.L_x_121:
[----:B------:R-:W-:Y:S05]  /*21d0*/  BRA `(.L_x_124) ;  /* 0xfffffffc00b47947 */ /* 0x000fea000383ffff */
.L_x_120:
[----:B------:R-:W-:Y:S05]  /*21e0*/  BSYNC.RECONVERGENT B0 ;  /* 0x0000000000007941 */ /* 0x000fea0003800200 */
.L_x_118:
[----:B------:R-:W-:-:S05]  /*21f0*/  VIADD R3, R3, 0x1 ;  /* 0x0000000103037836 */ /* 0x000fca0000000000 */
[----:B------:R-:W-:-:S13]  /*2200*/  ISETP.GE.AND P0, PT, R3, R0, PT ;  /* 0x000000000300720c */ /* 0x000fda0003f06270 */
[----:B------:R-:W-:Y:S05]  /*2210*/  @!P0 BRA `(.L_x_125) ;  /* 0xffffffec00708947 */ /* 0x000fea000383ffff */
[----:B------:R-:W-:Y:S05]  /*2220*/  EXIT ;  /* 0x000000000000794d */ /* 0x000fea0003800000 */
.L_x_126:
        /* <DEDUP_REMOVED lines=13> */
.L_x_221:


//--------------------- .text._Z22Load_memory_shared_GpuiPiPfS0_S_S_S_S_S_ --------------------------
	.section	.text._Z22Load_memory_shared_GpuiPiPfS0_S_S_S_S_S_,"ax",@progbits
	.align	128
        .global         _Z22Load_memory_shared_GpuiPiPfS0_S_S_S_S_S_
        .type           _Z22Load_memory_shared_GpuiPiPfS0_S_S_S_S_S_,@function
        .size           _Z22Load_memory_shared_GpuiPiPfS0_S_S_S_S_S_,(.L_x_222 - _Z22Load_memory_shared_GpuiPiPfS0_S_S_S_S_S_)
        .other          _Z22Load_memory_shared_GpuiPiPfS0_S_S_S_S_S_,@"STO_CUDA_ENTRY STV_DEFAULT"
_Z22Load_memory_shared_GpuiPiPfS0_S_S_S_S_S_:
.text._Z22Load_memory_shared_GpuiPiPfS0_S_S_S_S_S_:
[----:B------:R-:W-:Y:S01]  /*0000*/  LDC R1, c[0x0][0x37c] ;  /* 0x0000df00ff017b82 */ /* 0x000fe20000000800 */
[----:B------:R-:W0:Y:S07]  /*0010*/  S2R R3, SR_TID.X ;  /* 0x0000000000037919 */ /* 0x000e2e0000002100 */
[----:B------:R-:W1:Y:S01]  /*0020*/  LDC R0, c[0x0][0x380] ;  /* 0x0000e000ff007b82 */ /* 0x000e620000000800 */
[----:B------:R-:W2:Y:S01]  /*0030*/  LDCU.64 UR8, c[0x0][0x358] ;  /* 0x00006b00ff0877ac */ /* 0x000ea20008000a00 */
[----:B------:R-:W-:Y:S06]  /*0040*/  BSSY.RECONVERGENT B0, `(.L_x_127) ;  /* 0x0000089000007945 */ /* 0x000fec0003800200 */
[----:B------:R-:W3:Y:S08]  /*0050*/  S2UR UR4, SR_CTAID.X ;  /* 0x00000000000479c3 */ /* 0x000ef00000002500 */
[----:B------:R-:W3:Y:S01]  /*0060*/  LDC R2, c[0x0][0x360] ;  /* 0x0000d800ff027b82 */ /* 0x000ee20000000800 */
[----:B-1----:R-:W-:-:S04]  /*0070*/  ISETP.GT.AND P0, PT, R0, RZ, PT ;  /* 0x000000ff0000720c */ /* 0x002fc80003f04270 */
[----:B0-----:R-:W-:Y:S01]  /*0080*/  ISETP.EQ.AND P0, PT, R3, RZ, P0 ;  /* 0x000000ff0300720c */ /* 0x001fe20000702270 */
[----:B---3--:R-:W-:Y:S02]  /*0090*/  IMAD R3, R2, UR4, R3 ;  /* 0x0000000402037c24 */ /* 0x008fe4000f8e0203 */
[----:B------:R-:W-:Y:S02]  /*00a0*/  VIADD R2, R0, 0xffffffff ;  /* 0xffffffff00027836 */ /* 0x000fe40000000000 */
[----:B------:R-:W-:-:S08]  /*00b0*/  IMAD R3, R3, R0, RZ ;  /* 0x0000000003037224 */ /* 0x000fd000078e02ff */
[----:B--2---:R-:W-:Y:S05]  /*00c0*/  @!P0 BRA `(.L_x_128) ;  /* 0x0000000800008947 */ /* 0x004fea0003800000 */
[----:B------:R-:W-:Y:S01]  /*00d0*/  ISETP.GE.U32.AND P1, PT, R2, 0xf, PT ;  /* 0x0000000f0200780c */ /* 0x000fe20003f26070 */
[----:B------:R-:W-:Y:S01]  /*00e0*/  IMAD.MOV.U32 R22, RZ, RZ, RZ ;  /* 0x000000ffff167224 */ /* 0x000fe200078e00ff */
[----:B------:R-:W-:-:S04]  /*00f0*/  LOP3.LUT R24, R0, 0xf, RZ, 0xc0, !PT ;  /* 0x0000000f00187812 */ /* 0x000fc800078ec0ff */
[----:B------:R-:W-:-:S07]  /*0100*/  ISETP.NE.AND P2, PT, R24, RZ, PT ;  /* 0x000000ff1800720c */ /* 0x000fce0003f45270 */
[----:B------:R-:W-:Y:S06]  /*0110*/  @!P1 BRA `(.L_x_129) ;  /* 0x0000000000d49947 */ /* 0x000fec0003800000 */
[----:B------:R-:W0:Y:S01]  /*0120*/  S2UR UR5, SR_CgaCtaId ;  /* 0x00000000000579c3 */ /* 0x000e220000008800 */
[----:B------:R-:W1:Y:S01]  /*0130*/  LDCU.64 UR6, c[0x0][0x388] ;  /* 0x00007100ff0677ac */ /* 0x000e620008000a00 */
[----:B------:R-:W-:Y:S01]  /*0140*/  LOP3.LUT R22, R0, 0x7ffffff0, RZ, 0xc0, !PT ;  /* 0x7ffffff000167812 */ /* 0x000fe200078ec0ff */
[----:B------:R-:W-:-:S04]  /*0150*/  UMOV UR4, 0x400 ;  /* 0x0000040000047882 */ /* 0x000fc80000000000 */
[----:B------:R-:W-:Y:S01]  /*0160*/  IMAD.MOV R23, RZ, RZ, -R22 ;  /* 0x000000ffff177224 */ /* 0x000fe200078e0a16 */
[----:B-1----:R-:W-:Y:S02]  /*0170*/  UIADD3 UR6, UP0, UPT, UR6, 0x20, URZ ;  /* 0x0000002006067890 */ /* 0x002fe4000ff1e0ff */
[----:B0-----:R-:W-:-:S04]  /*0180*/  ULEA UR4, UR5, UR4, 0x18 ;  /* 0x0000000405047291 */ /* 0x001fc8000f8ec0ff */
[----:B------:R-:W-:Y:S01]  /*0190*/  IMAD.U32 R20, RZ, RZ, UR6 ;  /* 0x00000006ff147e24 */ /* 0x000fe2000f8e00ff */
[----:B------:R-:W-:Y:S02]  /*01a0*/  UIADD3.X UR5, UPT, UPT, URZ, UR7, URZ, UP0, !UPT ;  /* 0x00000007ff057290 */ /* 0x000fe400087fe4ff */
[----:B------:R-:W-:-:S04]  /*01b0*/  UIADD3 UR4, UPT, UPT, UR4, 0x20, URZ ;  /* 0x0000002004047890 */ /* 0x000fc8000fffe0ff */
[----:B------:R-:W-:-:S08]  /*01c0*/  IMAD.U32 R21, RZ, RZ, UR5 ;  /* 0x00000005ff157e24 */ /* 0x000fd0000f8e00ff */
.L_x_130:
[----:B0-----:R-:W2:Y:S04]  /*01d0*/  LDG.E R4, desc[UR8][R20.64+-0x20] ;  /* 0xffffe00814047981 */ /* 0x001ea8000c1e1900 */
[----:B------:R-:W3:Y:S04]  /*01e0*/  LDG.E R5, desc[UR8][R20.64+-0x1c] ;  /* 0xffffe40814057981 */ /* 0x000ee8000c1e1900 */
[----:B------:R-:W4:Y:S04]  /*01f0*/  LDG.E R6, desc[UR8][R20.64+-0x18] ;  /* 0xffffe80814067981 */ /* 0x000f28000c1e1900 */
[----:B------:R-:W5:Y:S04]  /*0200*/  LDG.E R7, desc[UR8][R20.64+-0x14] ;  /* 0xffffec0814077981 */ /* 0x000f68000c1e1900 */
        /* <DEDUP_REMOVED lines=11> */
[----:B------:R0:W5:Y:S01]  /*02c0*/  LDG.E R19, desc[UR8][R20.64+0x1c] ;  /* 0x00001c0814137981 */ /* 0x000162000c1e1900 */
[----:B------:R-:W-:-:S05]  /*02d0*/  VIADD R23, R23, 0x10 ;  /* 0x0000001017177836 */ /* 0x000fca0000000000 */
[----:B------:R-:W-:Y:S02]  /*02e0*/  ISETP.NE.AND P1, PT, R23, RZ, PT ;  /* 0x000000ff1700720c */ /* 0x000fe40003f25270 */
[----:B0-----:R-:W-:-:S05]  /*02f0*/  IADD3 R20, P3, PT, R20, 0x40, RZ ;  /* 0x0000004014147810 */ /* 0x001fca0007f7e0ff */
[----:B------:R-:W-:Y:S01]  /*0300*/  IMAD.X R21, RZ, RZ, R21, P3 ;  /* 0x000000ffff157224 */ /* 0x000fe200018e0615 */
[----:B--2---:R-:W-:Y:S02]  /*0310*/  I2FP.F32.S32 R4, R4 ;  /* 0x0000000400047245 */ /* 0x004fe40000201400 */
[----:B---3--:R-:W-:Y:S02]  /*0320*/  I2FP.F32.S32 R5, R5 ;  /* 0x0000000500057245 */ /* 0x008fe40000201400 */
[----:B----4-:R-:W-:Y:S02]  /*0330*/  I2FP.F32.S32 R6, R6 ;  /* 0x0000000600067245 */ /* 0x010fe40000201400 */
[----:B-----5:R-:W-:Y:S02]  /*0340*/  I2FP.F32.S32 R7, R7 ;  /* 0x0000000700077245 */ /* 0x020fe40000201400 */
[----:B------:R-:W-:-:S03]  /*0350*/  I2FP.F32.S32 R8, R8 ;  /* 0x0000000800087245 */ /* 0x000fc60000201400 */
[----:B------:R0:W-:Y:S01]  /*0360*/  STS.128 [UR4+-0x20], R4 ;  /* 0xffffe004ff007988 */ /* 0x0001e20008000c04 */
[----:B------:R-:W-:Y:S02]  /*0370*/  I2FP.F32.S32 R9, R9 ;  /* 0x0000000900097245 */ /* 0x000fe40000201400 */
[----:B------:R-:W-:Y:S02]  /*0380*/  I2FP.F32.S32 R10, R10 ;  /* 0x0000000a000a7245 */ /* 0x000fe40000201400 */
[----:B------:R-:W-:Y:S02]  /*0390*/  I2FP.F32.S32 R11, R11 ;  /* 0x0000000b000b7245 */ /* 0x000fe40000201400 */
[----:B------:R-:W-:-:S03]  /*03a0*/  I2FP.F32.S32 R12, R12 ;  /* 0x0000000c000c7245 */ /* 0x000fc60000201400 */
[----:B------:R0:W-:Y:S01]  /*03b0*/  STS.128 [UR4+-0x10], R8 ;  /* 0xfffff008ff007988 */ /* 0x0001e20008000c04 */
[----:B------:R-:W-:Y:S02]  /*03c0*/  I2FP.F32.S32 R13, R13 ;  /* 0x0000000d000d7245 */ /* 0x000fe40000201400 */
[----:B------:R-:W-:Y:S02]  /*03d0*/  I2FP.F32.S32 R14, R14 ;  /* 0x0000000e000e7245 */ /* 0x000fe40000201400 */
[----:B------:R-:W-:Y:S02]  /*03e0*/  I2FP.F32.S32 R15, R15 ;  /* 0x0000000f000f7245 */ /* 0x000fe40000201400 */
[----:B------:R-:W-:-:S03]  /*03f0*/  I2FP.F32.S32 R16, R16 ;  /* 0x0000001000107245 */ /* 0x000fc60000201400 */
[----:B------:R0:W-:Y:S01]  /*0400*/  STS.128 [UR4], R12 ;  /* 0x0000000cff007988 */ /* 0x0001e20008000c04 */
[----:B------:R-:W-:Y:S02]  /*0410*/  I2FP.F32.S32 R17, R17 ;  /* 0x0000001100117245 */ /* 0x000fe40000201400 */
[----:B------:R-:W-:Y:S02]  /*0420*/  I2FP.F32.S32 R18, R18 ;  /* 0x0000001200127245 */ /* 0x000fe40000201400 */
[----:B------:R-:W-:-:S05]  /*0430*/  I2FP.F32.S32 R19, R19 ;  /* 0x0000001300137245 */ /* 0x000fca0000201400 */
[----:B------:R0:W-:Y:S01]  /*0440*/  STS.128 [UR4+0x10], R16 ;  /* 0x00001010ff007988 */ /* 0x0001e20008000c04 */
[----:B------:R-:W-:Y:S01]  /*0450*/  UIADD3 UR4, UPT, UPT, UR4, 0x40, URZ ;  /* 0x0000004004047890 */ /* 0x000fe2000fffe0ff */
[----:B------:R-:W-:Y:S11]  /*0460*/  @P1 BRA `(.L_x_130) ;  /* 0xfffffffc00581947 */ /* 0x000ff6000383ffff */
.L_x_129:
        /* <DEDUP_REMOVED lines=14> */
[----:B------:R0:W5:Y:S01]  /*0550*/  LDG.E R14, desc[UR8][R10.64+0x1c] ;  /* 0x00001c080a0e7981 */ /* 0x000162000c1e1900 */
[----:B------:R-:W-:Y:S01]  /*0560*/  MOV R12, 0x400 ;  /* 0x00000400000c7802 */ /* 0x000fe20000000f00 */
[----:B------:R-:W1:Y:S03]  /*0570*/  S2R R17, SR_CgaCtaId ;  /* 0x0000000000117919 */ /* 0x000e660000008800 */
[----:B-1----:R-:W-:-:S05]  /*0580*/  LEA R17, R17, R12, 0x18 ;  /* 0x0000000c11117211 */ /* 0x002fca00078ec0ff */
[C---:B------:R-:W-:Y:S02]  /*0590*/  IMAD R12, R22.reuse, 0x4, R17 ;  /* 0x00000004160c7824 */ /* 0x040fe400078e0211 */
[----:B------:R-:W-:Y:S01]  /*05a0*/  VIADD R22, R22, 0x8 ;  /* 0x0000000816167836 */ /* 0x000fe20000000000 */
[----:B--2---:R-:W-:Y:S02]  /*05b0*/  I2FP.F32.S32 R4, R4 ;  /* 0x0000000400047245 */ /* 0x004fe40000201400 */
[----:B---3--:R-:W-:Y:S02]  /*05c0*/  I2FP.F32.S32 R5, R5 ;  /* 0x0000000500057245 */ /* 0x008fe40000201400 */
[----:B----4-:R-:W-:Y:S02]  /*05d0*/  I2FP.F32.S32 R6, R6 ;  /* 0x0000000600067245 */ /* 0x010fe40000201400 */
[----:B-----5:R-:W-:Y:S02]  /*05e0*/  I2FP.F32.S32 R7, R7 ;  /* 0x0000000700077245 */ /* 0x020fe40000201400 */
[----:B------:R-:W-:-:S03]  /*05f0*/  I2FP.F32.S32 R8, R8 ;  /* 0x0000000800087245 */ /* 0x000fc60000201400 */
[----:B------:R1:W-:Y:S01]  /*0600*/  STS.128 [R12], R4 ;  /* 0x000000040c007388 */ /* 0x0003e20000000c00 */
[----:B------:R-:W-:Y:S02]  /*0610*/  I2FP.F32.S32 R9, R9 ;  /* 0x0000000900097245 */ /* 0x000fe40000201400 */
[----:B0-----:R-:W-:Y:S02]  /*0620*/  I2FP.F32.S32 R10, R13 ;  /* 0x0000000d000a7245 */ /* 0x001fe40000201400 */
[----:B------:R-:W-:-:S05]  /*0630*/  I2FP.F32.S32 R11, R14 ;  /* 0x0000000e000b7245 */ /* 0x000fca0000201400 */
[----:B------:R1:W-:Y:S02]  /*0640*/  STS.128 [R12+0x10], R8 ;  /* 0x000010080c007388 */ /* 0x0003e40000000c00 */
.L_x_131:
[----:B------:R-:W-:Y:S05]  /*0650*/  @!P2 BRA `(.L_x_128) ;  /* 0x00000000009ca947 */ /* 0x000fea0003800000 */
[----:B------:R-:W-:Y:S02]  /*0660*/  ISETP.GE.U32.AND P1, PT, R15, 0x4, PT ;  /* 0x000000040f00780c */ /* 0x000fe40003f26070 */
[----:B-1----:R-:W-:-:S04]  /*0670*/  LOP3.LUT R8, R0, 0x3, RZ, 0xc0, !PT ;  /* 0x0000000300087812 */ /* 0x002fc800078ec0ff */
        /* <DEDUP_REMOVED lines=8> */
[----:B------:R-:W0:Y:S01]  /*0700*/  S2R R6, SR_CgaCtaId ;  /* 0x0000000000067919 */ /* 0x000e220000008800 */
[----:B------:R-:W-:-:S04]  /*0710*/  MOV R5, 0x400 ;  /* 0x0000040000057802 */ /* 0x000fc80000000f00 */
[----:B0-----:R-:W-:-:S05]  /*0720*/  LEA R5, R6, R5, 0x18 ;  /* 0x0000000506057211 */ /* 0x001fca00078ec0ff */
[C---:B------:R-:W-:Y:S02]  /*0730*/  IMAD R9, R22.reuse, 0x4, R5 ;  /* 0x0000000416097824 */ /* 0x040fe400078e0205 */
[----:B------:R-:W-:Y:S01]  /*0740*/  VIADD R22, R22, 0x4 ;  /* 0x0000000416167836 */ /* 0x000fe20000000000 */
[----:B--2---:R-:W-:Y:S02]  /*0750*/  I2FP.F32.S32 R5, R7 ;  /* 0x0000000700057245 */ /* 0x004fe40000201400 */
[----:B---3--:R-:W-:Y:S02]  /*0760*/  I2FP.F32.S32 R4, R4 ;  /* 0x0000000400047245 */ /* 0x008fe40000201400 */
[----:B----4-:R-:W-:Y:S02]  /*0770*/  I2FP.F32.S32 R6, R12 ;  /* 0x0000000c00067245 */ /* 0x010fe40000201400 */
[----:B-----5:R-:W-:-:S05]  /*0780*/  I2FP.F32.S32 R7, R13 ;  /* 0x0000000d00077245 */ /* 0x020fca0000201400 */
[----:B------:R0:W-:Y:S02]  /*0790*/  STS.128 [R9], R4 ;  /* 0x0000000409007388 */ /* 0x0001e40000000c00 */
.L_x_132:
[----:B------:R-:W-:Y:S05]  /*07a0*/  @!P2 BRA `(.L_x_128) ;  /* 0x000000000048a947 */ /* 0x000fea0003800000 */
[----:B0-----:R-:W0:Y:S01]  /*07b0*/  S2R R7, SR_CgaCtaId ;  /* 0x0000000000077919 */ /* 0x001e220000008800 */
[----:B------:R-:W1:Y:S01]  /*07c0*/  LDC.64 R4, c[0x0][0x388] ;  /* 0x0000e200ff047b82 */ /* 0x000e620000000a00 */
[----:B------:R-:W-:Y:S01]  /*07d0*/  MOV R6, 0x400 ;  /* 0x0000040000067802 */ /* 0x000fe20000000f00 */
[----:B------:R-:W-:Y:S02]  /*07e0*/  IMAD.MOV R8, RZ, RZ, -R8 ;  /* 0x000000ffff087224 */ /* 0x000fe400078e0a08 */
[----:B-1----:R-:W-:Y:S01]  /*07f0*/  IMAD.WIDE.U32 R4, R22, 0x4, R4 ;  /* 0x0000000416047825 */ /* 0x002fe200078e0004 */
[----:B0-----:R-:W-:-:S03]  /*0800*/  LEA R7, R7, R6, 0x18 ;  /* 0x0000000607077211 */ /* 0x001fc600078ec0ff */
[----:B------:R-:W-:Y:S02]  /*0810*/  IMAD.MOV.U32 R6, RZ, RZ, R4 ;  /* 0x000000ffff067224 */ /* 0x000fe400078e0004 */
[----:B------:R-:W-:-:S07]  /*0820*/  IMAD R22, R22, 0x4, R7 ;  /* 0x0000000416167824 */ /* 0x000fce00078e0207 */
.L_x_133:
[----:B------:R-:W-:-:S06]  /*0830*/  IMAD.MOV.U32 R4, RZ, RZ, R6 ;  /* 0x000000ffff047224 */ /* 0x000fcc00078e0006 */
[----:B------:R0:W2:Y:S01]  /*0840*/  LDG.E R4, desc[UR8][R4.64] ;  /* 0x0000000804047981 */ /* 0x0000a2000c1e1900 */
[----:B------:R-:W-:Y:S01]  /*0850*/  VIADD R8, R8, 0x1 ;  /* 0x0000000108087836 */ /* 0x000fe20000000000 */
[----:B------:R-:W-:-:S04]  /*0860*/  IADD3 R6, P2, PT, R6, 0x4, RZ ;  /* 0x0000000406067810 */ /* 0x000fc80007f5e0ff */
[----:B------:R-:W-:Y:S01]  /*0870*/  ISETP.NE.AND P1, PT, R8, RZ, PT ;  /* 0x000000ff0800720c */ /* 0x000fe20003f25270 */
[----:B0-----:R-:W-:Y:S01]  /*0880*/  IMAD.X R5, RZ, RZ, R5, P2 ;  /* 0x000000ffff057224 */ /* 0x001fe200010e0605 */
[----:B--2---:R-:W-:-:S05]  /*0890*/  I2FP.F32.S32 R7, R4 ;  /* 0x0000000400077245 */ /* 0x004fca0000201400 */
[----:B------:R0:W-:Y:S02]  /*08a0*/  STS [R22], R7 ;  /* 0x0000000716007388 */ /* 0x0001e40000000800 */
[----:B0-----:R-:W-:-:S04]  /*08b0*/  VIADD R22, R22, 0x4 ;  /* 0x0000000416167836 */ /* 0x001fc80000000000 */
[----:B------:R-:W-:Y:S05]  /*08c0*/  @P1 BRA `(.L_x_133) ;  /* 0xfffffffc00d81947 */ /* 0x000fea000383ffff */
.L_x_128:
[----:B------:R-:W-:Y:S05]  /*08d0*/  BSYNC.RECONVERGENT B0 ;  /* 0x0000000000007941 */ /* 0x000fea0003800200 */
.L_x_127:
[----:B------:R-:W-:Y:S01]  /*08e0*/  BAR.SYNC.DEFER_BLOCKING 0x0 ;  /* 0x0000000000007b1d */ /* 0x000fe20000010000 */
[----:B------:R-:W-:-:S13]  /*08f0*/  ISETP.GE.AND P1, PT, R0, 0x1, PT ;  /* 0x000000010000780c */ /* 0x000fda0003f26270 */
[----:B------:R-:W-:Y:S05]  /*0900*/  @!P1 BRA `(.L_x_134) ;  /* 0x00000008001c9947 */ /* 0x000fea0003800000 */
[----:B------:R-:W-:Y:S01]  /*0910*/  ISETP.GE.U32.AND P2, PT, R2, 0x7, PT ;  /* 0x000000070200780c */ /* 0x000fe20003f46070 */
[----:B0-----:R-:W-:-:S12]  /*0920*/  IMAD.MOV.U32 R14, RZ, RZ, RZ ;  /* 0x000000ffff0e7224 */ /* 0x001fd800078e00ff */
[----:B------:R-:W-:Y:S05]  /*0930*/  @!P2 BRA `(.L_x_135) ;  /* 0x0000000000e4a947 */ /* 0x000fea0003800000 */
[----:B------:R-:W0:Y:S01]  /*0940*/  S2UR UR5, SR_CgaCtaId ;  /* 0x00000000000579c3 */ /* 0x000e220000008800 */
[----:B------:R-:W-:Y:S01]  /*0950*/  LOP3.LUT R14, R0, 0x7ffffff8, RZ, 0xc0, !PT ;  /* 0x7ffffff8000e7812 */ /* 0x000fe200078ec0ff */
[----:B------:R-:W-:Y:S01]  /*0960*/  UMOV UR4, 0x400 ;  /* 0x0000040000047882 */ /* 0x000fe20000000000 */
[----:B------:R-:W-:Y:S01]  /*0970*/  I2FP.F32.S32 R20, R3 ;  /* 0x0000000300147245 */ /* 0x000fe20000201400 */
[----:B------:R-:W-:Y:S02]  /*0980*/  IMAD.MOV.U32 R15, RZ, RZ, R3 ;  /* 0x000000ffff0f7224 */ /* 0x000fe400078e0003 */
[----:B------:R-:W-:Y:S02]  /*0990*/  IMAD.MOV R16, RZ, RZ, -R14 ;  /* 0x000000ffff107224 */ /* 0x000fe400078e0a0e */
[----:B-1----:R-:W1:Y:S01]  /*09a0*/  LDC.64 R12, c[0x0][0x388] ;  /* 0x0000e200ff0c7b82 */ /* 0x002e620000000a00 */
[----:B0-----:R-:W-:-:S04]  /*09b0*/  ULEA UR4, UR5, UR4, 0x18 ;  /* 0x0000000405047291 */ /* 0x001fc8000f8ec0ff */
[----:B------:R-:W-:-:S12]  /*09c0*/  UIADD3 UR4, UPT, UPT, UR4, 0x10, URZ ;  /* 0x0000001004047890 */ /* 0x000fd8000fffe0ff */
.L_x_136:
[----:B0-----:R-:W0:Y:S01]  /*09d0*/  LDS.128 R4, [UR4+-0x10] ;  /* 0xfffff004ff047984 */ /* 0x001e220008000c00 */
[----:B------:R-:W-:-:S03]  /*09e0*/  VIADD R16, R16, 0x8 ;  /* 0x0000000810107836 */ /* 0x000fc60000000000 */
[----:B------:R-:W2:Y:S01]  /*09f0*/  LDS.128 R8, [UR4] ;  /* 0x00000004ff087984 */ /* 0x000ea20008000c00 */
[----:B------:R-:W-:Y:S01]  /*0a00*/  UIADD3 UR4, UPT, UPT, UR4, 0x20, URZ ;  /* 0x0000002004047890 */ /* 0x000fe2000fffe0ff */
[----:B0-----:R-:W-:Y:S02]  /*0a10*/  FSETP.GE.AND P2, PT, R4, RZ, PT ;  /* 0x000000ff0400720b */ /* 0x001fe40003f46000 */
[----:B------:R-:W-:Y:S02]  /*0a20*/  FSETP.GE.AND P3, PT, R5, RZ, PT ;  /* 0x000000ff0500720b */ /* 0x000fe40003f66000 */
[----:B------:R-:W-:Y:S02]  /*0a30*/  FSEL R17, R20, RZ, P2 ;  /* 0x000000ff14117208 */ /* 0x000fe40001000000 */
[----:B------:R-:W-:Y:S02]  /*0a40*/  FSETP.GE.AND P2, PT, R6, RZ, PT ;  /* 0x000000ff0600720b */ /* 0x000fe40003f46000 */
[----:B------:R-:W-:Y:S01]  /*0a50*/  FSEL R18, R20, RZ, P3 ;  /* 0x000000ff14127208 */ /* 0x000fe20001800000 */
[----:B------:R-:W-:Y:S01]  /*0a60*/  FADD R4, R4, R17 ;  /* 0x0000001104047221 */ /* 0x000fe20000000000 */
[----:B------:R-:W-:-:S02]  /*0a70*/  FSEL R17, R20, RZ, P2 ;  /* 0x000000ff14117208 */ /* 0x000fc40001000000 */
[----:B------:R-:W-:Y:S01]  /*0a80*/  FSETP.GE.AND P2, PT, R7, RZ, PT ;  /* 0x000000ff0700720b */ /* 0x000fe20003f46000 */
[----:B------:R-:W-:Y:S02]  /*0a90*/  FADD R5, R5, R18 ;  /* 0x0000001205057221 */ /* 0x000fe40000000000 */
[----:B------:R-:W-:Y:S01]  /*0aa0*/  FADD R17, R6, R17 ;  /* 0x0000001106117221 */ /* 0x000fe20000000000 */
[----:B------:R-:W-:Y:S01]  /*0ab0*/  FSEL R6, R20, RZ, P2 ;  /* 0x000000ff14067208 */ /* 0x000fe20001000000 */
[----:B------:R-:W0:Y:S01]  /*0ac0*/  F2I.TRUNC.NTZ R4, R4 ;  /* 0x0000000400047305 */ /* 0x000e22000020f100 */
[----:B--2---:R-:W-:-:S03]  /*0ad0*/  FSETP.GE.AND P2, PT, R8, RZ, PT ;  /* 0x000000ff0800720b */ /* 0x004fc60003f46000 */
[----:B------:R-:W-:Y:S01]  /*0ae0*/  FADD R6, R7, R6 ;  /* 0x0000000607067221 */ /* 0x000fe20000000000 */
[----:B------:R-:W-:Y:S02]  /*0af0*/  FSEL R7, R20, RZ, P2 ;  /* 0x000000ff14077208 */ /* 0x000fe40001000000 */
[----:B------:R-:W-:Y:S01]  /*0b00*/  FSETP.GE.AND P2, PT, R9, RZ, PT ;  /* 0x000000ff0900720b */ /* 0x000fe20003f46000 */
[----:B------:R-:W2:Y:S02]  /*0b10*/  F2I.TRUNC.NTZ R5, R5 ;  /* 0x0000000500057305 */ /* 0x000ea4000020f100 */
[----:B------:R-:W-:Y:S01]  /*0b20*/  FADD R8, R8, R7 ;  /* 0x0000000708087221 */ /* 0x000fe20000000000 */
[----:B------:R-:W-:Y:S02]  /*0b30*/  FSEL R18, R20, RZ, P2 ;  /* 0x000000ff14127208 */ /* 0x000fe40001000000 */
[----:B------:R-:W-:-:S03]  /*0b40*/  FSETP.GE.AND P2, PT, R10, RZ, PT ;  /* 0x000000ff0a00720b */ /* 0x000fc60003f46000 */
[----:B------:R-:W-:Y:S01]  /*0b50*/  FADD R18, R9, R18 ;  /* 0x0000001209127221 */ /* 0x000fe20000000000 */
[----:B------:R-:W-:Y:S01]  /*0b60*/  FSEL R7, R20, RZ, P2 ;  /* 0x000000ff14077208 */ /* 0x000fe20001000000 */
[----:B------:R-:W3:Y:S01]  /*0b70*/  F2I.TRUNC.NTZ R17, R17 ;  /* 0x0000001100117305 */ /* 0x000ee2000020f100 */
[----:B------:R-:W-:-:S03]  /*0b80*/  FSETP.GE.AND P2, PT, R11, RZ, PT ;  /* 0x000000ff0b00720b */ /* 0x000fc60003f46000 */
[----:B------:R-:W-:Y:S01]  /*0b90*/  FADD R10, R10, R7 ;  /* 0x000000070a0a7221 */ /* 0x000fe20000000000 */
[----:B------:R-:W-:Y:S02]  /*0ba0*/  FSEL R22, R20, RZ, P2 ;  /* 0x000000ff14167208 */ /* 0x000fe40001000000 */
[----:B------:R-:W-:Y:S01]  /*0bb0*/  ISETP.NE.AND P2, PT, R16, RZ, PT ;  /* 0x000000ff1000720c */ /* 0x000fe20003f45270 */
[----:B------:R1:W4:Y:S02]  /*0bc0*/  F2I.TRUNC.NTZ R19, R6 ;  /* 0x0000000600137305 */ /* 0x000324000020f100 */
[----:B------:R-:W-:-:S06]  /*0bd0*/  FADD R22, R11, R22 ;  /* 0x000000160b167221 */ /* 0x000fcc0000000000 */
[----:B------:R-:W5:Y:S01]  /*0be0*/  F2I.TRUNC.NTZ R21, R8 ;  /* 0x0000000800157305 */ /* 0x000f62000020f100 */
[----:B-1----:R-:W-:-:S04]  /*0bf0*/  IMAD.WIDE R6, R15, 0x4, R12 ;  /* 0x000000040f067825 */ /* 0x002fc800078e020c */
[----:B------:R-:W-:Y:S01]  /*0c00*/  VIADD R15, R15, 0x8 ;  /* 0x000000080f0f7836 */ /* 0x000fe20000000000 */
[----:B0-----:R0:W-:Y:S02]  /*0c10*/  STG.E desc[UR8][R6.64], R4 ;  /* 0x0000000406007986 */ /* 0x0011e4000c101908 */
[----:B------:R-:W1:Y:S02]  /*0c20*/  F2I.TRUNC.NTZ R9, R18 ;  /* 0x0000001200097305 */ /* 0x000e64000020f100 */
[----:B--2---:R0:W-:Y:S04]  /*0c30*/  STG.E desc[UR8][R6.64+0x4], R5 ;  /* 0x0000040506007986 */ /* 0x0041e8000c101908 */
[----:B---3--:R0:W-:Y:S02]  /*0c40*/  STG.E desc[UR8][R6.64+0x8], R17 ;  /* 0x0000081106007986 */ /* 0x0081e4000c101908 */
[----:B------:R-:W2:Y:S02]  /*0c50*/  F2I.TRUNC.NTZ R23, R10 ;  /* 0x0000000a00177305 */ /* 0x000ea4000020f100 */
[----:B----4-:R0:W-:Y:S04]  /*0c60*/  STG.E desc[UR8][R6.64+0xc], R19 ;  /* 0x00000c1306007986 */ /* 0x0101e8000c101908 */
[----:B-----5:R0:W-:Y:S02]  /*0c70*/  STG.E desc[UR8][R6.64+0x10], R21 ;  /* 0x0000101506007986 */ /* 0x0201e4000c101908 */
[----:B------:R-:W3:Y:S02]  /*0c80*/  F2I.TRUNC.NTZ R11, R22 ;  /* 0x00000016000b7305 */ /* 0x000ee4000020f100 */
[----:B-1----:R0:W-:Y:S04]  /*0c90*/  STG.E desc[UR8][R6.64+0x14], R9 ;  /* 0x0000140906007986 */ /* 0x0021e8000c101908 */
[----:B--2---:R0:W-:Y:S04]  /*0ca0*/  STG.E desc[UR8][R6.64+0x18], R23 ;  /* 0x0000181706007986 */ /* 0x0041e8000c101908 */
[----:B---3--:R0:W-:Y:S01]  /*0cb0*/  STG.E desc[UR8][R6.64+0x1c], R11 ;  /* 0x00001c0b06007986 */ /* 0x0081e2000c101908 */
[----:B------:R-:W-:Y:S05]  /*0cc0*/  @P2 BRA `(.L_x_136) ;  /* 0xfffffffc00402947 */ /* 0x000fea000383ffff */
.L_x_135:
[----:B01----:R-:W-:-:S13]  /*0cd0*/  LOP3.LUT P2, R4, R0, 0x7, RZ, 0xc0, !PT ;  /* 0x0000000700047812 */ /* 0x003fda000784c0ff */
[----:B------:R-:W-:Y:S05]  /*0ce0*/  @!P2 BRA `(.L_x_134) ;  /* 0x000000040024a947 */ /* 0x000fea0003800000 */
[----:B------:R-:W-:Y:S02]  /*0cf0*/  ISETP.GE.U32.AND P3, PT, R4, 0x4, PT ;  /* 0x000000040400780c */ /* 0x000fe40003f66070 */
[----:B------:R-:W-:Y:S02]  /*0d00*/  LOP3.LUT R16, R0, 0x3, RZ, 0xc0, !PT ;  /* 0x0000000300107812 */ /* 0x000fe400078ec0ff */
[----:B------:R-:W-:Y:S02]  /*0d10*/  I2FP.F32.S32 R8, R3 ;  /* 0x0000000300087245 */ /* 0x000fe40000201400 */
[----:B------:R-:W-:-:S07]  /*0d20*/  ISETP.NE.AND P2, PT, R16, RZ, PT ;  /* 0x000000ff1000720c */ /* 0x000fce0003f45270 */
[----:B------:R-:W-:Y:S06]  /*0d30*/  @!P3 BRA `(.L_x_137) ;  /* 0x000000000078b947 */ /* 0x000fec0003800000 */
[----:B------:R-:W0:Y:S01]  /*0d40*/  S2R R5, SR_CgaCtaId ;  /* 0x0000000000057919 */ /* 0x000e220000008800 */
[----:B------:R-:W-:-:S04]  /*0d50*/  MOV R4, 0x400 ;  /* 0x0000040000047802 */ /* 0x000fc80000000f00 */
[----:B0-----:R-:W-:-:S05]  /*0d60*/  LEA R5, R5, R4, 0x18 ;  /* 0x0000000405057211 */ /* 0x001fca00078ec0ff */
[----:B------:R-:W-:-:S05]  /*0d70*/  IMAD R9, R14, 0x4, R5 ;  /* 0x000000040e097824 */ /* 0x000fca00078e0205 */
[----:B------:R-:W0:Y:S04]  /*0d80*/  LDS.64 R10, [R9] ;  /* 0x00000000090a7984 */ /* 0x000e280000000a00 */
[----:B------:R-:W1:Y:S01]  /*0d90*/  LDS.64 R4, [R9+0x8] ;  /* 0x0000080009047984 */ /* 0x000e620000000a00 */
[----:B0-----:R-:W-:-:S04]  /*0da0*/  FSETP.GE.AND P3, PT, R10, RZ, PT ;  /* 0x000000ff0a00720b */ /* 0x001fc80003f66000 */
[----:B------:R-:W-:Y:S02]  /*0db0*/  FSEL R7, R8, RZ, P3 ;  /* 0x000000ff08077208 */ /* 0x000fe40001800000 */
[----:B------:R-:W-:-:S03]  /*0dc0*/  FSETP.GE.AND P3, PT, R11, RZ, PT ;  /* 0x000000ff0b00720b */ /* 0x000fc60003f66000 */
[----:B------:R-:W-:Y:S01]  /*0dd0*/  FADD R10, R10, R7 ;  /* 0x000000070a0a7221 */ /* 0x000fe20000000000 */
[----:B------:R-:W-:Y:S01]  /*0de0*/  FSEL R12, R8, RZ, P3 ;  /* 0x000000ff080c7208 */ /* 0x000fe20001800000 */
[----:B------:R-:W0:Y:S01]  /*0df0*/  LDC.64 R6, c[0x0][0x388] ;  /* 0x0000e200ff067b82 */ /* 0x000e220000000a00 */
[----:B-1----:R-:W-:Y:S01]  /*0e00*/  FSETP.GE.AND P3, PT, R4, RZ, PT ;  /* 0x000000ff0400720b */ /* 0x002fe20003f66000 */
[----:B------:R-:W1:Y:S02]  /*0e10*/  F2I.TRUNC.NTZ R13, R10 ;  /* 0x0000000a000d7305 */ /* 0x000e64000020f100 */
[----:B------:R-:W-:Y:S01]  /*0e20*/  FADD R12, R12, R11 ;  /* 0x0000000b0c0c7221 */ /* 0x000fe20000000000 */
[----:B------:R-:W-:Y:S02]  /*0e30*/  FSEL R11, R8, RZ, P3 ;  /* 0x000000ff080b7208 */ /* 0x000fe40001800000 */
[----:B------:R-:W-:-:S03]  /*0e40*/  FSETP.GE.AND P3, PT, R5, RZ, PT ;  /* 0x000000ff0500720b */ /* 0x000fc60003f66000 */
[----:B------:R-:W-:Y:S01]  /*0e50*/  FADD R11, R4, R11 ;  /* 0x0000000b040b7221 */ /* 0x000fe20000000000 */
[----:B------:R-:W-:Y:S01]  /*0e60*/  FSEL R4, R8, RZ, P3 ;  /* 0x000000ff08047208 */ /* 0x000fe20001800000 */
[----:B------:R-:W2:Y:S04]  /*0e70*/  F2I.TRUNC.NTZ R9, R12 ;  /* 0x0000000c00097305 */ /* 0x000ea8000020f100 */
[----:B------:R-:W-:Y:S01]  /*0e80*/  FADD R4, R4, R5 ;  /* 0x0000000504047221 */ /* 0x000fe20000000000 */
[----:B------:R-:W-:Y:S02]  /*0e90*/  IMAD.IADD R5, R3, 0x1, R14 ;  /* 0x0000000103057824 */ /* 0x000fe400078e020e */
[----:B------:R-:W-:Y:S01]  /*0ea0*/  VIADD R14, R14, 0x4 ;  /* 0x000000040e0e7836 */ /* 0x000fe20000000000 */
[----:B------:R-:W3:Y:S01]  /*0eb0*/  F2I.TRUNC.NTZ R11, R11 ;  /* 0x0000000b000b7305 */ /* 0x000ee2000020f100 */
[----:B0-----:R-:W-:-:S07]  /*0ec0*/  IMAD.WIDE R6, R5, 0x4, R6 ;  /* 0x0000000405067825 */ /* 0x001fce00078e0206 */
[----:B------:R-:W0:Y:S01]  /*0ed0*/  F2I.TRUNC.NTZ R15, R4 ;  /* 0x00000004000f7305 */ /* 0x000e22000020f100 */
[----:B-1----:R1:W-:Y:S04]  /*0ee0*/  STG.E desc[UR8][R6.64], R13 ;  /* 0x0000000d06007986 */ /* 0x0023e8000c101908 */
[----:B--2---:R1:W-:Y:S04]  /*0ef0*/  STG.E desc[UR8][R6.64+0x4], R9 ;  /* 0x0000040906007986 */ /* 0x0043e8000c101908 */
[----:B---3--:R1:W-:Y:S04]  /*0f00*/  STG.E desc[UR8][R6.64+0x8], R11 ;  /* 0x0000080b06007986 */ /* 0x0083e8000c101908 */
[----:B0-----:R1:W-:Y:S02]  /*0f10*/  STG.E desc[UR8][R6.64+0xc], R15 ;  /* 0x00000c0f06007986 */ /* 0x0013e4000c101908 */
.L_x_137:
[----:B------:R-:W-:Y:S05]  /*0f20*/  @!P2 BRA `(.L_x_134) ;  /* 0x000000000094a947 */ /* 0x000fea0003800000 */
[----:B------:R-:W-:Y:S02]  /*0f30*/  ISETP.NE.AND P3, PT, R16, 0x1, PT ;  /* 0x000000011000780c */ /* 0x000fe40003f65270 */
[----:B------:R-:W-:-:S04]  /*0f40*/  LOP3.LUT R4, R0, 0x1, RZ, 0xc0, !PT ;  /* 0x0000000100047812 */ /* 0x000fc800078ec0ff */
[----:B------:R-:W-:-:S07]  /*0f50*/  ISETP.NE.U32.AND P2, PT, R4, 0x1, PT ;  /* 0x000000010400780c */ /* 0x000fce0003f45070 */
[----:B------:R-:W-:Y:S06]  /*0f60*/  @!P3 BRA `(.L_x_138) ;  /* 0x00000000004cb947 */ /* 0x000fec0003800000 */
[----:B------:R-:W0:Y:S01]  /*0f70*/  S2R R5, SR_CgaCtaId ;  /* 0x0000000000057919 */ /* 0x000e220000008800 */
[----:B------:R-:W-:-:S04]  /*0f80*/  MOV R4, 0x400 ;  /* 0x0000040000047802 */ /* 0x000fc80000000f00 */
[----:B0-----:R-:W-:-:S05]  /*0f90*/  LEA R5, R5, R4, 0x18 ;  /* 0x0000000405057211 */ /* 0x001fca00078ec0ff */
[----:B-1----:R-:W-:Y:S02]  /*0fa0*/  IMAD R6, R14, 0x4, R5 ;  /* 0x000000040e067824 */ /* 0x002fe400078e0205 */
[----:B------:R-:W0:Y:S04]  /*0fb0*/  LDC.64 R4, c[0x0][0x388] ;  /* 0x0000e200ff047b82 */ /* 0x000e280000000a00 */
[----:B------:R-:W1:Y:S02]  /*0fc0*/  LDS.64 R6, [R6] ;  /* 0x0000000006067984 */ /* 0x000e640000000a00 */
[----:B-1----:R-:W-:Y:S02]  /*0fd0*/  FSETP.GE.AND P3, PT, R6, RZ, PT ;  /* 0x000000ff0600720b */ /* 0x002fe40003f66000 */
[----:B------:R-:W-:-:S02]  /*0fe0*/  FSETP.GE.AND P4, PT, R7, RZ, PT ;  /* 0x000000ff0700720b */ /* 0x000fc40003f86000 */
[C---:B------:R-:W-:Y:S02]  /*0ff0*/  FSEL R9, R8.reuse, RZ, P3 ;  /* 0x000000ff08097208 */ /* 0x040fe40001800000 */
[----:B------:R-:W-:-:S03]  /*1000*/  FSEL R10, R8, RZ, P4 ;  /* 0x000000ff080a7208 */ /* 0x000fc60002000000 */
[----:B------:R-:W-:Y:S02]  /*1010*/  FADD R9, R6, R9 ;  /* 0x0000000906097221 */ /* 0x000fe40000000000 */
[----:B------:R-:W-:Y:S01]  /*1020*/  FADD R10, R10, R7 ;  /* 0x000000070a0a7221 */ /* 0x000fe20000000000 */
[----:B------:R-:W-:Y:S02]  /*1030*/  IMAD.IADD R7, R3, 0x1, R14 ;  /* 0x0000000103077824 */ /* 0x000fe400078e020e */
[----:B------:R-:W-:Y:S01]  /*1040*/  VIADD R14, R14, 0x2 ;  /* 0x000000020e0e7836 */ /* 0x000fe20000000000 */
[----:B------:R-:W1:Y:S01]  /*1050*/  F2I.TRUNC.NTZ R9, R9 ;  /* 0x0000000900097305 */ /* 0x000e62000020f100 */
[----:B0-----:R-:W-:-:S07]  /*1060*/  IMAD.WIDE R4, R7, 0x4, R4 ;  /* 0x0000000407047825 */ /* 0x001fce00078e0204 */
[----:B------:R-:W0:Y:S01]  /*1070*/  F2I.TRUNC.NTZ R11, R10 ;  /* 0x0000000a000b7305 */ /* 0x000e22000020f100 */
[----:B-1----:R2:W-:Y:S04]  /*1080*/  STG.E desc[UR8][R4.64], R9 ;  /* 0x0000000904007986 */ /* 0x0025e8000c101908 */
[----:B0-----:R2:W-:Y:S02]  /*1090*/  STG.E desc[UR8][R4.64+0x4], R11 ;  /* 0x0000040b04007986 */ /* 0x0015e4000c101908 */
.L_x_138:
[----:B------:R-:W-:Y:S05]  /*10a0*/  @P2 BRA `(.L_x_134) ;  /* 0x0000000000342947 */ /* 0x000fea0003800000 */
[----:B--2---:R-:W0:Y:S01]  /*10b0*/  S2R R5, SR_CgaCtaId ;  /* 0x0000000000057919 */ /* 0x004e220000008800 */
[----:B------:R-:W-:Y:S01]  /*10c0*/  MOV R4, 0x400 ;  /* 0x0000040000047802 */ /* 0x000fe20000000f00 */
[----:B-1----:R-:W-:-:S03]  /*10d0*/  IMAD.IADD R9, R3, 0x1, R14 ;  /* 0x0000000103097824 */ /* 0x002fc600078e020e */
[----:B0-----:R-:W-:-:S05]  /*10e0*/  LEA R5, R5, R4, 0x18 ;  /* 0x0000000405057211 */ /* 0x001fca00078ec0ff */
[----:B------:R-:W-:Y:S02]  /*10f0*/  IMAD R6, R14, 0x4, R5 ;  /* 0x000000040e067824 */ /* 0x000fe400078e0205 */
[----:B------:R-:W0:Y:S04]  /*1100*/  LDC.64 R4, c[0x0][0x388] ;  /* 0x0000e200ff047b82 */ /* 0x000e280000000a00 */
[----:B------:R-:W1:Y:S01]  /*1110*/  LDS R6, [R6] ;  /* 0x0000000006067984 */ /* 0x000e620000000800 */
[----:B0-----:R-:W-:Y:S01]  /*1120*/  IMAD.WIDE R4, R9, 0x4, R4 ;  /* 0x0000000409047825 */ /* 0x001fe200078e0204 */
[----:B-1----:R-:W-:-:S04]  /*1130*/  FSETP.GE.AND P2, PT, R6, RZ, PT ;  /* 0x000000ff0600720b */ /* 0x002fc80003f46000 */
[----:B------:R-:W-:-:S05]  /*1140*/  FSEL R7, R8, RZ, P2 ;  /* 0x000000ff08077208 */ /* 0x000fca0001000000 */
[----:B------:R-:W-:-:S06]  /*1150*/  FADD R7, R6, R7 ;  /* 0x0000000706077221 */ /* 0x000fcc0000000000 */
[----:B------:R-:W0:Y:S02]  /*1160*/  F2I.TRUNC.NTZ R7, R7 ;  /* 0x0000000700077305 */ /* 0x000e24000020f100 */
[----:B0-----:R3:W-:Y:S02]  /*1170*/  STG.E desc[UR8][R4.64], R7 ;  /* 0x0000000704007986 */ /* 0x0017e4000c101908 */
.L_x_134:
[----:B------:R-:W-:Y:S06]  /*1180*/  BAR.SYNC.DEFER_BLOCKING 0x0 ;  /* 0x0000000000007b1d */ /* 0x000fec0000010000 */
[----:B------:R-:W-:Y:S04]  /*1190*/  BSSY.RECONVERGENT B0, `(.L_x_139) ;  /* 0x0000067000007945 */ /* 0x000fe80003800200 */
[----:B------:R-:W-:Y:S05]  /*11a0*/  @!P0 BRA `(.L_x_140) ;  /* 0x0000000400948947 */ /* 0x000fea0003800000 */
[----:B------:R-:W-:Y:S01]  /*11b0*/  ISETP.GE.U32.AND P3, PT, R2, 0xf, PT ;  /* 0x0000000f0200780c */ /* 0x000fe20003f66070 */
[----:B------:R-:W-:Y:S01]  /*11c0*/  IMAD.MOV.U32 R20, RZ, RZ, RZ ;  /* 0x000000ffff147224 */ /* 0x000fe200078e00ff */
[----:B------:R-:W-:-:S04]  /*11d0*/  LOP3.LUT R26, R0, 0xf, RZ, 0xc0, !PT ;  /* 0x0000000f001a7812 */ /* 0x000fc800078ec0ff */
[----:B------:R-:W-:-:S07]  /*11e0*/  ISETP.NE.AND P2, PT, R26, RZ, PT ;  /* 0x000000ff1a00720c */ /* 0x000fce0003f45270 */
[----:B------:R-:W-:Y:S06]  /*11f0*/  @!P3 BRA `(.L_x_141) ;  /* 0x00000000009cb947 */ /* 0x000fec0003800000 */
[----:B------:R-:W4:Y:S01]  /*1200*/  LDCU.64 UR6, c[0x0][0x390] ;  /* 0x00007200ff0677ac */ /* 0x000f220008000a00 */
[----:B------:R-:W5:Y:S01]  /*1210*/  S2UR UR10, SR_CgaCtaId ;  /* 0x00000000000a79c3 */ /* 0x000f620000008800 */
[----:B------:R-:W-:Y:S01]  /*1220*/  LOP3.LUT R20, R0, 0x7ffffff0, RZ, 0xc0, !PT ;  /* 0x7ffffff000147812 */ /* 0x000fe200078ec0ff */
[----:B------:R-:W-:-:S04]  /*1230*/  UMOV UR4, 0x400 ;  /* 0x0000040000047882 */ /* 0x000fc80000000000 */
[----:B------:R-:W-:Y:S01]  /*1240*/  IMAD.MOV R21, RZ, RZ, -R20 ;  /* 0x000000ffff157224 */ /* 0x000fe200078e0a14 */
[----:B----4-:R-:W-:-:S04]  /*1250*/  UIADD3 UR5, UP0, UPT, UR6, 0x20, URZ ;  /* 0x0000002006057890 */ /* 0x010fc8000ff1e0ff */
[----:B------:R-:W-:Y:S02]  /*1260*/  UIADD3.X UR6, UPT, UPT, URZ, UR7, URZ, UP0, !UPT ;  /* 0x00000007ff067290 */ /* 0x000fe400087fe4ff */
[----:B------:R-:W-:Y:S01]  /*1270*/  IMAD.U32 R24, RZ, RZ, UR5 ;  /* 0x00000005ff187e24 */ /* 0x000fe2000f8e00ff */
[----:B-----5:R-:W-:-:S03]  /*1280*/  ULEA UR4, UR10, UR4, 0x18 ;  /* 0x000000040a047291 */ /* 0x020fc6000f8ec0ff */
[----:B------:R-:W-:Y:S01]  /*1290*/  IMAD.U32 R25, RZ, RZ, UR6 ;  /* 0x00000006ff197e24 */ /* 0x000fe2000f8e00ff */
[----:B------:R-:W-:-:S12]  /*12a0*/  UIADD3 UR4, UPT, UPT, UR4, 0x20, URZ ;  /* 0x0000002004047890 */ /* 0x000fd8000fffe0ff */
.L_x_142:
[----:B------:R-:W-:Y:S02]  /*12b0*/  IMAD.MOV.U32 R22, RZ, RZ, R24 ;  /* 0x000000ffff167224 */ /* 0x000fe400078e0018 */
[----:B------:R-:W-:-:S05]  /*12c0*/  IMAD.MOV.U32 R23, RZ, RZ, R25 ;  /* 0x000000ffff177224 */ /* 0x000fca00078e0019 */
[----:B0123--:R-:W2:Y:S04]  /*12d0*/  LDG.E R4, desc[UR8][R22.64+-0x20] ;  /* 0xffffe00816047981 */ /* 0x00fea8000c1e1900 */
        /* <DEDUP_REMOVED lines=15> */
[----:B------:R-:W-:Y:S01]  /*13d0*/  VIADD R21, R21, 0x10 ;  /* 0x0000001015157836 */ /* 0x000fe20000000000 */
[----:B------:R-:W-:-:S04]  /*13e0*/  IADD3 R24, P4, PT, R22, 0x40, RZ ;  /* 0x0000004016187810 */ /* 0x000fc80007f9e0ff */
[----:B------:R-:W-:Y:S01]  /*13f0*/  ISETP.NE.AND P3, PT, R21, RZ, PT ;  /* 0x000000ff1500720c */ /* 0x000fe20003f65270 */
[----:B------:R-:W-:Y:S01]  /*1400*/  IMAD.X R25, RZ, RZ, R23, P4 ;  /* 0x000000ffff197224 */ /* 0x000fe200020e0617 */
[----:B--2---:R0:W-:Y:S04]  /*1410*/  STS.128 [UR4+-0x20], R4 ;  /* 0xffffe004ff007988 */ /* 0x0041e80008000c04 */
[----:B---3--:R0:W-:Y:S04]  /*1420*/  STS.128 [UR4+-0x10], R8 ;  /* 0xfffff008ff007988 */ /* 0x0081e80008000c04 */
[----:B----4-:R0:W-:Y:S04]  /*1430*/  STS.128 [UR4], R12 ;  /* 0x0000000cff007988 */ /* 0x0101e80008000c04 */
[----:B-----5:R0:W-:Y:S01]  /*1440*/  STS.128 [UR4+0x10], R16 ;  /* 0x00001010ff007988 */ /* 0x0201e20008000c04 */
[----:B------:R-:W-:Y:S01]  /*1450*/  UIADD3 UR4, UPT, UPT, UR4, 0x40, URZ ;  /* 0x0000004004047890 */ /* 0x000fe2000fffe0ff */
[----:B------:R-:W-:Y:S11]  /*1460*/  @P3 BRA `(.L_x_142) ;  /* 0xfffffffc00903947 */ /* 0x000ff6000383ffff */
.L_x_141:
[----:B------:R-:W-:Y:S05]  /*1470*/  @!P2 BRA `(.L_x_140) ;  /* 0x0000000000e0a947 */ /* 0x000fea0003800000 */
[----:B------:R-:W-:Y:S02]  /*1480*/  ISETP.GE.U32.AND P2, PT, R26, 0x8, PT ;  /* 0x000000081a00780c */ /* 0x000fe40003f46070 */
[----:B0-----:R-:W-:-:S04]  /*1490*/  LOP3.LUT R16, R0, 0x7, RZ, 0xc0, !PT ;  /* 0x0000000700107812 */ /* 0x001fc800078ec0ff */
[----:B------:R-:W-:-:S07]  /*14a0*/  ISETP.NE.AND P3, PT, R16, RZ, PT ;  /* 0x000000ff1000720c */ /* 0x000fce0003f65270 */
[----:B------:R-:W-:Y:S06]  /*14b0*/  @!P2 BRA `(.L_x_143) ;  /* 0x000000000044a947 */ /* 0x000fec0003800000 */
[----:B-1----:R-:W0:Y:S02]  /*14c0*/  LDC.64 R12, c[0x0][0x390] ;  /* 0x0000e400ff0c7b82 */ /* 0x002e240000000a00 */
[----:B0-----:R-:W-:-:S05]  /*14d0*/  IMAD.WIDE.U32 R12, R20, 0x4, R12 ;  /* 0x00000004140c7825 */ /* 0x001fca00078e000c */
[----:B--23--:R-:W2:Y:S04]  /*14e0*/  LDG.E R4, desc[UR8][R12.64] ;  /* 0x000000080c047981 */ /* 0x00cea8000c1e1900 */
[----:B------:R-:W2:Y:S04]  /*14f0*/  LDG.E R5, desc[UR8][R12.64+0x4] ;  /* 0x000004080c057981 */ /* 0x000ea8000c1e1900 */
[----:B------:R-:W2:Y:S04]  /*1500*/  LDG.E R6, desc[UR8][R12.64+0x8] ;  /* 0x000008080c067981 */ /* 0x000ea8000c1e1900 */
[----:B------:R-:W2:Y:S04]  /*1510*/  LDG.E R7, desc[UR8][R12.64+0xc] ;  /* 0x00000c080c077981 */ /* 0x000ea8000c1e1900 */
[----:B------:R-:W3:Y:S04]  /*1520*/  LDG.E R8, desc[UR8][R12.64+0x10] ;  /* 0x000010080c087981 */ /* 0x000ee8000c1e1900 */
[----:B------:R-:W3:Y:S04]  /*1530*/  LDG.E R9, desc[UR8][R12.64+0x14] ;  /* 0x000014080c097981 */ /* 0x000ee8000c1e1900 */
[----:B------:R-:W3:Y:S04]  /*1540*/  LDG.E R10, desc[UR8][R12.64+0x18] ;  /* 0x000018080c0a7981 */ /* 0x000ee8000c1e1900 */
[----:B------:R-:W3:Y:S01]  /*1550*/  LDG.E R11, desc[UR8][R12.64+0x1c] ;  /* 0x00001c080c0b7981 */ /* 0x000ee2000c1e1900 */
[----:B------:R-:W-:Y:S01]  /*1560*/  MOV R14, 0x400 ;  /* 0x00000400000e7802 */ /* 0x000fe20000000f00 */
[----:B------:R-:W0:Y:S03]  /*1570*/  S2R R15, SR_CgaCtaId ;  /* 0x00000000000f7919 */ /* 0x000e260000008800 */
[----:B0-----:R-:W-:-:S05]  /*1580*/  LEA R15, R15, R14, 0x18 ;  /* 0x0000000e0f0f7211 */ /* 0x001fca00078ec0ff */
[C---:B------:R-:W-:Y:S02]  /*1590*/  IMAD R14, R20.reuse, 0x4, R15 ;  /* 0x00000004140e7824 */ /* 0x040fe400078e020f */
[----:B------:R-:W-:-:S03]  /*15a0*/  VIADD R20, R20, 0x8 ;  /* 0x0000000814147836 */ /* 0x000fc60000000000 */
[----:B--2---:R0:W-:Y:S04]  /*15b0*/  STS.128 [R14], R4 ;  /* 0x000000040e007388 */ /* 0x0041e80000000c00 */
[----:B---3--:R0:W-:Y:S02]  /*15c0*/  STS.128 [R14+0x10], R8 ;  /* 0x000010080e007388 */ /* 0x0081e40000000c00 */
.L_x_143:
[----:B------:R-:W-:Y:S05]  /*15d0*/  @!P3 BRA `(.L_x_140) ;  /* 0x000000000088b947 */ /* 0x000fea0003800000 */
[----:B------:R-:W-:Y:S02]  /*15e0*/  ISETP.GE.U32.AND P2, PT, R16, 0x4, PT ;  /* 0x000000041000780c */ /* 0x000fe40003f46070 */
[----:B01----:R-:W-:-:S04]  /*15f0*/  LOP3.LUT R10, R0, 0x3, RZ, 0xc0, !PT ;  /* 0x00000003000a7812 */ /* 0x003fc800078ec0ff */
[----:B------:R-:W-:-:S07]  /*1600*/  ISETP.NE.AND P3, PT, R10, RZ, PT ;  /* 0x000000ff0a00720c */ /* 0x000fce0003f65270 */
[----:B------:R-:W-:Y:S06]  /*1610*/  @!P2 BRA `(.L_x_144) ;  /* 0x000000000030a947 */ /* 0x000fec0003800000 */
[----:B--23--:R-:W0:Y:S02]  /*1620*/  LDC.64 R4, c[0x0][0x390] ;  /* 0x0000e400ff047b82 */ /* 0x00ce240000000a00 */
[----:B0-----:R-:W-:-:S05]  /*1630*/  IMAD.WIDE.U32 R8, R20, 0x4, R4 ;  /* 0x0000000414087825 */ /* 0x001fca00078e0004 */
[----:B------:R-:W2:Y:S04]  /*1640*/  LDG.E R4, desc[UR8][R8.64] ;  /* 0x0000000808047981 */ /* 0x000ea8000c1e1900 */
[----:B------:R-:W2:Y:S04]  /*1650*/  LDG.E R5, desc[UR8][R8.64+0x4] ;  /* 0x0000040808057981 */ /* 0x000ea8000c1e1900 */
[----:B------:R-:W2:Y:S04]  /*1660*/  LDG.E R6, desc[UR8][R8.64+0x8] ;  /* 0x0000080808067981 */ /* 0x000ea8000c1e1900 */
[----:B------:R-:W2:Y:S01]  /*1670*/  LDG.E R7, desc[UR8][R8.64+0xc] ;  /* 0x00000c0808077981 */ /* 0x000ea2000c1e1900 */
[----:B------:R-:W-:Y:S01]  /*1680*/  MOV R11, 0x400 ;  /* 0x00000400000b7802 */ /* 0x000fe20000000f00 */
[----:B------:R-:W0:Y:S03]  /*1690*/  S2R R12, SR_CgaCtaId ;  /* 0x00000000000c7919 */ /* 0x000e260000008800 */
[----:B0-----:R-:W-:-:S05]  /*16a0*/  LEA R11, R12, R11, 0x18 ;  /* 0x0000000b0c0b7211 */ /* 0x001fca00078ec0ff */
[C---:B------:R-:W-:Y:S02]  /*16b0*/  IMAD R11, R20.reuse, 0x4, R11 ;  /* 0x00000004140b7824 */ /* 0x040fe400078e020b */
[----:B------:R-:W-:-:S03]  /*16c0*/  VIADD R20, R20, 0x4 ;  /* 0x0000000414147836 */ /* 0x000fc60000000000 */
[----:B--2---:R0:W-:Y:S04]  /*16d0*/  STS.128 [R11], R4 ;  /* 0x000000040b007388 */ /* 0x0041e80000000c00 */
.L_x_144:
[----:B------:R-:W-:Y:S05]  /*16e0*/  @!P3 BRA `(.L_x_140) ;  /* 0x000000000044b947 */ /* 0x000fea0003800000 */
[----:B0--3--:R-:W0:Y:S01]  /*16f0*/  S2R R7, SR_CgaCtaId ;  /* 0x0000000000077919 */ /* 0x009e220000008800 */
[----:B--2---:R-:W1:Y:S01]  /*1700*/  LDC.64 R4, c[0x0][0x390] ;  /* 0x0000e400ff047b82 */ /* 0x004e620000000a00 */
[----:B------:R-:W-:Y:S01]  /*1710*/  MOV R6, 0x400 ;  /* 0x0000040000067802 */ /* 0x000fe20000000f00 */
[----:B-1----:R-:W-:-:S03]  /*1720*/  IMAD.WIDE.U32 R4, R20, 0x4, R4 ;  /* 0x0000000414047825 */ /* 0x002fc600078e0004 */
[----:B0-----:R-:W-:Y:S01]  /*1730*/  LEA R7, R7, R6, 0x18 ;  /* 0x0000000607077211 */ /* 0x001fe200078ec0ff */
[----:B------:R-:W-:-:S04]  /*1740*/  IMAD.MOV R6, RZ, RZ, -R10 ;  /* 0x000000ffff067224 */ /* 0x000fc800078e0a0a */
[----:B------:R-:W-:Y:S02]  /*1750*/  IMAD R20, R20, 0x4, R7 ;  /* 0x0000000414147824 */ /* 0x000fe400078e0207 */
[----:B------:R-:W-:-:S07]  /*1760*/  IMAD.MOV.U32 R7, RZ, RZ, R5 ;  /* 0x000000ffff077224 */ /* 0x000fce00078e0005 */
.L_x_145:
[----:B------:R-:W-:-:S06]  /*1770*/  IMAD.MOV.U32 R5, RZ, RZ, R7 ;  /* 0x000000ffff057224 */ /* 0x000fcc00078e0007 */
[----:B------:R0:W2:Y:S01]  /*1780*/  LDG.E R5, desc[UR8][R4.64] ;  /* 0x0000000804057981 */ /* 0x0000a2000c1e1900 */
[----:B------:R-:W-:-:S05]  /*1790*/  VIADD R6, R6, 0x1 ;  /* 0x0000000106067836 */ /* 0x000fca0000000000 */
[----:B------:R-:W-:Y:S02]  /*17a0*/  ISETP.NE.AND P2, PT, R6, RZ, PT ;  /* 0x000000ff0600720c */ /* 0x000fe40003f45270 */
[----:B0-----:R-:W-:-:S05]  /*17b0*/  IADD3 R4, P3, PT, R4, 0x4, RZ ;  /* 0x0000000404047810 */ /* 0x001fca0007f7e0ff */
[----:B------:R-:W-:Y:S01]  /*17c0*/  IMAD.X R7, RZ, RZ, R7, P3 ;  /* 0x000000ffff077224 */ /* 0x000fe200018e0607 */
[----:B--2---:R0:W-:Y:S02]  /*17d0*/  STS [R20], R5 ;  /* 0x0000000514007388 */ /* 0x0041e40000000800 */
[----:B0-----:R-:W-:-:S03]  /*17e0*/  VIADD R20, R20, 0x4 ;  /* 0x0000000414147836 */ /* 0x001fc60000000000 */
[----:B------:R-:W-:Y:S05]  /*17f0*/  @P2 BRA `(.L_x_145) ;  /* 0xfffffffc00dc2947 */ /* 0x000fea000383ffff */
.L_x_140:
[----:B------:R-:W-:Y:S05]  /*1800*/  BSYNC.RECONVERGENT B0 ;  /* 0x0000000000007941 */ /* 0x000fea0003800200 */
.L_x_139:
[----:B------:R-:W-:Y:S06]  /*1810*/  BAR.SYNC.DEFER_BLOCKING 0x0 ;  /* 0x0000000000007b1d */ /* 0x000fec0000010000 */
[----:B------:R-:W-:Y:S05]  /*1820*/  @!P1 BRA `(.L_x_146) ;  /* 0x0000000400389947 */ /* 0x000fea0003800000 */
[----:B------:R-:W-:Y:S01]  /*1830*/  ISETP.GE.U32.AND P2, PT, R2, 0x7, PT ;  /* 0x000000070200780c */ /* 0x000fe20003f46070 */
[----:B01----:R-:W-:Y:S01]  /*1840*/  IMAD.MOV.U32 R12, RZ, RZ, RZ ;  /* 0x000000ffff0c7224 */ /* 0x003fe200078e00ff */
[----:B------:R-:W-:-:S04]  /*1850*/  LOP3.LUT R16, R0, 0x7, RZ, 0xc0, !PT ;  /* 0x0000000700107812 */ /* 0x000fc800078ec0ff */
[----:B------:R-:W-:-:S07]  /*1860*/  ISETP.NE.AND P3, PT, R16, RZ, PT ;  /* 0x000000ff1000720c */ /* 0x000fce0003f65270 */
[----:B------:R-:W-:Y:S06]  /*1870*/  @!P2 BRA `(.L_x_147) ;  /* 0x000000000070a947 */ /* 0x000fec0003800000 */
[----:B------:R-:W0:Y:S01]  /*1880*/  S2UR UR6, SR_CgaCtaId ;  /* 0x00000000000679c3 */ /* 0x000e220000008800 */
[----:B------:R-:W1:Y:S01]  /*1890*/  LDCU.64 UR10, c[0x0][0x390] ;  /* 0x00007200ff0a77ac */ /* 0x000e620008000a00 */
[----:B------:R-:W-:Y:S01]  /*18a0*/  LOP3.LUT R12, R0, 0x7ffffff8, RZ, 0xc0, !PT ;  /* 0x7ffffff8000c7812 */ /* 0x000fe200078ec0ff */
[----:B------:R-:W-:Y:S01]  /*18b0*/  IMAD.MOV.U32 R17, RZ, RZ, R3 ;  /* 0x000000ffff117224 */ /* 0x000fe200078e0003 */
[----:B------:R-:W-:-:S03]  /*18c0*/  UMOV UR4, 0x400 ;  /* 0x0000040000047882 */ /* 0x000fc60000000000 */
[----:B------:R-:W-:Y:S01]  /*18d0*/  IMAD.MOV R13, RZ, RZ, -R12 ;  /* 0x000000ffff0d7224 */ /* 0x000fe200078e0a0c */
[----:B-1----:R-:W-:Y:S02]  /*18e0*/  UIADD3 UR5, UP0, UPT, UR10, 0x10, URZ ;  /* 0x000000100a057890 */ /* 0x002fe4000ff1e0ff */
[----:B0-----:R-:W-:Y:S02]  /*18f0*/  ULEA UR4, UR6, UR4, 0x18 ;  /* 0x0000000406047291 */ /* 0x001fe4000f8ec0ff */
[----:B------:R-:W-:Y:S02]  /*1900*/  UIADD3.X UR6, UPT, UPT, URZ, UR11, URZ, UP0, !UPT ;  /* 0x0000000bff067290 */ /* 0x000fe400087fe4ff */
[----:B------:R-:W-:-:S12]  /*1910*/  UIADD3 UR4, UPT, UPT, UR4, 0x10, URZ ;  /* 0x0000001004047890 */ /* 0x000fd8000fffe0ff */
.L_x_148:
[----:B0-2---:R-:W0:Y:S01]  /*1920*/  LDS.128 R8, [UR4+-0x10] ;  /* 0xfffff004ff087984 */ /* 0x005e220008000c00 */
[----:B------:R-:W-:Y:S02]  /*1930*/  IMAD.U32 R14, RZ, RZ, UR5 ;  /* 0x00000005ff0e7e24 */ /* 0x000fe4000f8e00ff */
[----:B------:R-:W-:Y:S01]  /*1940*/  IMAD.U32 R15, RZ, RZ, UR6 ;  /* 0x00000006ff0f7e24 */ /* 0x000fe2000f8e00ff */
[----:B---3--:R-:W1:Y:S01]  /*1950*/  LDS.128 R4, [UR4] ;  /* 0x00000004ff047984 */ /* 0x008e620008000c00 */
[----:B------:R-:W-:Y:S01]  /*1960*/  VIADD R13, R13, 0x8 ;  /* 0x000000080d0d7836 */ /* 0x000fe20000000000 */
[----:B------:R-:W-:Y:S01]  /*1970*/  UIADD3 UR4, UPT, UPT, UR4, 0x20, URZ ;  /* 0x0000002004047890 */ /* 0x000fe2000fffe0ff */
[----:B------:R-:W-:-:S03]  /*1980*/  IMAD.WIDE R14, R17, 0x4, R14 ;  /* 0x00000004110e7825 */ /* 0x000fc600078e020e */
[----:B------:R-:W-:Y:S01]  /*1990*/  ISETP.NE.AND P2, PT, R13, RZ, PT ;  /* 0x000000ff0d00720c */ /* 0x000fe20003f45270 */
[----:B------:R-:W-:Y:S01]  /*19a0*/  VIADD R17, R17, 0x8 ;  /* 0x0000000811117836 */ /* 0x000fe20000000000 */
[----:B0-----:R0:W-:Y:S04]  /*19b0*/  STG.E desc[UR8][R14.64+-0x10], R8 ;  /* 0xfffff0080e007986 */ /* 0x0011e8000c101908 */
[----:B------:R0:W-:Y:S04]  /*19c0*/  STG.E desc[UR8][R14.64+-0xc], R9 ;  /* 0xfffff4090e007986 */ /* 0x0001e8000c101908 */
[----:B------:R0:W-:Y:S04]  /*19d0*/  STG.E desc[UR8][R14.64+-0x8], R10 ;  /* 0xfffff80a0e007986 */ /* 0x0001e8000c101908 */
[----:B------:R0:W-:Y:S04]  /*19e0*/  STG.E desc[UR8][R14.64+-0x4], R11 ;  /* 0xfffffc0b0e007986 */ /* 0x0001e8000c101908 */
[----:B-1----:R0:W-:Y:S04]  /*19f0*/  STG.E desc[UR8][R14.64], R4 ;  /* 0x000000040e007986 */ /* 0x0021e8000c101908 */
[----:B------:R0:W-:Y:S04]  /*1a00*/  STG.E desc[UR8][R14.64+0x4], R5 ;  /* 0x000004050e007986 */ /* 0x0001e8000c101908 */
[----:B------:R0:W-:Y:S04]  /*1a10*/  STG.E desc[UR8][R14.64+0x8], R6 ;  /* 0x000008060e007986 */ /* 0x0001e8000c101908 */
[----:B------:R0:W-:Y:S01]  /*1a20*/  STG.E desc[UR8][R14.64+0xc], R7 ;  /* 0x00000c070e007986 */ /* 0x0001e2000c101908 */
[----:B------:R-:W-:Y:S05]  /*1a30*/  @P2 BRA `(.L_x_148) ;  /* 0xfffffffc00b82947 */ /* 0x000fea000383ffff */
.L_x_147:
[----:B------:R-:W-:Y:S05]  /*1a40*/  @!P3 BRA `(.L_x_146) ;  /* 0x0000000000b0b947 */ /* 0x000fea0003800000 */
[----:B------:R-:W-:Y:S02]  /*1a50*/  ISETP.GE.U32.AND P2, PT, R16, 0x4, PT ;  /* 0x000000041000780c */ /* 0x000fe40003f46070 */
[----:B------:R-:W-:-:S04]  /*1a60*/  LOP3.LUT R13, R0, 0x3, RZ, 0xc0, !PT ;  /* 0x00000003000d7812 */ /* 0x000fc800078ec0ff */
[----:B------:R-:W-:-:S07]  /*1a70*/  ISETP.NE.AND P3, PT, R13, RZ, PT ;  /* 0x000000ff0d00720c */ /* 0x000fce0003f65270 */
[----:B------:R-:W-:Y:S06]  /*1a80*/  @!P2 BRA `(.L_x_149) ;  /* 0x000000000038a947 */ /* 0x000fec0003800000 */
[----:B0-23--:R-:W0:Y:S01]  /*1a90*/  S2R R5, SR_CgaCtaId ;  /* 0x0000000000057919 */ /* 0x00de220000008800 */
[----:B------:R-:W-:Y:S01]  /*1aa0*/  MOV R4, 0x400 ;  /* 0x0000040000047802 */ /* 0x000fe20000000f00 */
[----:B------:R-:W-:-:S03]  /*1ab0*/  IMAD.IADD R7, R3, 0x1, R12 ;  /* 0x0000000103077824 */ /* 0x000fc600078e020c */
[----:B0-----:R-:W-:-:S05]  /*1ac0*/  LEA R5, R5, R4, 0x18 ;  /* 0x0000000405057211 */ /* 0x001fca00078ec0ff */
[C---:B------:R-:W-:Y:S02]  /*1ad0*/  IMAD R6, R12.reuse, 0x4, R5 ;  /* 0x000000040c067824 */ /* 0x040fe400078e0205 */
[----:B------:R-:W0:Y:S01]  /*1ae0*/  LDC.64 R4, c[0x0][0x390] ;  /* 0x0000e400ff047b82 */ /* 0x000e220000000a00 */
[----:B------:R-:W-:Y:S02]  /*1af0*/  VIADD R12, R12, 0x4 ;  /* 0x000000040c0c7836 */ /* 0x000fe40000000000 */
[----:B------:R-:W1:Y:S04]  /*1b00*/  LDS.64 R8, [R6] ;  /* 0x0000000006087984 */ /* 0x000e680000000a00 */
[----:B------:R-:W2:Y:S01]  /*1b10*/  LDS.64 R10, [R6+0x8] ;  /* 0x00000800060a7984 */ /* 0x000ea20000000a00 */
[----:B0-----:R-:W-:-:S05]  /*1b20*/  IMAD.WIDE R4, R7, 0x4, R4 ;  /* 0x0000000407047825 */ /* 0x001fca00078e0204 */
[----:B-1----:R1:W-:Y:S04]  /*1b30*/  STG.E desc[UR8][R4.64], R8 ;  /* 0x0000000804007986 */ /* 0x0023e8000c101908 */
[----:B------:R1:W-:Y:S04]  /*1b40*/  STG.E desc[UR8][R4.64+0x4], R9 ;  /* 0x0000040904007986 */ /* 0x0003e8000c101908 */
[----:B--2---:R1:W-:Y:S04]  /*1b50*/  STG.E desc[UR8][R4.64+0x8], R10 ;  /* 0x0000080a04007986 */ /* 0x0043e8000c101908 */
[----:B------:R1:W-:Y:S02]  /*1b60*/  STG.E desc[UR8][R4.64+0xc], R11 ;  /* 0x00000c0b04007986 */ /* 0x0003e4000c101908 */
.L_x_149:
[----:B------:R-:W-:Y:S05]  /*1b70*/  @!P3 BRA `(.L_x_146) ;  /* 0x000000000064b947 */ /* 0x000fea0003800000 */
[----:B------:R-:W-:Y:S02]  /*1b80*/  ISETP.NE.AND P2, PT, R13, 0x1, PT ;  /* 0x000000010d00780c */ /* 0x000fe40003f45270 */
[----:B0123--:R-:W-:-:S04]  /*1b90*/  LOP3.LUT R4, R0, 0x1, RZ, 0xc0, !PT ;  /* 0x0000000100047812 */ /* 0x00ffc800078ec0ff */
[----:B------:R-:W-:-:S07]  /*1ba0*/  ISETP.NE.U32.AND P3, PT, R4, 0x1, PT ;  /* 0x000000010400780c */ /* 0x000fce0003f65070 */
[----:B------:R-:W-:Y:S06]  /*1bb0*/  @!P2 BRA `(.L_x_150) ;  /* 0x00000000002ca947 */ /* 0x000fec0003800000 */
[----:B------:R-:W0:Y:S01]  /*1bc0*/  S2R R5, SR_CgaCtaId ;  /* 0x0000000000057919 */ /* 0x000e220000008800 */
[----:B------:R-:W-:Y:S01]  /*1bd0*/  MOV R4, 0x400 ;  /* 0x0000040000047802 */ /* 0x000fe20000000f00 */
[----:B------:R-:W-:-:S03]  /*1be0*/  IMAD.IADD R9, R3, 0x1, R12 ;  /* 0x0000000103097824 */ /* 0x000fc600078e020c */
[----:B0-----:R-:W-:-:S05]  /*1bf0*/  LEA R5, R5, R4, 0x18 ;  /* 0x0000000405057211 */ /* 0x001fca00078ec0ff */
[C---:B------:R-:W-:Y:S02]  /*1c00*/  IMAD R6, R12.reuse, 0x4, R5 ;  /* 0x000000040c067824 */ /* 0x040fe400078e0205 */
[----:B------:R-:W0:Y:S01]  /*1c10*/  LDC.64 R4, c[0x0][0x390] ;  /* 0x0000e400ff047b82 */ /* 0x000e220000000a00 */
[----:B------:R-:W-:-:S03]  /*1c20*/  VIADD R12, R12, 0x2 ;  /* 0x000000020c0c7836 */ /* 0x000fc60000000000 */
[----:B------:R-:W1:Y:S01]  /*1c30*/  LDS.64 R6, [R6] ;  /* 0x0000000006067984 */ /* 0x000e620000000a00 */
[----:B0-----:R-:W-:-:S05]  /*1c40*/  IMAD.WIDE R4, R9, 0x4, R4 ;  /* 0x0000000409047825 */ /* 0x001fca00078e0204 */
[----:B-1----:R0:W-:Y:S04]  /*1c50*/  STG.E desc[UR8][R4.64], R6 ;  /* 0x0000000604007986 */ /* 0x0021e8000c101908 */
[----:B------:R0:W-:Y:S02]  /*1c60*/  STG.E desc[UR8][R4.64+0x4], R7 ;  /* 0x0000040704007986 */ /* 0x0001e4000c101908 */
.L_x_150:
[----:B------:R-:W-:Y:S05]  /*1c70*/  @P3 BRA `(.L_x_146) ;  /* 0x0000000000243947 */ /* 0x000fea0003800000 */
[----:B0-----:R-:W0:Y:S01]  /*1c80*/  S2R R5, SR_CgaCtaId ;  /* 0x0000000000057919 */ /* 0x001e220000008800 */
[----:B------:R-:W-:Y:S01]  /*1c90*/  MOV R4, 0x400 ;  /* 0x0000040000047802 */ /* 0x000fe20000000f00 */
[----:B------:R-:W-:-:S03]  /*1ca0*/  IMAD.IADD R9, R3, 0x1, R12 ;  /* 0x0000000103097824 */ /* 0x000fc600078e020c */
[----:B0-----:R-:W-:-:S05]  /*1cb0*/  LEA R5, R5, R4, 0x18 ;  /* 0x0000000405057211 */ /* 0x001fca00078ec0ff */
[----:B------:R-:W-:Y:S02]  /*1cc0*/  IMAD R6, R12, 0x4, R5 ;  /* 0x000000040c067824 */ /* 0x000fe400078e0205 */
[----:B------:R-:W0:Y:S03]  /*1cd0*/  LDC.64 R4, c[0x0][0x390] ;  /* 0x0000e400ff047b82 */ /* 0x000e260000000a00 */
[----:B------:R-:W1:Y:S01]  /*1ce0*/  LDS R7, [R6] ;  /* 0x0000000006077984 */ /* 0x000e620000000800 */
[----:B0-----:R-:W-:-:S05]  /*1cf0*/  IMAD.WIDE R4, R9, 0x4, R4 ;  /* 0x0000000409047825 */ /* 0x001fca00078e0204 */
[----:B-1----:R4:W-:Y:S02]  /*1d00*/  STG.E desc[UR8][R4.64], R7 ;  /* 0x0000000704007986 */ /* 0x0029e4000c101908 */
.L_x_146:
        /* <DEDUP_REMOVED lines=8> */
[----:B------:R-:W5:Y:S01]  /*1d90*/  LDCU.64 UR6, c[0x0][0x3a0] ;  /* 0x00007400ff0677ac */ /* 0x000f620008000a00 */
[----:B------:R-:W0:Y:S01]  /*1da0*/  S2UR UR10, SR_CgaCtaId ;  /* 0x00000000000a79c3 */ /* 0x000e220000008800 */
[----:B------:R-:W-:Y:S01]  /*1db0*/  LOP3.LUT R22, R0, 0x7ffffff0, RZ, 0xc0, !PT ;  /* 0x7ffffff000167812 */ /* 0x000fe200078ec0ff */
[----:B------:R-:W-:-:S04]  /*1dc0*/  UMOV UR4, 0x400 ;  /* 0x0000040000047882 */ /* 0x000fc80000000000 */
[----:B------:R-:W-:Y:S01]  /*1dd0*/  IMAD.MOV R23, RZ, RZ, -R22 ;  /* 0x000000ffff177224 */ /* 0x000fe200078e0a16 */
[----:B-----5:R-:W-:-:S04]  /*1de0*/  UIADD3 UR5, UP0, UPT, UR6, 0x20, URZ ;  /* 0x0000002006057890 */ /* 0x020fc8000ff1e0ff */
[----:B------:R-:W-:Y:S02]  /*1df0*/  UIADD3.X UR6, UPT, UPT, URZ, UR7, URZ, UP0, !UPT ;  /* 0x00000007ff067290 */ /* 0x000fe400087fe4ff */
[----:B------:R-:W-:Y:S01]  /*1e00*/  IMAD.U32 R20, RZ, RZ, UR5 ;  /* 0x00000005ff147e24 */ /* 0x000fe2000f8e00ff */
[----:B0-----:R-:W-:-:S03]  /*1e10*/  ULEA UR4, UR10, UR4, 0x18 ;  /* 0x000000040a047291 */ /* 0x001fc6000f8ec0ff */
[----:B------:R-:W-:Y:S01]  /*1e20*/  IMAD.U32 R21, RZ, RZ, UR6 ;  /* 0x00000006ff157e24 */ /* 0x000fe2000f8e00ff */
[----:B------:R-:W-:-:S12]  /*1e30*/  UIADD3 UR4, UPT, UPT, UR4, 0x20, URZ ;  /* 0x0000002004047890 */ /* 0x000fd8000fffe0ff */
.L_x_154:
[----:B01234-:R-:W2:Y:S04]  /*1e40*/  LDG.E R4, desc[UR8][R20.64+-0x20] ;  /* 0xffffe00814047981 */ /* 0x01fea8000c1e1900 */
        /* <DEDUP_REMOVED lines=41> */
.L_x_153:
[----:B------:R-:W-:Y:S05]  /*20e0*/  @!P2 BRA `(.L_x_152) ;  /* 0x000000040014a947 */ /* 0x000fea0003800000 */
[----:B------:R-:W-:Y:S02]  /*20f0*/  ISETP.GE.U32.AND P2, PT, R24, 0x8, PT ;  /* 0x000000081800780c */ /* 0x000fe40003f46070 */
[----:B01----:R-:W-:-:S04]  /*2100*/  LOP3.LUT R15, R0, 0x7, RZ, 0xc0, !PT ;  /* 0x00000007000f7812 */ /* 0x003fc800078ec0ff */
[----:B------:R-:W-:-:S07]  /*2110*/  ISETP.NE.AND P3, PT, R15, RZ, PT ;  /* 0x000000ff0f00720c */ /* 0x000fce0003f65270 */
[----:B------:R-:W-:Y:S06]  /*2120*/  @!P2 BRA `(.L_x_155) ;  /* 0x000000000064a947 */ /* 0x000fec0003800000 */
[----:B--2---:R-:W0:Y:S02]  /*2130*/  LDC.64 R10, c[0x0][0x3a0] ;  /* 0x0000e800ff0a7b82 */ /* 0x004e240000000a00 */
[----:B0-----:R-:W-:-:S05]  /*2140*/  IMAD.WIDE.U32 R10, R22, 0x4, R10 ;  /* 0x00000004160a7825 */ /* 0x001fca00078e000a */
[----:B---34-:R-:W2:Y:S04]  /*2150*/  LDG.E R4, desc[UR8][R10.64] ;  /* 0x000000080a047981 */ /* 0x018ea8000c1e1900 */
        /* <DEDUP_REMOVED lines=22> */
.L_x_155:
[----:B------:R-:W-:Y:S05]  /*22c0*/  @!P3 BRA `(.L_x_152) ;  /* 0x00000000009cb947 */ /* 0x000fea0003800000 */
[----:B------:R-:W-:Y:S02]  /*22d0*/  ISETP.GE.U32.AND P2, PT, R15, 0x4, PT ;  /* 0x000000040f00780c */ /* 0x000fe40003f46070 */
[----:B-1----:R-:W-:-:S04]  /*22e0*/  LOP3.LUT R8, R0, 0x3, RZ, 0xc0, !PT ;  /* 0x0000000300087812 */ /* 0x002fc800078ec0ff */
[----:B------:R-:W-:-:S07]  /*22f0*/  ISETP.NE.AND P3, PT, R8, RZ, PT ;  /* 0x000000ff0800720c */ /* 0x000fce0003f65270 */
[----:B------:R-:W-:Y:S06]  /*2300*/  @!P2 BRA `(.L_x_156) ;  /* 0x000000000040a947 */ /* 0x000fec0003800000 */
[----:B--234-:R-:W0:Y:S02]  /*2310*/  LDC.64 R4, c[0x0][0x3a0] ;  /* 0x0000e800ff047b82 */ /* 0x01ce240000000a00 */
        /* <DEDUP_REMOVED lines=15> */
.L_x_156:
[----:B------:R-:W-:Y:S05]  /*2410*/  @!P3 BRA `(.L_x_152) ;  /* 0x000000000048b947 */ /* 0x000fea0003800000 */
[----:B0--34-:R-:W0:Y:S01]  /*2420*/  S2R R7, SR_CgaCtaId ;  /* 0x0000000000077919 */ /* 0x019e220000008800 */
[----:B--2---:R-:W1:Y:S01]  /*2430*/  LDC.64 R4, c[0x0][0x3a0] ;  /* 0x0000e800ff047b82 */ /* 0x004e620000000a00 */
[----:B------:R-:W-:Y:S01]  /*2440*/  MOV R6, 0x400 ;  /* 0x0000040000067802 */ /* 0x000fe20000000f00 */
[----:B------:R-:W-:Y:S02]  /*2450*/  IMAD.MOV R8, RZ, RZ, -R8 ;  /* 0x000000ffff087224 */ /* 0x000fe400078e0a08 */
[----:B-1----:R-:W-:Y:S01]  /*2460*/  IMAD.WIDE.U32 R4, R22, 0x4, R4 ;  /* 0x0000000416047825 */ /* 0x002fe200078e0004 */
[----:B0-----:R-:W-:-:S03]  /*2470*/  LEA R7, R7, R6, 0x18 ;  /* 0x0000000607077211 */ /* 0x001fc600078ec0ff */
[----:B------:R-:W-:Y:S02]  /*2480*/  IMAD.MOV.U32 R6, RZ, RZ, R4 ;  /* 0x000000ffff067224 */ /* 0x000fe400078e0004 */
[----:B------:R-:W-:-:S07]  /*2490*/  IMAD R22, R22, 0x4, R7 ;  /* 0x0000000416167824 */ /* 0x000fce00078e0207 */
.L_x_157:
        /* <DEDUP_REMOVED lines=10> */
.L_x_152:
[----:B------:R-:W-:Y:S05]  /*2540*/  BSYNC.RECONVERGENT B0 ;  /* 0x0000000000007941 */ /* 0x000fea0003800200 */
.L_x_151:
[----:B------:R-:W-:Y:S06]  /*2550*/  BAR.SYNC.DEFER_BLOCKING 0x0 ;  /* 0x0000000000007b1d */ /* 0x000fec0000010000 */
[----:B------:R-:W-:Y:S05]  /*2560*/  @!P1 BRA `(.L_x_158) ;  /* 0x0000000400c09947 */ /* 0x000fea0003800000 */
[----:B------:R-:W-:Y:S01]  /*2570*/  ISETP.GE.U32.AND P2, PT, R2, 0x7, PT ;  /* 0x000000070200780c */ /* 0x000fe20003f46070 */
[----:B0-----:R-:W-:Y:S01]  /*2580*/  IMAD.MOV.U32 R16, RZ, RZ, RZ ;  /* 0x000000ffff107224 */ /* 0x001fe200078e00ff */
[----:B------:R-:W-:-:S04]  /*2590*/  LOP3.LUT R24, R0, 0x7, RZ, 0xc0, !PT ;  /* 0x0000000700187812 */ /* 0x000fc800078ec0ff */
[----:B------:R-:W-:-:S07]  /*25a0*/  ISETP.NE.AND P3, PT, R24, RZ, PT ;  /* 0x000000ff1800720c */ /* 0x000fce0003f65270 */
[----:B------:R-:W-:Y:S06]  /*25b0*/  @!P2 BRA `(.L_x_159) ;  /* 0x0000000000a8a947 */ /* 0x000fec0003800000 */
[----:B------:R-:W0:Y:S01]  /*25c0*/  S2UR UR5, SR_CgaCtaId ;  /* 0x00000000000579c3 */ /* 0x000e220000008800 */
[----:B------:R-:W-:Y:S01]  /*25d0*/  LOP3.LUT R16, R0, 0x7ffffff8, RZ, 0xc0, !PT ;  /* 0x7ffffff800107812 */ /* 0x000fe200078ec0ff */
[----:B------:R-:W-:Y:S01]  /*25e0*/  UMOV UR4, 0x400 ;  /* 0x0000040000047882 */ /* 0x000fe20000000000 */
[----:B------:R-:W-:-:S03]  /*25f0*/  IMAD.MOV.U32 R17, RZ, RZ, R3 ;  /* 0x000000ffff117224 */ /* 0x000fc600078e0003 */
[----:B------:R-:W-:Y:S02]  /*2600*/  IMAD.MOV R22, RZ, RZ, -R16 ;  /* 0x000000ffff167224 */ /* 0x000fe400078e0a10 */
[----:B-1----:R-:W1:Y:S08]  /*2610*/  LDC.64 R12, c[0x0][0x3a0] ;  /* 0x0000e800ff0c7b82 */ /* 0x002e700000000a00 */
[----:B------:R-:W1:Y:S01]  /*2620*/  LDC.64 R14, c[0x0][0x398] ;  /* 0x0000e600ff0e7b82 */ /* 0x000e620000000a00 */
[----:B0-----:R-:W-:-:S04]  /*2630*/  ULEA UR4, UR5, UR4, 0x18 ;  /* 0x0000000405047291 */ /* 0x001fc8000f8ec0ff */
[----:B------:R-:W-:-:S12]  /*2640*/  UIADD3 UR4, UPT, UPT, UR4, 0x10, URZ ;  /* 0x0000001004047890 */ /* 0x000fd8000fffe0ff */
.L_x_160:
[----:B--234-:R-:W0:Y:S01]  /*2650*/  LDS.128 R4, [UR4+-0x10] ;  /* 0xfffff004ff047984 */ /* 0x01ce220008000c00 */
[----:B-1----:R-:W-:-:S03]  /*2660*/  IMAD.WIDE R18, R17, 0x4, R14 ;  /* 0x0000000411127825 */ /* 0x002fc600078e020e */
[----:B------:R-:W1:Y:S01]  /*2670*/  LDS.128 R8, [UR4] ;  /* 0x00000004ff087984 */ /* 0x000e620008000c00 */
[C---:B------:R-:W-:Y:S01]  /*2680*/  IMAD.WIDE R20, R17.reuse, 0x4, R12 ;  /* 0x0000000411147825 */ /* 0x040fe200078e020c */
[----:B------:R-:W-:Y:S02]  /*2690*/  UIADD3 UR4, UPT, UPT, UR4, 0x20, URZ ;  /* 0x0000002004047890 */ /* 0x000fe4000fffe0ff */
[----:B------:R2:W-:Y:S01]  /*26a0*/  STG.E desc[UR8][R18.64], RZ ;  /* 0x000000ff12007986 */ /* 0x0005e2000c101908 */
[----:B------:R-:W-:Y:S02]  /*26b0*/  VIADD R22, R22, 0x8 ;  /* 0x0000000816167836 */ /* 0x000fe40000000000 */
[----:B------:R-:W-:-:S03]  /*26c0*/  VIADD R17, R17, 0x8 ;  /* 0x0000000811117836 */ /* 0x000fc60000000000 */
[----:B------:R-:W-:Y:S01]  /*26d0*/  ISETP.NE.AND P2, PT, R22, RZ, PT ;  /* 0x000000ff1600720c */ /* 0x000fe20003f45270 */
[----:B0-----:R-:W0:Y:S08]  /*26e0*/  F2I.TRUNC.NTZ R23, R4 ;  /* 0x0000000400177305 */ /* 0x001e30000020f100 */
[----:B------:R-:W3:Y:S01]  /*26f0*/  F2I.TRUNC.NTZ R5, R5 ;  /* 0x0000000500057305 */ /* 0x000ee2000020f100 */
[----:B0-----:R2:W-:Y:S07]  /*2700*/  STG.E desc[UR8][R20.64], R23 ;  /* 0x0000001714007986 */ /* 0x0015ee000c101908 */
[----:B------:R-:W0:Y:S01]  /*2710*/  F2I.TRUNC.NTZ R25, R6 ;  /* 0x0000000600197305 */ /* 0x000e22000020f100 */
[----:B------:R2:W-:Y:S04]  /*2720*/  STG.E desc[UR8][R18.64+0x4], RZ ;  /* 0x000004ff12007986 */ /* 0x0005e8000c101908 */
[----:B---3--:R2:W-:Y:S03]  /*2730*/  STG.E desc[UR8][R20.64+0x4], R5 ;  /* 0x0000040514007986 */ /* 0x0085e6000c101908 */
[----:B------:R-:W3:Y:S01]  /*2740*/  F2I.TRUNC.NTZ R7, R7 ;  /* 0x0000000700077305 */ /* 0x000ee2000020f100 */
[----:B------:R2:W-:Y:S04]  /*2750*/  STG.E desc[UR8][R18.64+0x8], RZ ;  /* 0x000008ff12007986 */ /* 0x0005e8000c101908 */
[----:B0-----:R2:W-:Y:S03]  /*2760*/  STG.E desc[UR8][R20.64+0x8], R25 ;  /* 0x0000081914007986 */ /* 0x0015e6000c101908 */
[----:B-1----:R-:W0:Y:S01]  /*2770*/  F2I.TRUNC.NTZ R27, R8 ;  /* 0x00000008001b7305 */ /* 0x002e22000020f100 */
[----:B------:R2:W-:Y:S04]  /*2780*/  STG.E desc[UR8][R18.64+0xc], RZ ;  /* 0x00000cff12007986 */ /* 0x0005e8000c101908 */
[----:B---3--:R2:W-:Y:S03]  /*2790*/  STG.E desc[UR8][R20.64+0xc], R7 ;  /* 0x00000c0714007986 */ /* 0x0085e6000c101908 */
[----:B------:R-:W1:Y:S01]  /*27a0*/  F2I.TRUNC.NTZ R9, R9 ;  /* 0x0000000900097305 */ /* 0x000e62000020f100 */
[----:B------:R2:W-:Y:S04]  /*27b0*/  STG.E desc[UR8][R18.64+0x10], RZ ;  /* 0x000010ff12007986 */ /* 0x0005e8000c101908 */
[----:B0-----:R2:W-:Y:S03]  /*27c0*/  STG.E desc[UR8][R20.64+0x10], R27 ;  /* 0x0000101b14007986 */ /* 0x0015e6000c101908 */
[----:B------:R-:W0:Y:S01]  /*27d0*/  F2I.TRUNC.NTZ R29, R10 ;  /* 0x0000000a001d7305 */ /* 0x000e22000020f100 */
[----:B------:R2:W-:Y:S04]  /*27e0*/  STG.E desc[UR8][R18.64+0x14], RZ ;  /* 0x000014ff12007986 */ /* 0x0005e8000c101908 */
[----:B-1----:R2:W-:Y:S03]  /*27f0*/  STG.E desc[UR8][R20.64+0x14], R9 ;  /* 0x0000140914007986 */ /* 0x0025e6000c101908 */
[----:B------:R-:W1:Y:S01]  /*2800*/  F2I.TRUNC.NTZ R11, R11 ;  /* 0x0000000b000b7305 */ /* 0x000e62000020f100 */
[----:B------:R2:W-:Y:S04]  /*2810*/  STG.E desc[UR8][R18.64+0x18], RZ ;  /* 0x000018ff12007986 */ /* 0x0005e8000c101908 */
[----:B0-----:R2:W-:Y:S04]  /*2820*/  STG.E desc[UR8][R20.64+0x18], R29 ;  /* 0x0000181d14007986 */ /* 0x0015e8000c101908 */
[----:B------:R2:W-:Y:S04]  /*2830*/  STG.E desc[UR8][R18.64+0x1c], RZ ;  /* 0x00001cff12007986 */ /* 0x0005e8000c101908 */
[----:B-1----:R2:W-:Y:S01]  /*2840*/  STG.E desc[UR8][R20.64+0x1c], R11 ;  /* 0x00001c0b14007986 */ /* 0x0025e2000c101908 */
[----:B------:R-:W-:Y:S05]  /*2850*/  @P2 BRA `(.L_x_160) ;  /* 0xfffffffc007c2947 */ /* 0x000fea000383ffff */
.L_x_159:
[----:B------:R-:W-:Y:S05]  /*2860*/  @!P3 BRA `(.L_x_158) ;  /* 0x000000040000b947 */ /* 0x000fea0003800000 */
[----:B------:R-:W-:Y:S02]  /*2870*/  ISETP.GE.U32.AND P2, PT, R24, 0x4, PT ;  /* 0x000000041800780c */ /* 0x000fe40003f46070 */
[----:B-1----:R-:W-:-:S04]  /*2880*/  LOP3.LUT R12, R0, 0x3, RZ, 0xc0, !PT ;  /* 0x00000003000c7812 */ /* 0x002fc800078ec0ff */
[----:B------:R-:W-:-:S07]  /*2890*/  ISETP.NE.AND P3, PT, R12, RZ, PT ;  /* 0x000000ff0c00720c */ /* 0x000fce0003f65270 */
[----:B------:R-:W-:Y:S06]  /*28a0*/  @!P2 BRA `(.L_x_161) ;  /* 0x000000000060a947 */ /* 0x000fec0003800000 */
[----:B--234-:R-:W0:Y:S01]  /*28b0*/  S2R R5, SR_CgaCtaId ;  /* 0x0000000000057919 */ /* 0x01ce220000008800 */
[----:B------:R-:W-:Y:S01]  /*28c0*/  MOV R4, 0x400 ;  /* 0x0000040000047802 */ /* 0x000fe20000000f00 */
[----:B------:R-:W1:Y:S01]  /*28d0*/  LDC.64 R6, c[0x0][0x398] ;  /* 0x0000e600ff067b82 */ /* 0x000e620000000a00 */
[----:B------:R-:W-:-:S04]  /*28e0*/  IMAD.IADD R9, R3, 0x1, R16 ;  /* 0x0000000103097824 */ /* 0x000fc800078e0210 */
[----:B-1----:R-:W-:-:S05]  /*28f0*/  IMAD.WIDE R6, R9, 0x4, R6 ;  /* 0x0000000409067825 */ /* 0x002fca00078e0206 */
[----:B------:R-:W-:Y:S01]  /*2900*/  STG.E desc[UR8][R6.64], RZ ;  /* 0x000000ff06007986 */ /* 0x000fe2000c101908 */
[----:B0-----:R-:W-:-:S05]  /*2910*/  LEA R5, R5, R4, 0x18 ;  /* 0x0000000405057211 */ /* 0x001fca00078ec0ff */
[C---:B------:R-:W-:Y:S02]  /*2920*/  IMAD R8, R16.reuse, 0x4, R5 ;  /* 0x0000000410087824 */ /* 0x040fe400078e0205 */
[----:B------:R-:W0:Y:S01]  /*2930*/  LDC.64 R4, c[0x0][0x3a0] ;  /* 0x0000e800ff047b82 */ /* 0x000e220000000a00 */
[----:B------:R-:W-:Y:S02]  /*2940*/  VIADD R16, R16, 0x4 ;  /* 0x0000000410107836 */ /* 0x000fe40000000000 */
[----:B------:R-:W1:Y:S04]  /*2950*/  LDS.64 R10, [R8] ;  /* 0x00000000080a7984 */ /* 0x000e680000000a00 */
[----:B------:R-:W2:Y:S01]  /*2960*/  LDS.64 R14, [R8+0x8] ;  /* 0x00000800080e7984 */ /* 0x000ea20000000a00 */
[----:B0-----:R-:W-:Y:S01]  /*2970*/  IMAD.WIDE R4, R9, 0x4, R4 ;  /* 0x0000000409047825 */ /* 0x001fe200078e0204 */
[----:B-1----:R-:W0:Y:S08]  /*2980*/  F2I.TRUNC.NTZ R13, R10 ;  /* 0x0000000a000d7305 */ /* 0x002e30000020f100 */
[----:B------:R-:W1:Y:S01]  /*2990*/  F2I.TRUNC.NTZ R11, R11 ;  /* 0x0000000b000b7305 */ /* 0x000e62000020f100 */
[----:B0-----:R0:W-:Y:S07]  /*29a0*/  STG.E desc[UR8][R4.64], R13 ;  /* 0x0000000d04007986 */ /* 0x0011ee000c101908 */
[----:B--2---:R-:W2:Y:S01]  /*29b0*/  F2I.TRUNC.NTZ R17, R14 ;  /* 0x0000000e00117305 */ /* 0x004ea2000020f100 */
[----:B------:R0:W-:Y:S04]  /*29c0*/  STG.E desc[UR8][R6.64+0x4], RZ ;  /* 0x000004ff06007986 */ /* 0x0001e8000c101908 */
[----:B-1----:R0:W-:Y:S03]  /*29d0*/  STG.E desc[UR8][R4.64+0x4], R11 ;  /* 0x0000040b04007986 */ /* 0x0021e6000c101908 */
[----:B------:R-:W1:Y:S01]  /*29e0*/  F2I.TRUNC.NTZ R15, R15 ;  /* 0x0000000f000f7305 */ /* 0x000e62000020f100 */
[----:B------:R0:W-:Y:S04]  /*29f0*/  STG.E desc[UR8][R6.64+0x8], RZ ;  /* 0x000008ff06007986 */ /* 0x0001e8000c101908 */
[----:B--2---:R0:W-:Y:S04]  /*2a00*/  STG.E desc[UR8][R4.64+0x8], R17 ;  /* 0x0000081104007986 */ /* 0x0041e8000c101908 */
[----:B------:R0:W-:Y:S04]  /*2a10*/  STG.E desc[UR8][R6.64+0xc], RZ ;  /* 0x00000cff06007986 */ /* 0x0001e8000c101908 */
[----:B-1----:R0:W-:Y:S02]  /*2a20*/  STG.E desc[UR8][R4.64+0xc], R15 ;  /* 0x00000c0f04007986 */ /* 0x0021e4000c101908 */
.L_x_161:
[----:B------:R-:W-:Y:S05]  /*2a30*/  @!P3 BRA `(.L_x_158) ;  /* 0x00000000008cb947 */ /* 0x000fea0003800000 */
[----:B------:R-:W-:Y:S02]  /*2a40*/  ISETP.NE.AND P2, PT, R12, 0x1, PT ;  /* 0x000000010c00780c */ /* 0x000fe40003f45270 */
[----:B0-234-:R-:W-:-:S04]  /*2a50*/  LOP3.LUT R4, R0, 0x1, RZ, 0xc0, !PT ;  /* 0x0000000100047812 */ /* 0x01dfc800078ec0ff */
[----:B------:R-:W-:-:S07]  /*2a60*/  ISETP.NE.U32.AND P3, PT, R4, 0x1, PT ;  /* 0x000000010400780c */ /* 0x000fce0003f65070 */
[----:B------:R-:W-:Y:S06]  /*2a70*/  @!P2 BRA `(.L_x_162) ;  /* 0x000000000044a947 */ /* 0x000fec0003800000 */
[----:B------:R-:W0:Y:S01]  /*2a80*/  S2R R5, SR_CgaCtaId ;  /* 0x0000000000057919 */ /* 0x000e220000008800 */
[----:B------:R-:W-:Y:S01]  /*2a90*/  MOV R4, 0x400 ;  /* 0x0000040000047802 */ /* 0x000fe20000000f00 */
[----:B------:R-:W1:Y:S01]  /*2aa0*/  LDC.64 R6, c[0x0][0x3a0] ;  /* 0x0000e800ff067b82 */ /* 0x000e620000000a00 */
[----:B------:R-:W-:-:S04]  /*2ab0*/  IMAD.IADD R9, R3, 0x1, R16 ;  /* 0x0000000103097824 */ /* 0x000fc800078e0210 */
[----:B-1----:R-:W-:Y:S01]  /*2ac0*/  IMAD.WIDE R6, R9, 0x4, R6 ;  /* 0x0000000409067825 */ /* 0x002fe200078e0206 */
[----:B0-----:R-:W-:-:S05]  /*2ad0*/  LEA R5, R5, R4, 0x18 ;  /* 0x0000000405057211 */ /* 0x001fca00078ec0ff */
[C---:B------:R-:W-:Y:S02]  /*2ae0*/  IMAD R8, R16.reuse, 0x4, R5 ;  /* 0x0000000410087824 */ /* 0x040fe400078e0205 */
[----:B------:R-:W0:Y:S01]  /*2af0*/  LDC.64 R4, c[0x0][0x398] ;  /* 0x0000e600ff047b82 */ /* 0x000e220000000a00 */
[----:B------:R-:W-:Y:S02]  /*2b00*/  VIADD R16, R16, 0x2 ;  /* 0x0000000210107836 */ /* 0x000fe40000000000 */
[----:B------:R-:W1:Y:S01]  /*2b10*/  LDS.64 R10, [R8] ;  /* 0x00000000080a7984 */ /* 0x000e620000000a00 */
[----:B0-----:R-:W-:-:S05]  /*2b20*/  IMAD.WIDE R4, R9, 0x4, R4 ;  /* 0x0000000409047825 */ /* 0x001fca00078e0204 */
[----:B------:R0:W-:Y:S01]  /*2b30*/  STG.E desc[UR8][R4.64], RZ ;  /* 0x000000ff04007986 */ /* 0x0001e2000c101908 */
[----:B-1----:R-:W1:Y:S08]  /*2b40*/  F2I.TRUNC.NTZ R13, R10 ;  /* 0x0000000a000d7305 */ /* 0x002e70000020f100 */
[----:B------:R-:W2:Y:S01]  /*2b50*/  F2I.TRUNC.NTZ R11, R11 ;  /* 0x0000000b000b7305 */ /* 0x000ea2000020f100 */
[----:B-1----:R0:W-:Y:S04]  /*2b60*/  STG.E desc[UR8][R6.64], R13 ;  /* 0x0000000d06007986 */ /* 0x0021e8000c101908 */
[----:B------:R0:W-:Y:S04]  /*2b70*/  STG.E desc[UR8][R4.64+0x4], RZ ;  /* 0x000004ff04007986 */ /* 0x0001e8000c101908 */
[----:B--2---:R0:W-:Y:S02]  /*2b80*/  STG.E desc[UR8][R6.64+0x4], R11 ;  /* 0x0000040b06007986 */ /* 0x0041e4000c101908 */
.L_x_162:
[----:B------:R-:W-:Y:S05]  /*2b90*/  @P3 BRA `(.L_x_158) ;  /* 0x0000000000343947 */ /* 0x000fea0003800000 */
[----:B0-----:R-:W0:Y:S01]  /*2ba0*/  S2R R5, SR_CgaCtaId ;  /* 0x0000000000057919 */ /* 0x001e220000008800 */
[----:B------:R-:W-:Y:S01]  /*2bb0*/  MOV R4, 0x400 ;  /* 0x0000040000047802 */ /* 0x000fe20000000f00 */
[----:B------:R-:W1:Y:S01]  /*2bc0*/  LDC.64 R6, c[0x0][0x3a0] ;  /* 0x0000e800ff067b82 */ /* 0x000e620000000a00 */
[----:B------:R-:W-:-:S04]  /*2bd0*/  IMAD.IADD R9, R3, 0x1, R16 ;  /* 0x0000000103097824 */ /* 0x000fc800078e0210 */
[----:B-1----:R-:W-:Y:S01]  /*2be0*/  IMAD.WIDE R6, R9, 0x4, R6 ;  /* 0x0000000409067825 */ /* 0x002fe200078e0206 */
[----:B0-----:R-:W-:-:S05]  /*2bf0*/  LEA R5, R5, R4, 0x18 ;  /* 0x0000000405057211 */ /* 0x001fca00078ec0ff */
[----:B------:R-:W-:Y:S02]  /*2c00*/  IMAD R8, R16, 0x4, R5 ;  /* 0x0000000410087824 */ /* 0x000fe400078e0205 */
[----:B------:R-:W0:Y:S04]  /*2c10*/  LDC.64 R4, c[0x0][0x398] ;  /* 0x0000e600ff047b82 */ /* 0x000e280000000a00 */
[----:B------:R-:W1:Y:S01]  /*2c20*/  LDS R8, [R8] ;  /* 0x0000000008087984 */ /* 0x000e620000000800 */
[----:B0-----:R-:W-:-:S05]  /*2c30*/  IMAD.WIDE R4, R9, 0x4, R4 ;  /* 0x0000000409047825 */ /* 0x001fca00078e0204 */
[----:B------:R0:W-:Y:S01]  /*2c40*/  STG.E desc[UR8][R4.64], RZ ;  /* 0x000000ff04007986 */ /* 0x0001e2000c101908 */
[----:B-1----:R-:W1:Y:S03]  /*2c50*/  F2I.TRUNC.NTZ R11, R8 ;  /* 0x00000008000b7305 */ /* 0x002e66000020f100 */
[----:B-1----:R0:W-:Y:S02]  /*2c60*/  STG.E desc[UR8][R6.64], R11 ;  /* 0x0000000b06007986 */ /* 0x0021e4000c101908 */
.L_x_158:
        /* <DEDUP_REMOVED lines=12> */
[----:B--2---:R-:W-:Y:S01]  /*2d30*/  IMAD.MOV R23, RZ, RZ, -R22 ;  /* 0x000000ffff177224 */ /* 0x004fe200078e0a16 */
[----:B-----5:R-:W-:-:S04]  /*2d40*/  UIADD3 UR5, UP0, UPT, UR6, 0x20, URZ ;  /* 0x0000002006057890 */ /* 0x020fc8000ff1e0ff */
[----:B------:R-:W-:Y:S02]  /*2d50*/  UIADD3.X UR6, UPT, UPT, URZ, UR7, URZ, UP0, !UPT ;  /* 0x00000007ff067290 */ /* 0x000fe400087fe4ff */
[----:B------:R-:W-:Y:S01]  /*2d60*/  IMAD.U32 R20, RZ, RZ, UR5 ;  /* 0x00000005ff147e24 */ /* 0x000fe2000f8e00ff */
[----:B0-----:R-:W-:-:S03]  /*2d70*/  ULEA UR4, UR10, UR4, 0x18 ;  /* 0x000000040a047291 */ /* 0x001fc6000f8ec0ff */
[----:B------:R-:W-:Y:S01]  /*2d80*/  IMAD.U32 R21, RZ, RZ, UR6 ;  /* 0x00000006ff157e24 */ /* 0x000fe2000f8e00ff */
[----:B------:R-:W-:-:S12]  /*2d90*/  UIADD3 UR4, UPT, UPT, UR4, 0x20, URZ ;  /* 0x0000002004047890 */ /* 0x000fd8000fffe0ff */
.L_x_166:
[----:B01-34-:R-:W2:Y:S04]  /*2da0*/  LDG.E R4, desc[UR8][R20.64+-0x20] ;  /* 0xffffe00814047981 */ /* 0x01bea8000c1e1900 */
        /* <DEDUP_REMOVED lines=41> */
.L_x_165:
        /* <DEDUP_REMOVED lines=30> */
.L_x_167:
        /* <DEDUP_REMOVED lines=21> */
.L_x_168:
[----:B------:R-:W-:Y:S05]  /*3370*/  @!P3 BRA `(.L_x_164) ;  /* 0x000000000048b947 */ /* 0x000fea0003800000 */
[----:B0-234-:R-:W0:Y:S01]  /*3380*/  S2R R7, SR_CgaCtaId ;  /* 0x0000000000077919 */ /* 0x01de220000008800 */
[----:B------:R-:W1:Y:S01]  /*3390*/  LDC.64 R4, c[0x0][0x3a8] ;  /* 0x0000ea00ff047b82 */ /* 0x000e620000000a00 */
[----:B------:R-:W-:Y:S01]  /*33a0*/  MOV R6, 0x400 ;  /* 0x0000040000067802 */ /* 0x000fe20000000f00 */
[----:B------:R-:W-:Y:S02]  /*33b0*/  IMAD.MOV R8, RZ, RZ, -R8 ;  /* 0x000000ffff087224 */ /* 0x000fe400078e0a08 */
[----:B-1----:R-:W-:Y:S01]  /*33c0*/  IMAD.WIDE.U32 R4, R22, 0x4, R4 ;  /* 0x0000000416047825 */ /* 0x002fe200078e0004 */
[----:B0-----:R-:W-:-:S03]  /*33d0*/  LEA R7, R7, R6, 0x18 ;  /* 0x0000000607077211 */ /* 0x001fc600078ec0ff */
[----:B------:R-:W-:Y:S02]  /*33e0*/  IMAD.MOV.U32 R6, RZ, RZ, R4 ;  /* 0x000000ffff067224 */ /* 0x000fe400078e0004 */
[----:B------:R-:W-:-:S07]  /*33f0*/  IMAD R22, R22, 0x4, R7 ;  /* 0x0000000416167824 */ /* 0x000fce00078e0207 */
.L_x_169:
        /* <DEDUP_REMOVED lines=10> */
.L_x_164:
[----:B------:R-:W-:Y:S05]  /*34a0*/  BSYNC.RECONVERGENT B0 ;  /* 0x0000000000007941 */ /* 0x000fea0003800200 */
.L_x_163:
        /* <DEDUP_REMOVED lines=17> */
.L_x_172:
[----:B0-2---:R-:W0:Y:S01]  /*35c0*/  LDS.128 R8, [UR4+-0x10] ;  /* 0xfffff004ff087984 */ /* 0x005e220008000c00 */
[----:B------:R-:W-:Y:S02]  /*35d0*/  IMAD.U32 R14, RZ, RZ, UR5 ;  /* 0x00000005ff0e7e24 */ /* 0x000fe4000f8e00ff */
[----:B------:R-:W-:Y:S01]  /*35e0*/  IMAD.U32 R15, RZ, RZ, UR6 ;  /* 0x00000006ff0f7e24 */ /* 0x000fe2000f8e00ff */
[----:B---34-:R-:W1:Y:S01]  /*35f0*/  LDS.128 R4, [UR4] ;  /* 0x00000004ff047984 */ /* 0x018e620008000c00 */
[----:B------:R-:W-:Y:S01]  /*3600*/  VIADD R13, R13, 0x8 ;  /* 0x000000080d0d7836 */ /* 0x000fe20000000000 */
[----:B------:R-:W-:Y:S01]  /*3610*/  UIADD3 UR4, UPT, UPT, UR4, 0x20, URZ ;  /* 0x0000002004047890 */ /* 0x000fe2000fffe0ff */
[----:B------:R-:W-:-:S03]  /*3620*/  IMAD.WIDE R14, R17, 0x4, R14 ;  /* 0x00000004110e7825 */ /* 0x000fc600078e020e */
[----:B------:R-:W-:Y:S01]  /*3630*/  ISETP.NE.AND P2, PT, R13, RZ, PT ;  /* 0x000000ff0d00720c */ /* 0x000fe20003f45270 */
[----:B------:R-:W-:Y:S01]  /*3640*/  VIADD R17, R17, 0x8 ;  /* 0x0000000811117836 */ /* 0x000fe20000000000 */
[----:B0-----:R-:W0:Y:S08]  /*3650*/  F2I.TRUNC.NTZ R19, R8 ;  /* 0x0000000800137305 */ /* 0x001e30000020f100 */
[----:B------:R-:W2:Y:S01]  /*3660*/  F2I.TRUNC.NTZ R9, R9 ;  /* 0x0000000900097305 */ /* 0x000ea2000020f100 */
[----:B0-----:R0:W-:Y:S07]  /*3670*/  STG.E desc[UR8][R14.64+-0x10], R19 ;  /* 0xfffff0130e007986 */ /* 0x0011ee000c101908 */
[----:B------:R-:W3:Y:S01]  /*3680*/  F2I.TRUNC.NTZ R21, R10 ;  /* 0x0000000a00157305 */ /* 0x000ee2000020f100 */
[----:B--2---:R0:W-:Y:S07]  /*3690*/  STG.E desc[UR8][R14.64+-0xc], R9 ;  /* 0xfffff4090e007986 */ /* 0x0041ee000c101908 */
[----:B------:R-:W2:Y:S01]  /*36a0*/  F2I.TRUNC.NTZ R11, R11 ;  /* 0x0000000b000b7305 */ /* 0x000ea2000020f100 */
[----:B---3--:R0:W-:Y:S07]  /*36b0*/  STG.E desc[UR8][R14.64+-0x8], R21 ;  /* 0xfffff8150e007986 */ /* 0x0081ee000c101908 */
[----:B-1----:R-:W1:Y:S01]  /*36c0*/  F2I.TRUNC.NTZ R23, R4 ;  /* 0x0000000400177305 */ /* 0x002e62000020f100 */
[----:B--2---:R0:W-:Y:S07]  /*36d0*/  STG.E desc[UR8][R14.64+-0x4], R11 ;  /* 0xfffffc0b0e007986 */ /* 0x0041ee000c101908 */
[----:B------:R-:W2:Y:S01]  /*36e0*/  F2I.TRUNC.NTZ R5, R5 ;  /* 0x0000000500057305 */ /* 0x000ea2000020f100 */
[----:B-1----:R0:W-:Y:S07]  /*36f0*/  STG.E desc[UR8][R14.64], R23 ;  /* 0x000000170e007986 */ /* 0x0021ee000c101908 */
[----:B------:R-:W1:Y:S01]  /*3700*/  F2I.TRUNC.NTZ R25, R6 ;  /* 0x0000000600197305 */ /* 0x000e62000020f100 */
[----:B--2---:R0:W-:Y:S07]  /*3710*/  STG.E desc[UR8][R14.64+0x4], R5 ;  /* 0x000004050e007986 */ /* 0x0041ee000c101908 */
[----:B------:R-:W2:Y:S01]  /*3720*/  F2I.TRUNC.NTZ R7, R7 ;  /* 0x0000000700077305 */ /* 0x000ea2000020f100 */
[----:B-1----:R0:W-:Y:S04]  /*3730*/  STG.E desc[UR8][R14.64+0x8], R25 ;  /* 0x000008190e007986 */ /* 0x0021e8000c101908 */
[----:B--2---:R0:W-:Y:S01]  /*3740*/  STG.E desc[UR8][R14.64+0xc], R7 ;  /* 0x00000c070e007986 */ /* 0x0041e2000c101908 */
[----:B------:R-:W-:Y:S05]  /*3750*/  @P2 BRA `(.L_x_172) ;  /* 0xfffffffc00982947 */ /* 0x000fea000383ffff */
.L_x_171:
[----:B------:R-:W-:Y:S05]  /*3760*/  @!P3 BRA `(.L_x_170) ;  /* 0x0000000000ccb947 */ /* 0x000fea0003800000 */
[----:B------:R-:W-:Y:S02]  /*3770*/  ISETP.GE.U32.AND P2, PT, R16, 0x4, PT ;  /* 0x000000041000780c */ /* 0x000fe40003f46070 */
[----:B------:R-:W-:-:S04]  /*3780*/  LOP3.LUT R10, R0, 0x3, RZ, 0xc0, !PT ;  /* 0x00000003000a7812 */ /* 0x000fc800078ec0ff */
[----:B------:R-:W-:-:S07]  /*3790*/  ISETP.NE.AND P3, PT, R10, RZ, PT ;  /* 0x000000ff0a00720c */ /* 0x000fce0003f65270 */
[----:B------:R-:W-:Y:S06]  /*37a0*/  @!P2 BRA `(.L_x_173) ;  /* 0x000000000048a947 */ /* 0x000fec0003800000 */
[----:B0-234-:R-:W0:Y:S01]  /*37b0*/  S2R R5, SR_CgaCtaId ;  /* 0x0000000000057919 */ /* 0x01de220000008800 */
        /* <DEDUP_REMOVED lines=13> */
[----:B-1----:R0:W-:Y:S07]  /*3890*/  STG.E desc[UR8][R4.64+0x4], R9 ;  /* 0x0000040904007986 */ /* 0x0021ee000c101908 */
[----:B------:R-:W1:Y:S01]  /*38a0*/  F2I.TRUNC.NTZ R15, R15 ;  /* 0x0000000f000f7305 */ /* 0x000e62000020f100 */
[----:B--2---:R0:W-:Y:S04]  /*38b0*/  STG.E desc[UR8][R4.64+0x8], R13 ;  /* 0x0000080d04007986 */ /* 0x0041e8000c101908 */
[----:B-1----:R0:W-:Y:S02]  /*38c0*/  STG.E desc[UR8][R4.64+0xc], R15 ;  /* 0x00000c0f04007986 */ /* 0x0021e4000c101908 */
.L_x_173:
[----:B------:R-:W-:Y:S05]  /*38d0*/  @!P3 BRA `(.L_x_170) ;  /* 0x000000000070b947 */ /* 0x000fea0003800000 */
[----:B------:R-:W-:Y:S02]  /*38e0*/  ISETP.NE.AND P2, PT, R10, 0x1, PT ;  /* 0x000000010a00780c */ /* 0x000fe40003f45270 */
[----:B0-234-:R-:W-:-:S04]  /*38f0*/  LOP3.LUT R4, R0, 0x1, RZ, 0xc0, !PT ;  /* 0x0000000100047812 */ /* 0x01dfc800078ec0ff */
        /* <DEDUP_REMOVED lines=10> */
[----:B0-----:R-:W-:Y:S01]  /*39a0*/  IMAD.WIDE R4, R11, 0x4, R4 ;  /* 0x000000040b047825 */ /* 0x001fe200078e0204 */
[----:B-1----:R-:W0:Y:S08]  /*39b0*/  F2I.TRUNC.NTZ R9, R6 ;  /* 0x0000000600097305 */ /* 0x002e30000020f100 */
[----:B------:R-:W1:Y:S01]  /*39c0*/  F2I.TRUNC.NTZ R7, R7 ;  /* 0x0000000700077305 */ /* 0x000e62000020f100 */
[----:B0-----:R0:W-:Y:S04]  /*39d0*/  STG.E desc[UR8][R4.64], R9 ;  /* 0x0000000904007986 */ /* 0x0011e8000c101908 */
[----:B-1----:R0:W-:Y:S02]  /*39e0*/  STG.E desc[UR8][R4.64+0x4], R7 ;  /* 0x0000040704007986 */ /* 0x0021e4000c101908 */
.L_x_174:
[----:B------:R-:W-:Y:S05]  /*39f0*/  @P3 BRA `(.L_x_170) ;  /* 0x0000000000283947 */ /* 0x000fea0003800000 */
[----:B0-----:R-:W0:Y:S01]  /*3a00*/  S2R R5, SR_CgaCtaId ;  /* 0x0000000000057919 */ /* 0x001e220000008800 */
[----:B------:R-:W-:Y:S01]  /*3a10*/  MOV R4, 0x400 ;  /* 0x0000040000047802 */ /* 0x000fe20000000f00 */
[----:B------:R-:W-:-:S03]  /*3a20*/  IMAD.IADD R9, R3, 0x1, R12 ;  /* 0x0000000103097824 */ /* 0x000fc600078e020c */
[----:B0-----:R-:W-:-:S05]  /*3a30*/  LEA R5, R5, R4, 0x18 ;  /* 0x0000000405057211 */ /* 0x001fca00078ec0ff */
[----:B------:R-:W-:Y:S02]  /*3a40*/  IMAD R6, R12, 0x4, R5 ;  /* 0x000000040c067824 */ /* 0x000fe400078e0205 */
[----:B------:R-:W0:Y:S04]  /*3a50*/  LDC.64 R4, c[0x0][0x3a8] ;  /* 0x0000ea00ff047b82 */ /* 0x000e280000000a00 */
[----:B------:R-:W1:Y:S01]  /*3a60*/  LDS R6, [R6] ;  /* 0x0000000006067984 */ /* 0x000e620000000800 */
[----:B0-----:R-:W-:Y:S01]  /*3a70*/  IMAD.WIDE R4, R9, 0x4, R4 ;  /* 0x0000000409047825 */ /* 0x001fe200078e0204 */
[----:B-1----:R-:W0:Y:S04]  /*3a80*/  F2I.TRUNC.NTZ R7, R6 ;  /* 0x0000000600077305 */ /* 0x002e28000020f100 */
[----:B0-----:R0:W-:Y:S02]  /*3a90*/  STG.E desc[UR8][R4.64], R7 ;  /* 0x0000000704007986 */ /* 0x0011e4000c101908 */
.L_x_170:
        /* <DEDUP_REMOVED lines=9> */
[----:B------:R-:W1:Y:S01]  /*3b30*/  S2UR UR10, SR_CgaCtaId ;  /* 0x00000000000a79c3 */ /* 0x000e620000008800 */
[----:B------:R-:W-:Y:S01]  /*3b40*/  LOP3.LUT R22, R0, 0x7ffffff0, RZ, 0xc0, !PT ;  /* 0x7ffffff000167812 */ /* 0x000fe200078ec0ff */
[----:B------:R-:W-:-:S04]  /*3b50*/  UMOV UR4, 0x400 ;  /* 0x0000040000047882 */ /* 0x000fc80000000000 */
[----:B0-2---:R-:W-:Y:S01]  /*3b60*/  IMAD.MOV R23, RZ, RZ, -R22 ;  /* 0x000000ffff177224 */ /* 0x005fe200078e0a16 */
[----:B-----5:R-:W-:-:S04]  /*3b70*/  UIADD3 UR5, UP0, UPT, UR6, 0x20, URZ ;  /* 0x0000002006057890 */ /* 0x020fc8000ff1e0ff */
[----:B------:R-:W-:Y:S02]  /*3b80*/  UIADD3.X UR6, UPT, UPT, URZ, UR7, URZ, UP0, !UPT ;  /* 0x00000007ff067290 */ /* 0x000fe400087fe4ff */
[----:B------:R-:W-:Y:S01]  /*3b90*/  IMAD.U32 R20, RZ, RZ, UR5 ;  /* 0x00000005ff147e24 */ /* 0x000fe2000f8e00ff */
[----:B-1----:R-:W-:-:S03]  /*3ba0*/  ULEA UR4, UR10, UR4, 0x18 ;  /* 0x000000040a047291 */ /* 0x002fc6000f8ec0ff */
[----:B------:R-:W-:Y:S01]  /*3bb0*/  IMAD.U32 R21, RZ, RZ, UR6 ;  /* 0x00000006ff157e24 */ /* 0x000fe2000f8e00ff */
[----:B------:R-:W-:-:S12]  /*3bc0*/  UIADD3 UR4, UPT, UPT, UR4, 0x20, URZ ;  /* 0x0000002004047890 */ /* 0x000fd8000fffe0ff */
.L_x_178:
[----:B0--34-:R-:W2:Y:S04]  /*3bd0*/  LDG.E R4, desc[UR8][R20.64+-0x20] ;  /* 0xffffe00814047981 */ /* 0x019ea8000c1e1900 */
        /* <DEDUP_REMOVED lines=41> */
.L_x_177:
        /* <DEDUP_REMOVED lines=30> */
.L_x_179:
        /* <DEDUP_REMOVED lines=21> */
.L_x_180:
        /* <DEDUP_REMOVED lines=9> */
.L_x_181:
        /* <DEDUP_REMOVED lines=10> */
.L_x_176:
[----:B------:R-:W-:Y:S05]  /*42d0*/  BSYNC.RECONVERGENT B0 ;  /* 0x0000000000007941 */ /* 0x000fea0003800200 */
.L_x_175:
[----:B------:R-:W-:Y:S06]  /*42e0*/  BAR.SYNC.DEFER_BLOCKING 0x0 ;  /* 0x0000000000007b1d */ /* 0x000fec0000010000 */
[----:B------:R-:W-:Y:S05]  /*42f0*/  @!P1 BRA `(.L_x_182) ;  /* 0x00000008002c9947 */ /* 0x000fea0003800000 */
[----:B------:R-:W-:Y:S01]  /*4300*/  ISETP.GE.U32.AND P3, PT, R2, 0x7, PT ;  /* 0x000000070200780c */ /* 0x000fe20003f66070 */
[----:B0-----:R-:W-:Y:S01]  /*4310*/  IMAD.MOV.U32 R14, RZ, RZ, RZ ;  /* 0x000000ffff0e7224 */ /* 0x001fe200078e00ff */
[----:B--2---:R-:W-:Y:S02]  /*4320*/  LOP3.LUT R18, R0, 0x7, RZ, 0xc0, !PT ;  /* 0x0000000700127812 */ /* 0x004fe400078ec0ff */
[----:B-1----:R-:W-:Y:S02]  /*4330*/  I2FP.F32.S32 R12, R3 ;  /* 0x00000003000c7245 */ /* 0x002fe40000201400 */
        /* <DEDUP_REMOVED lines=12> */
.L_x_184:
[----:B0--34-:R-:W0:Y:S01]  /*4400*/  LDS.128 R4, [UR4+-0x10] ;  /* 0xfffff004ff047984 */ /* 0x019e220008000c00 */
[----:B------:R-:W-:-:S03]  /*4410*/  VIADD R15, R15, 0x8 ;  /* 0x000000080f0f7836 */ /* 0x000fc60000000000 */
[----:B------:R-:W1:Y:S01]  /*4420*/  LDS.128 R8, [UR4] ;  /* 0x00000004ff087984 */ /* 0x000e620008000c00 */
        /* <DEDUP_REMOVED lines=13> */
[----:B-1----:R-:W-:-:S03]  /*4500*/  FSETP.GE.AND P3, PT, R8, RZ, PT ;  /* 0x000000ff0800720b */ /* 0x002fc60003f66000 */
[----:B------:R-:W-:Y:S01]  /*4510*/  FADD R6, R7, R6 ;  /* 0x0000000607067221 */ /* 0x000fe20000000000 */
[----:B------:R-:W-:Y:S02]  /*4520*/  FSEL R7, R12, RZ, P3 ;  /* 0x000000ff0c077208 */ /* 0x000fe40001800000 */
[----:B------:R-:W-:Y:S01]  /*4530*/  FSETP.GE.AND P3, PT, R9, RZ, PT ;  /* 0x000000ff0900720b */ /* 0x000fe20003f66000 */
[----:B------:R-:W1:Y:S02]  /*4540*/  F2I.TRUNC.NTZ R5, R5 ;  /* 0x0000000500057305 */ /* 0x000e64000020f100 */
[----:B------:R-:W-:Y:S01]  /*4550*/  FADD R8, R8, R7 ;  /* 0x0000000708087221 */ /* 0x000fe20000000000 */
[----:B------:R-:W-:Y:S02]  /*4560*/  FSEL R16, R12, RZ, P3 ;  /* 0x000000ff0c107208 */ /* 0x000fe40001800000 */
[----:B------:R-:W-:-:S03]  /*4570*/  FSETP.GE.AND P3, PT, R10, RZ, PT ;  /* 0x000000ff0a00720b */ /* 0x000fc60003f66000 */
[----:B------:R-:W-:Y:S01]  /*4580*/  FADD R16, R9, R16 ;  /* 0x0000001009107221 */ /* 0x000fe20000000000 */
[----:B------:R-:W-:Y:S01]  /*4590*/  FSEL R7, R12, RZ, P3 ;  /* 0x000000ff0c077208 */ /* 0x000fe20001800000 */
[----:B------:R-:W2:Y:S01]  /*45a0*/  F2I.TRUNC.NTZ R17, R17 ;  /* 0x0000001100117305 */ /* 0x000ea2000020f100 */
[----:B------:R-:W-:-:S03]  /*45b0*/  FSETP.GE.AND P3, PT, R11, RZ, PT ;  /* 0x000000ff0b00720b */ /* 0x000fc60003f66000 */
[----:B------:R-:W-:Y:S01]  /*45c0*/  FADD R10, R10, R7 ;  /* 0x000000070a0a7221 */ /* 0x000fe20000000000 */
[----:B------:R-:W-:Y:S01]  /*45d0*/  FSEL R20, R12, RZ, P3 ;  /* 0x000000ff0c147208 */ /* 0x000fe20001800000 */
[----:B------:R-:W-:Y:S01]  /*45e0*/  IMAD.U32 R7, RZ, RZ, UR6 ;  /* 0x00000006ff077e24 */ /* 0x000fe2000f8e00ff */
[----:B------:R-:W-:Y:S01]  /*45f0*/  ISETP.NE.AND P3, PT, R15, RZ, PT ;  /* 0x000000ff0f00720c */ /* 0x000fe20003f65270 */
[----:B------:R3:W4:Y:S02]  /*4600*/  F2I.TRUNC.NTZ R19, R6 ;  /* 0x0000000600137305 */ /* 0x000724000020f100 */
[----:B------:R-:W-:-:S06]  /*4610*/  FADD R20, R11, R20 ;  /* 0x000000140b147221 */ /* 0x000fcc0000000000 */
[----:B------:R-:W5:Y:S01]  /*4620*/  F2I.TRUNC.NTZ R21, R8 ;  /* 0x0000000800157305 */ /* 0x000f62000020f100 */
[----:B---3--:R-:W-:-:S04]  /*4630*/  IMAD.U32 R6, RZ, RZ, UR5 ;  /* 0x00000005ff067e24 */ /* 0x008fc8000f8e00ff */
[----:B------:R-:W-:-:S03]  /*4640*/  IMAD.WIDE R6, R13, 0x4, R6 ;  /* 0x000000040d067825 */ /* 0x000fc600078e0206 */
[----:B------:R-:W3:Y:S01]  /*4650*/  F2I.TRUNC.NTZ R9, R16 ;  /* 0x0000001000097305 */ /* 0x000ee2000020f100 */
[----:B------:R-:W-:Y:S01]  /*4660*/  VIADD R13, R13, 0x8 ;  /* 0x000000080d0d7836 */ /* 0x000fe20000000000 */
[----:B0-----:R0:W-:Y:S04]  /*4670*/  STG.E desc[UR8][R6.64+-0x10], R4 ;  /* 0xfffff00406007986 */ /* 0x0011e8000c101908 */
[----:B-1----:R0:W-:Y:S02]  /*4680*/  STG.E desc[UR8][R6.64+-0xc], R5 ;  /* 0xfffff40506007986 */ /* 0x0021e4000c101908 */
[----:B------:R-:W1:Y:S02]  /*4690*/  F2I.TRUNC.NTZ R23, R10 ;  /* 0x0000000a00177305 */ /* 0x000e64000020f100 */
[----:B--2---:R0:W-:Y:S04]  /*46a0*/  STG.E desc[UR8][R6.64+-0x8], R17 ;  /* 0xfffff81106007986 */ /* 0x0041e8000c101908 */
[----:B----4-:R0:W-:Y:S02]  /*46b0*/  STG.E desc[UR8][R6.64+-0x4], R19 ;  /* 0xfffffc1306007986 */ /* 0x0101e4000c101908 */
[----:B------:R-:W2:Y:S02]  /*46c0*/  F2I.TRUNC.NTZ R11, R20 ;  /* 0x00000014000b7305 */ /* 0x000ea4000020f100 */
[----:B-----5:R0:W-:Y:S04]  /*46d0*/  STG.E desc[UR8][R6.64], R21 ;  /* 0x0000001506007986 */ /* 0x0201e8000c101908 */
[----:B---3--:R0:W-:Y:S04]  /*46e0*/  STG.E desc[UR8][R6.64+0x4], R9 ;  /* 0x0000040906007986 */ /* 0x0081e8000c101908 */
[----:B-1----:R0:W-:Y:S04]  /*46f0*/  STG.E desc[UR8][R6.64+0x8], R23 ;  /* 0x0000081706007986 */ /* 0x0021e8000c101908 */
[----:B--2---:R0:W-:Y:S01]  /*4700*/  STG.E desc[UR8][R6.64+0xc], R11 ;  /* 0x00000c0b06007986 */ /* 0x0041e2000c101908 */
[----:B------:R-:W-:Y:S05]  /*4710*/  @P3 BRA `(.L_x_184) ;  /* 0xfffffffc00383947 */ /* 0x000fea000383ffff */
.L_x_183:
[----:B------:R-:W-:Y:S05]  /*4720*/  @!P2 BRA `(.L_x_182) ;  /* 0x000000040020a947 */ /* 0x000fea0003800000 */
[----:B------:R-:W-:Y:S02]  /*4730*/  ISETP.GE.U32.AND P3, PT, R18, 0x4, PT ;  /* 0x000000041200780c */ /* 0x000fe40003f66070 */
[----:B0-----:R-:W-:-:S04]  /*4740*/  LOP3.LUT R17, R0, 0x3, RZ, 0xc0, !PT ;  /* 0x0000000300117812 */ /* 0x001fc800078ec0ff */
[----:B------:R-:W-:-:S07]  /*4750*/  ISETP.NE.AND P2, PT, R17, RZ, PT ;  /* 0x000000ff1100720c */ /* 0x000fce0003f45270 */
[----:B------:R-:W-:Y:S06]  /*4760*/  @!P3 BRA `(.L_x_185) ;  /* 0x000000000078b947 */ /* 0x000fec0003800000 */
[----:B---34-:R-:W0:Y:S01]  /*4770*/  S2R R5, SR_CgaCtaId ;  /* 0x0000000000057919 */ /* 0x018e220000008800 */
        /* <DEDUP_REMOVED lines=29> */
.L_x_185:
[----:B------:R-:W-:Y:S05]  /*4950*/  @!P2 BRA `(.L_x_182) ;  /* 0x000000000094a947 */ /* 0x000fea0003800000 */
[----:B------:R-:W-:Y:S02]  /*4960*/  ISETP.NE.AND P3, PT, R17, 0x1, PT ;  /* 0x000000011100780c */ /* 0x000fe40003f65270 */
[----:B---34-:R-:W-:-:S04]  /*4970*/  LOP3.LUT R4, R0, 0x1, RZ, 0xc0, !PT ;  /* 0x0000000100047812 */ /* 0x018fc800078ec0ff */
        /* <DEDUP_REMOVED lines=21> */
.L_x_186:
        /* <DEDUP_REMOVED lines=14> */
.L_x_182:
        /* <DEDUP_REMOVED lines=19> */
.L_x_190:
        /* <DEDUP_REMOVED lines=42> */
.L_x_189:
        /* <DEDUP_REMOVED lines=30> */
.L_x_191:
        /* <DEDUP_REMOVED lines=21> */
.L_x_192:
        /* <DEDUP_REMOVED lines=9> */
.L_x_193:
        /* <DEDUP_REMOVED lines=10> */
.L_x_188:
[----:B------:R-:W-:Y:S05]  /*53e0*/  BSYNC.RECONVERGENT B0 ;  /* 0x0000000000007941 */ /* 0x000fea0003800200 */
.L_x_187:
        /* <DEDUP_REMOVED lines=18> */
.L_x_196:
        /* <DEDUP_REMOVED lines=50> */
.L_x_195:
        /* <DEDUP_REMOVED lines=35> */
.L_x_197:
        /* <DEDUP_REMOVED lines=24> */
.L_x_198:
        /* <DEDUP_REMOVED lines=14> */
.L_x_194:
        /* <DEDUP_REMOVED lines=19> */
.L_x_202:
        /* <DEDUP_REMOVED lines=42> */
.L_x_201:
        /* <DEDUP_REMOVED lines=30> */
.L_x_203:
        /* <DEDUP_REMOVED lines=21> */
.L_x_204:
        /* <DEDUP_REMOVED lines=9> */
.L_x_205:
        /* <DEDUP_REMOVED lines=10> */
.L_x_200:
[----:B------:R-:W-:Y:S05]  /*64f0*/  BSYNC.RECONVERGENT B0 ;  /* 0x0000000000007941 */ /* 0x000fea0003800200 */
.L_x_199:
[----:B------:R-:W-:Y:S06]  /*6500*/  BAR.SYNC.DEFER_BLOCKING 0x0 ;  /* 0x0000000000007b1d */ /* 0x000fec0000010000 */
[----:B------:R-:W-:Y:S05]  /*6510*/  @!P1 EXIT ;  /* 0x000000000000994d */ /* 0x000fea0003800000 */
[----:B------:R-:W-:Y:S01]  /*6520*/  ISETP.GE.U32.AND P1, PT, R2, 0x7, PT ;  /* 0x000000070200780c */ /* 0x000fe20003f26070 */
[----:B01----:R-:W-:Y:S01]  /*6530*/  IMAD.MOV.U32 R12, RZ, RZ, RZ ;  /* 0x000000ffff0c7224 */ /* 0x003fe200078e00ff */
[----:B------:R-:W-:Y:S02]  /*6540*/  LOP3.LUT R17, R0, 0x7, RZ, 0xc0, !PT ;  /* 0x0000000700117812 */ /* 0x000fe400078ec0ff */
[----:B------:R-:W-:Y:S02]  /*6550*/  I2FP.F32.S32 R2, R3 ;  /* 0x0000000300027245 */ /* 0x000fe40000201400 */
        /* <DEDUP_REMOVED lines=12> */
.L_x_207:
[----:B0-234-:R-:W0:Y:S01]  /*6620*/  LDS.128 R4, [UR4+-0x10] ;  /* 0xfffff004ff047984 */ /* 0x01de220008000c00 */
        /* <DEDUP_REMOVED lines=31> */
[----:B------:R-:W3:Y:S02]  /*6820*/  F2I.TRUNC.NTZ R7, R7 ;  /* 0x0000000700077305 */ /* 0x000ee4000020f100 */
[----:B------:R-:W-:Y:S01]  /*6830*/  FADD R11, R11, R8 ;  /* 0x000000080b0b7221 */ /* 0x000fe20000000000 */
[----:B------:R-:W-:-:S04]  /*6840*/  IMAD.U32 R8, RZ, RZ, UR5 ;  /* 0x00000005ff087e24 */ /* 0x000fc8000f8e00ff */
[C---:B------:R-:W-:Y:S01]  /*6850*/  IMAD.WIDE R8, R13.reuse, 0x4, R8 ;  /* 0x000000040d087825 */ /* 0x040fe200078e0208 */
[----:B------:R-:W4:Y:S03]  /*6860*/  F2I.TRUNC.NTZ R15, R15 ;  /* 0x0000000f000f7305 */ /* 0x000f26000020f100 */
[----:B------:R-:W-:Y:S01]  /*6870*/  VIADD R13, R13, 0x8 ;  /* 0x000000080d0d7836 */ /* 0x000fe20000000000 */
[----:B0-----:R0:W-:Y:S04]  /*6880*/  STG.E desc[UR8][R8.64+-0x10], R4 ;  /* 0xfffff00408007986 */ /* 0x0011e8000c101908 */
[----:B------:R-:W5:Y:S01]  /*6890*/  F2I.TRUNC.NTZ R19, R16 ;  /* 0x0000001000137305 */ /* 0x000f62000020f100 */
[----:B-1----:R0:W-:Y:S04]  /*68a0*/  STG.E desc[UR8][R8.64+-0xc], R5 ;  /* 0xfffff40508007986 */ /* 0x0021e8000c101908 */
[----:B--2---:R0:W-:Y:S03]  /*68b0*/  STG.E desc[UR8][R8.64+-0x8], R6 ;  /* 0xfffff80608007986 */ /* 0x0041e6000c101908 */
[----:B------:R-:W1:Y:S01]  /*68c0*/  F2I.TRUNC.NTZ R21, R10 ;  /* 0x0000000a00157305 */ /* 0x000e62000020f100 */
[----:B---3--:R0:W-:Y:S04]  /*68d0*/  STG.E desc[UR8][R8.64+-0x4], R7 ;  /* 0xfffffc0708007986 */ /* 0x0081e8000c101908 */
[----:B----4-:R0:W-:Y:S03]  /*68e0*/  STG.E desc[UR8][R8.64], R15 ;  /* 0x0000000f08007986 */ /* 0x0101e6000c101908 */
[----:B------:R-:W2:Y:S01]  /*68f0*/  F2I.TRUNC.NTZ R11, R11 ;  /* 0x0000000b000b7305 */ /* 0x000ea2000020f100 */
[----:B-----5:R0:W-:Y:S04]  /*6900*/  STG.E desc[UR8][R8.64+0x4], R19 ;  /* 0x0000041308007986 */ /* 0x0201e8000c101908 */
[----:B-1----:R0:W-:Y:S04]  /*6910*/  STG.E desc[UR8][R8.64+0x8], R21 ;  /* 0x0000081508007986 */ /* 0x0021e8000c101908 */
[----:B--2---:R0:W-:Y:S01]  /*6920*/  STG.E desc[UR8][R8.64+0xc], R11 ;  /* 0x00000c0b08007986 */ /* 0x0041e2000c101908 */
[----:B------:R-:W-:Y:S05]  /*6930*/  @P1 BRA `(.L_x_207) ;  /* 0xfffffffc00381947 */ /* 0x000fea000383ffff */
.L_x_206:
[----:B------:R-:W-:Y:S05]  /*6940*/  @!P0 EXIT ;  /* 0x000000000000894d */ /* 0x000fea0003800000 */
[----:B------:R-:W-:Y:S02]  /*6950*/  ISETP.GE.U32.AND P1, PT, R17, 0x4, PT ;  /* 0x000000041100780c */ /* 0x000fe40003f26070 */
[----:B------:R-:W-:-:S04]  /*6960*/  LOP3.LUT R16, R0, 0x3, RZ, 0xc0, !PT ;  /* 0x0000000300107812 */ /* 0x000fc800078ec0ff */
[----:B------:R-:W-:-:S07]  /*6970*/  ISETP.NE.AND P0, PT, R16, RZ, PT ;  /* 0x000000ff1000720c */ /* 0x000fce0003f05270 */
[----:B------:R-:W-:Y:S06]  /*6980*/  @!P1 BRA `(.L_x_208) ;  /* 0x0000000000789947 */ /* 0x000fec0003800000 */
[----:B0-234-:R-:W0:Y:S01]  /*6990*/  S2R R5, SR_CgaCtaId ;  /* 0x0000000000057919 */ /* 0x01de220000008800 */
        /* <DEDUP_REMOVED lines=29> */
.L_x_208:
[----:B------:R-:W-:Y:S05]  /*6b70*/  @!P0 EXIT ;  /* 0x000000000000894d */ /* 0x000fea0003800000 */
[----:B------:R-:W-:Y:S02]  /*6b80*/  ISETP.NE.AND P0, PT, R16, 0x1, PT ;  /* 0x000000011000780c */ /* 0x000fe40003f05270 */
[----:B------:R-:W-:-:S04]  /*6b90*/  LOP3.LUT R0, R0, 0x1, RZ, 0xc0, !PT ;  /* 0x0000000100007812 */ /* 0x000fc800078ec0ff */
[----:B------:R-:W-:-:S07]  /*6ba0*/  ISETP.NE.U32.AND P2, PT, R0, 0x1, PT ;  /* 0x000000010000780c */ /* 0x000fce0003f45070 */
[----:B------:R-:W-:Y:S06]  /*6bb0*/  @!P0 BRA `(.L_x_209) ;  /* 0x00000000004c8947 */ /* 0x000fec0003800000 */
[----:B0-234-:R-:W0:Y:S01]  /*6bc0*/  S2R R5, SR_CgaCtaId ;  /* 0x0000000000057919 */ /* 0x01de220000008800 */
[----:B------:R-:W-:-:S04]  /*6bd0*/  MOV R0, 0x400 ;  /* 0x0000040000007802 */ /* 0x000fc80000000f00 */
[----:B0-----:R-:W-:-:S05]  /*6be0*/  LEA R5, R5, R0, 0x18 ;  /* 0x0000000005057211 */ /* 0x001fca00078ec0ff */
[----:B------:R-:W-:Y:S02]  /*6bf0*/  IMAD R0, R12, 0x4, R5 ;  /* 0x000000040c007824 */ /* 0x000fe400078e0205 */
[----:B------:R-:W0:Y:S03]  /*6c00*/  LDC.64 R4, c[0x0][0x3c0] ;  /* 0x0000f000ff047b82 */ /* 0x000e260000000a00 */
[----:B-1----:R-:W1:Y:S02]  /*6c10*/  LDS.64 R6, [R0] ;  /* 0x0000000000067984 */ /* 0x002e640000000a00 */
[----:B-1----:R-:W-:Y:S02]  /*6c20*/  FSETP.GE.AND P0, PT, R6, RZ, PT ;  /* 0x000000ff0600720b */ /* 0x002fe40003f06000 */
[----:B------:R-:W-:Y:S02]  /*6c30*/  FSETP.GE.AND P1, PT, R7, RZ, PT ;  /* 0x000000ff0700720b */ /* 0x000fe40003f26000 */
[----:B------:R-:W-:-:S02]  /*6c40*/  FSEL R9, R2, RZ, P0 ;  /* 0x000000ff02097208 */ /* 0x000fc40000000000 */
        /* <DEDUP_REMOVED lines=10> */
.L_x_209:
[----:B------:R-:W-:Y:S05]  /*6cf0*/  @P2 EXIT ;  /* 0x000000000000294d */ /* 0x000fea0003800000 */
[----:B01234-:R-:W0:Y:S01]  /*6d00*/  S2R R5, SR_CgaCtaId ;  /* 0x0000000000057919 */ /* 0x01fe220000008800 */
[----:B------:R-:W-:Y:S01]  /*6d10*/  MOV R0, 0x400 ;  /* 0x0000040000007802 */ /* 0x000fe20000000f00 */
[----:B------:R-:W-:-:S03]  /*6d20*/  IMAD.IADD R3, R3, 0x1, R12 ;  /* 0x0000000103037824 */ /* 0x000fc600078e020c */
[----:B0-----:R-:W-:-:S05]  /*6d30*/  LEA R5, R5, R0, 0x18 ;  /* 0x0000000005057211 */ /* 0x001fca00078ec0ff */
[----:B------:R-:W-:Y:S02]  /*6d40*/  IMAD R0, R12, 0x4, R5 ;  /* 0x000000040c007824 */ /* 0x000fe400078e0205 */
[----:B------:R-:W0:Y:S04]  /*6d50*/  LDC.64 R4, c[0x0][0x3c0] ;  /* 0x0000f000ff047b82 */ /* 0x000e280000000a00 */
[----:B------:R-:W1:Y:S02]  /*6d60*/  LDS R0, [R0] ;  /* 0x0000000000007984 */ /* 0x000e640000000800 */
[----:B-1----:R-:W-:-:S04]  /*6d70*/  FSETP.GE.AND P0, PT, R0, RZ, PT ;  /* 0x000000ff0000720b */ /* 0x002fc80003f06000 */
[----:B------:R-:W-:Y:S01]  /*6d80*/  FSEL R7, R2, RZ, P0 ;  /* 0x000000ff02077208 */ /* 0x000fe20000000000 */
[----:B0-----:R-:W-:-:S04]  /*6d90*/  IMAD.WIDE R2, R3, 0x4, R4 ;  /* 0x0000000403027825 */ /* 0x001fc800078e0204 */
[----:B------:R-:W-:-:S06]  /*6da0*/  FADD R7, R0, R7 ;  /* 0x0000000700077221 */ /* 0x000fcc0000000000 */
[----:B------:R-:W0:Y:S02]  /*6db0*/  F2I.TRUNC.NTZ R7, R7 ;  /* 0x0000000700077305 */ /* 0x000e24000020f100 */
[----:B0-----:R-:W-:Y:S01]  /*6dc0*/  STG.E desc[UR8][R2.64], R7 ;  /* 0x0000000702007986 */ /* 0x001fe2000c101908 */
[----:B------:R-:W-:Y:S05]  /*6dd0*/  EXIT ;  /* 0x000000000000794d */ /* 0x000fea0003800000 */
.L_x_210:
        /* <DEDUP_REMOVED lines=10> */
.L_x_222:


//--------------------- .text._Z25My_Load_memory_global_GpuiPiPfS0_S_S_S_S_S_ --------------------------
	.section	.text._Z25My_Load_memory_global_GpuiPiPfS0_S_S_S_S_S_,"ax",@progbits
	.align	128
        .global         _Z25My_Load_memory_global_GpuiPiPfS0_S_S_S_S_S_
        .type           _Z25My_Load_memory_global_GpuiPiPfS0_S_S_S_S_S_,@function
        .size           _Z25My_Load_memory_global_GpuiPiPfS0_S_S_S_S_S_,(.L_x_223 - _Z25My_Load_memory_global_GpuiPiPfS0_S_S_S_S_S_)
        .other          _Z25My_Load_memory_global_GpuiPiPfS0_S_S_S_S_S_,@"STO_CUDA_ENTRY STV_DEFAULT"
_Z25My_Load_memory_global_GpuiPiPfS0_S_S_S_S_S_:
.text._Z25My_Load_memory_global_GpuiPiPfS0_S_S_S_S_S_:
[----:B------:R-:W-:Y:S01]  /*0000*/  LDC R1, c[0x0][0x37c] ;  /* 0x0000df00ff017b82 */ /* 0x000fe20000000800 */
[----:B------:R-:W0:Y:S07]  /*0010*/  S2R R3, SR_TID.X ;  /* 0x0000000000037919 */ /* 0x000e2e0000002100 */
[----:B------:R-:W0:Y:S01]  /*0020*/  LDC.64 R4, c[0x0][0x388] ;  /* 0x0000e200ff047b82 */ /* 0x000e220000000a00 */
[----:B------:R-:W1:Y:S07]  /*0030*/  LDCU.64 UR4, c[0x0][0x358] ;  /* 0x00006b00ff0477ac */ /* 0x000e6e0008000a00 */
[----:B------:R-:W2:Y:S08]  /*0040*/  S2UR UR6, SR_CTAID.X ;  /* 0x00000000000679c3 */ /* 0x000eb00000002500 */
[----:B------:R-:W2:Y:S08]  /*0050*/  LDC R0, c[0x0][0x360] ;  /* 0x0000d800ff007b82 */ /* 0x000eb00000000800 */
[----:B------:R-:W3:Y:S01]  /*0060*/  LDC.64 R8, c[0x0][0x390] ;  /* 0x0000e400ff087b82 */ /* 0x000ee20000000a00 */
[----:B0-----:R-:W-:-:S07]  /*0070*/  IMAD.WIDE.U32 R4, R3, 0x4, R4 ;  /* 0x0000000403047825 */ /* 0x001fce00078e0004 */
[----:B------:R-:W0:Y:S01]  /*0080*/  LDC.64 R12, c[0x0][0x3a0] ;  /* 0x0000e800ff0c7b82 */ /* 0x000e220000000a00 */
[----:B-1----:R-:W4:Y:S01]  /*0090*/  LDG.E R2, desc[UR4][R4.64] ;  /* 0x0000000404027981 */ /* 0x002f22000c1e1900 */
[----:B--2---:R-:W-:-:S04]  /*00a0*/  IMAD R0, R0, UR6, RZ ;  /* 0x0000000600007c24 */ /* 0x004fc8000f8e02ff */
[----:B------:R-:W-:-:S04]  /*00b0*/  IMAD.WIDE R6, R0, 0x4, R4 ;  /* 0x0000000400067825 */ /* 0x000fc800078e0204 */
[----:B---3--:R-:W-:Y:S01]  /*00c0*/  IMAD.WIDE.U32 R8, R3, 0x4, R8 ;  /* 0x0000000403087825 */ /* 0x008fe200078e0008 */
[----:B----4-:R-:W-:-:S04]  /*00d0*/  ISETP.GE.AND P0, PT, R2, RZ, PT ;  /* 0x000000ff0200720c */ /* 0x010fc80003f06270 */
[----:B------:R-:W-:-:S04]  /*00e0*/  SEL R11, R0, RZ, P0 ;  /* 0x000000ff000b7207 */ /* 0x000fc80000000000 */
[----:B------:R-:W-:Y:S02]  /*00f0*/  IADD3 R17, PT, PT, R2, R11, RZ ;  /* 0x0000000b02117210 */ /* 0x000fe40007ffe0ff */
[----:B------:R-:W1:Y:S03]  /*0100*/  LDC.64 R10, c[0x0][0x398] ;  /* 0x0000e600ff0a7b82 */ /* 0x000e660000000a00 */
[----:B------:R2:W-:Y:S04]  /*0110*/  STG.E desc[UR4][R6.64], R17 ;  /* 0x0000001106007986 */ /* 0x0005e8000c101904 */
[----:B------:R-:W3:Y:S01]  /*0120*/  LDG.E R19, desc[UR4][R8.64] ;  /* 0x0000000408137981 */ /* 0x000ee2000c1e1900 */
[C---:B------:R-:W-:Y:S01]  /*0130*/  IADD3 R15, PT, PT, R0.reuse, R3, RZ ;  /* 0x00000003000f7210 */ /* 0x040fe20007ffe0ff */
[----:B------:R-:W-:-:S04]  /*0140*/  IMAD.WIDE R4, R0, 0x4, R8 ;  /* 0x0000000400047825 */ /* 0x000fc800078e0208 */
[----:B0-----:R-:W-:Y:S01]  /*0150*/  IMAD.WIDE.U32 R12, R3, 0x4, R12 ;  /* 0x00000004030c7825 */ /* 0x001fe200078e000c */
[----:B--2---:R-:W0:Y:S03]  /*0160*/  LDC.64 R16, c[0x0][0x3b0] ;  /* 0x0000ec00ff107b82 */ /* 0x004e260000000a00 */
[----:B-1----:R-:W-:-:S05]  /*0170*/  IMAD.WIDE R10, R15, 0x4, R10 ;  /* 0x000000040f0a7825 */ /* 0x002fca00078e020a */
[----:B------:R-:W1:Y:S01]  /*0180*/  LDC.64 R14, c[0x0][0x3a8] ;  /* 0x0000ea00ff0e7b82 */ /* 0x000e620000000a00 */
[----:B---3--:R-:W-:Y:S04]  /*0190*/  STG.E desc[UR4][R4.64], R19 ;  /* 0x0000001304007986 */ /* 0x008fe8000c101904 */
[----:B------:R2:W-:Y:S04]  /*01a0*/  STG.E desc[UR4][R10.64], RZ ;  /* 0x000000ff0a007986 */ /* 0x0005e8000c101904 */
[----:B------:R-:W3:Y:S01]  /*01b0*/  LDG.E R21, desc[UR4][R12.64] ;  /* 0x000000040c157981 */ /* 0x000ee2000c1e1900 */
[----:B------:R-:W-:-:S04]  /*01c0*/  IMAD.WIDE R6, R0, 0x4, R12 ;  /* 0x0000000400067825 */ /* 0x000fc800078e020c */
[----:B-1----:R-:W-:Y:S01]  /*01d0*/  IMAD.WIDE.U32 R8, R3, 0x4, R14 ;  /* 0x0000000403087825 */ /* 0x002fe200078e000e */
[----:B--2---:R-:W1:Y:S01]  /*01e0*/  LDC.64 R10, c[0x0][0x3b8] ;  /* 0x0000ee00ff0a7b82 */ /* 0x004e620000000a00 */
[----:B---3--:R1:W-:Y:S04]  /*01f0*/  STG.E desc[UR4][R6.64], R21 ;  /* 0x0000001506007986 */ /* 0x0083e8000c101904 */
[----:B------:R-:W2:Y:S01]  /*0200*/  LDG.E R23, desc[UR4][R8.64] ;  /* 0x0000000408177981 */ /* 0x000ea2000c1e1900 */
[----:B------:R-:W-:-:S04]  /*0210*/  IMAD.WIDE R14, R0, 0x4, R8 ;  /* 0x00000004000e7825 */ /* 0x000fc800078e0208 */
[----:B0-----:R-:W-:Y:S01]  /*0220*/  IMAD.WIDE.U32 R16, R3, 0x4, R16 ;  /* 0x0000000403107825 */ /* 0x001fe200078e0010 */
[----:B--2---:R0:W-:Y:S04]  /*0230*/  STG.E desc[UR4][R14.64], R23 ;  /* 0x000000170e007986 */ /* 0x0041e8000c101904 */
[----:B------:R-:W2:Y:S01]  /*0240*/  LDG.E R2, desc[UR4][R16.64] ;  /* 0x0000000410027981 */ /* 0x000ea2000c1e1900 */
[----:B------:R-:W-:-:S04]  /*0250*/  IMAD.WIDE R4, R0, 0x4, R16 ;  /* 0x0000000400047825 */ /* 0x000fc800078e0210 */
[----:B-1----:R-:W-:Y:S02]  /*0260*/  IMAD.WIDE.U32 R6, R3, 0x4, R10 ;  /* 0x0000000403067825 */ /* 0x002fe400078e000a */
[----:B------:R-:W1:Y:S01]  /*0270*/  LDC.64 R10, c[0x0][0x3c0] ;  /* 0x0000f000ff0a7b82 */ /* 0x000e620000000a00 */
[----:B--2---:R-:W-:-:S04]  /*0280*/  ISETP.GE.AND P0, PT, R2, RZ, PT ;  /* 0x000000ff0200720c */ /* 0x004fc80003f06270 */
[----:B------:R-:W-:-:S04]  /*0290*/  SEL R13, R0, RZ, P0 ;  /* 0x000000ff000d7207 */ /* 0x000fc80000000000 */
[----:B------:R-:W-:-:S05]  /*02a0*/  IADD3 R13, PT, PT, R2, R13, RZ ;  /* 0x0000000d020d7210 */ /* 0x000fca0007ffe0ff */
[----:B------:R2:W-:Y:S04]  /*02b0*/  STG.E desc[UR4][R4.64], R13 ;  /* 0x0000000d04007986 */ /* 0x0005e8000c101904 */
[----:B------:R-:W3:Y:S01]  /*02c0*/  LDG.E R2, desc[UR4][R6.64] ;  /* 0x0000000406027981 */ /* 0x000ee2000c1e1900 */
[----:B------:R-:W-:Y:S01]  /*02d0*/  IMAD.WIDE R8, R0, 0x4, R6 ;  /* 0x0000000400087825 */ /* 0x000fe200078e0206 */
[----:B---3--:R-:W-:-:S04]  /*02e0*/  ISETP.GE.AND P0, PT, R2, RZ, PT ;  /* 0x000000ff0200720c */ /* 0x008fc80003f06270 */
[----:B0-----:R-:W-:-:S04]  /*02f0*/  SEL R15, R0, RZ, P0 ;  /* 0x000000ff000f7207 */ /* 0x001fc80000000000 */
[----:B------:R-:W-:Y:S01]  /*0300*/  IADD3 R15, PT, PT, R2, R15, RZ ;  /* 0x0000000f020f7210 */ /* 0x000fe20007ffe0ff */
[----:B-1----:R-:W-:-:S04]  /*0310*/  IMAD.WIDE.U32 R2, R3, 0x4, R10 ;  /* 0x0000000403027825 */ /* 0x002fc800078e000a */
[----:B------:R-:W-:Y:S04]  /*0320*/  STG.E desc[UR4][R8.64], R15 ;  /* 0x0000000f08007986 */ /* 0x000fe8000c101904 */
[----:B------:R-:W3:Y:S01]  /*0330*/  LDG.E R10, desc[UR4][R2.64] ;  /* 0x00000004020a7981 */ /* 0x000ee2000c1e1900 */
[----:B--2---:R-:W-:Y:S01]  /*0340*/  IMAD.WIDE R4, R0, 0x4, R2 ;  /* 0x0000000400047825 */ /* 0x004fe200078e0202 */
[----:B---3--:R-:W-:-:S04]  /*0350*/  ISETP.GE.AND P0, PT, R10, RZ, PT ;  /* 0x000000ff0a00720c */ /* 0x008fc80003f06270 */
[----:B------:R-:W-:-:S04]  /*0360*/  SEL R11, R0, RZ, P0 ;  /* 0x000000ff000b7207 */ /* 0x000fc80000000000 */
[----:B------:R-:W-:-:S05]  /*0370*/  IADD3 R11, PT, PT, R10, R11, RZ ;  /* 0x0000000b0a0b7210 */ /* 0x000fca0007ffe0ff */
[----:B------:R-:W-:Y:S01]  /*0380*/  STG.E desc[UR4][R4.64], R11 ;  /* 0x0000000b04007986 */ /* 0x000fe2000c101904 */
[----:B------:R-:W-:Y:S05]  /*0390*/  EXIT ;  /* 0x000000000000794d */ /* 0x000fea0003800000 */
.L_x_211:
        /* <DEDUP_REMOVED lines=14> */
.L_x_223:


//--------------------- .text._Z22Load_memory_global_GpuiPiPfS0_S_S_S_S_S_ --------------------------
	.section	.text._Z22Load_memory_global_GpuiPiPfS0_S_S_S_S_S_,"ax",@progbits
	.align	128
        .global         _Z22Load_memory_global_GpuiPiPfS0_S_S_S_S_S_
        .type           _Z22Load_memory_global_GpuiPiPfS0_S_S_S_S_S_,@function
        .size           _Z22Load_memory_global_GpuiPiPfS0_S_S_S_S_S_,(.L_x_224 - _Z22Load_memory_global_GpuiPiPfS0_S_S_S_S_S_)
        .other          _Z22Load_memory_global_GpuiPiPfS0_S_S_S_S_S_,@"STO_CUDA_ENTRY STV_DEFAULT"
_Z22Load_memory_global_GpuiPiPfS0_S_S_S_S_S_:
.text._Z22Load_memory_global_GpuiPiPfS0_S_S_S_S_S_:
[----:B------:R-:W-:Y:S08]  /*0000*/  LDC R1, c[0x0][0x37c] ;  /* 0x0000df00ff017b82 */ /* 0x000ff00000000800 */
[----:B------:R-:W0:Y:S01]  /*0010*/  LDC R2, c[0x0][0x380] ;  /* 0x0000e000ff027b82 */ /* 0x000e220000000800 */
[----:B------:R-:W1:Y:S07]  /*0020*/  S2R R3, SR_TID.X ;  /* 0x0000000000037919 */ /* 0x000e6e0000002100 */
[----:B------:R-:W1:Y:S08]  /*0030*/  S2UR UR4, SR_CTAID.X ;  /* 0x00000000000479c3 */ /* 0x000e700000002500 */
[----:B------:R-:W1:Y:S01]  /*0040*/  LDC R0, c[0x0][0x360] ;  /* 0x0000d800ff007b82 */ /* 0x000e620000000800 */
[----:B0-----:R-:W-:Y:S01]  /*0050*/  ISETP.GE.AND P0, PT, R2, 0x1, PT ;  /* 0x000000010200780c */ /* 0x001fe20003f06270 */
[----:B-1----:R-:W-:-:S12]  /*0060*/  IMAD R3, R0, UR4, R3 ;  /* 0x0000000400037c24 */ /* 0x002fd8000f8e0203 */
[----:B------:R-:W-:Y:S05]  /*0070*/  @!P0 EXIT ;  /* 0x000000000000894d */ /* 0x000fea0003800000 */
[----:B------:R-:W-:Y:S01]  /*0080*/  ISETP.GE.U32.AND P0, PT, R2, 0x4, PT ;  /* 0x000000040200780c */ /* 0x000fe20003f06070 */
[----:B------:R-:W0:Y:S01]  /*0090*/  LDCU.64 UR6, c[0x0][0x358] ;  /* 0x00006b00ff0677ac */ /* 0x000e220008000a00 */
[----:B------:R-:W-:Y:S02]  /*00a0*/  IMAD R0, R3, R2, RZ ;  /* 0x0000000203007224 */ /* 0x000fe400078e02ff */
[----:B------:R-:W-:-:S09]  /*00b0*/  IMAD.MOV.U32 R3, RZ, RZ, RZ ;  /* 0x000000ffff037224 */ /* 0x000fd200078e00ff */
[----:B------:R-:W-:Y:S05]  /*00c0*/  @!P0 BRA `(.L_x_212) ;  /* 0x0000000800ac8947 */ /* 0x000fea0003800000 */
[----:B------:R-:W-:Y:S01]  /*00d0*/  LOP3.LUT R3, R2, 0x7ffffffc, RZ, 0xc0, !PT ;  /* 0x7ffffffc02037812 */ /* 0x000fe200078ec0ff */
[----:B------:R-:W-:Y:S01]  /*00e0*/  IMAD.WIDE R16, R0, 0x4, RZ ;  /* 0x0000000400107825 */ /* 0x000fe200078e02ff */
[----:B------:R-:W1:Y:S03]  /*00f0*/  LDCU.64 UR18, c[0x0][0x388] ;  /* 0x00007100ff1277ac */ /* 0x000e660008000a00 */
[----:B------:R-:W-:Y:S01]  /*0100*/  IMAD.MOV.U32 R26, RZ, RZ, R0 ;  /* 0x000000ffff1a7224 */ /* 0x000fe200078e0000 */
[----:B------:R-:W2:Y:S01]  /*0110*/  LDCU.64 UR20, c[0x0][0x390] ;  /* 0x00007200ff1477ac */ /* 0x000ea20008000a00 */
[----:B------:R-:W-:Y:S01]  /*0120*/  IMAD.MOV R27, RZ, RZ, -R3 ;  /* 0x000000ffff1b7224 */ /* 0x000fe200078e0a03 */
[----:B------:R-:W3:Y:S01]  /*0130*/  LDCU.64 UR22, c[0x0][0x3c0] ;  /* 0x00007800ff1677ac */ /* 0x000ee20008000a00 */
[----:B------:R-:W4:Y:S01]  /*0140*/  LDCU.128 UR8, c[0x0][0x3a0] ;  /* 0x00007400ff0877ac */ /* 0x000f220008000c00 */
[----:B------:R-:W0:Y:S01]  /*0150*/  LDCU.128 UR12, c[0x0][0x3b0] ;  /* 0x00007600ff0c77ac */ /* 0x000e220008000c00 */
[----:B------:R-:W-:Y:S01]  /*0160*/  UMOV UR4, URZ ;  /* 0x000000ff00047c82 */ /* 0x000fe20008000000 */
[----:B------:R-:W-:-:S05]  /*0170*/  UMOV UR5, URZ ;  /* 0x000000ff00057c82 */ /* 0x000fca0008000000 */
.L_x_213:
[----:B-1----:R-:W-:Y:S02]  /*0180*/  UIADD3 UR16, UP0, UPT, UR4, UR18, URZ ;  /* 0x0000001204107290 */ /* 0x002fe4000ff1e0ff */
[----:B------:R-:W-:Y:S01]  /*0190*/  IADD3 R8, P1, PT, R16, UR18, RZ ;  /* 0x0000001210087c10 */ /* 0x000fe2000ff3e0ff */
[----:B------:R-:W1:Y:S01]  /*01a0*/  LDC.64 R14, c[0x0][0x398] ;  /* 0x0000e600ff0e7b82 */ /* 0x000e620000000a00 */
[----:B------:R-:W-:Y:S02]  /*01b0*/  UIADD3.X UR17, UPT, UPT, UR5, UR19, URZ, UP0, !UPT ;  /* 0x0000001305117290 */ /* 0x000fe400087fe4ff */
[----:B------:R-:W-:-:S04]  /*01c0*/  IMAD.U32 R4, RZ, RZ, UR16 ;  /* 0x00000010ff047e24 */ /* 0x000fc8000f8e00ff */
[----:B------:R-:W-:-:S05]  /*01d0*/  IMAD.U32 R5, RZ, RZ, UR17 ;  /* 0x00000011ff057e24 */ /* 0x000fca000f8e00ff */
[----:B0-----:R-:W5:Y:S01]  /*01e0*/  LDG.E R10, desc[UR6][R4.64] ;  /* 0x00000006040a7981 */ /* 0x001f62000c1e1900 */
[----:B--2---:R-:W-:Y:S01]  /*01f0*/  UIADD3 UR16, UP0, UPT, UR4, UR20, URZ ;  /* 0x0000001404107290 */ /* 0x004fe2000ff1e0ff */
[----:B------:R-:W-:-:S03]  /*0200*/  IADD3.X R9, PT, PT, R17, UR19, RZ, P1, !PT ;  /* 0x0000001311097c10 */ /* 0x000fc60008ffe4ff */
[----:B------:R-:W-:Y:S02]  /*0210*/  UIADD3.X UR17, UPT, UPT, UR5, UR21, URZ, UP0, !UPT ;  /* 0x0000001505117290 */ /* 0x000fe400087fe4ff */
[----:B------:R-:W-:-:S04]  /*0220*/  IMAD.U32 R6, RZ, RZ, UR16 ;  /* 0x00000010ff067e24 */ /* 0x000fc8000f8e00ff */
[----:B------:R-:W-:Y:S01]  /*0230*/  IMAD.U32 R7, RZ, RZ, UR17 ;  /* 0x00000011ff077e24 */ /* 0x000fe2000f8e00ff */
[----:B-----5:R-:W-:-:S04]  /*0240*/  ISETP.GE.AND P0, PT, R10, RZ, PT ;  /* 0x000000ff0a00720c */ /* 0x020fc80003f06270 */
[----:B------:R-:W-:-:S05]  /*0250*/  SEL R11, R0, RZ, P0 ;  /* 0x000000ff000b7207 */ /* 0x000fca0000000000 */
[----:B------:R-:W-:-:S05]  /*0260*/  IMAD.IADD R19, R10, 0x1, R11 ;  /* 0x000000010a137824 */ /* 0x000fca00078e020b */
[----:B------:R0:W-:Y:S04]  /*0270*/  STG.E desc[UR6][R8.64], R19 ;  /* 0x0000001308007986 */ /* 0x0001e8000c101906 */
[----:B------:R-:W2:Y:S01]  /*0280*/  LDG.E R23, desc[UR6][R6.64] ;  /* 0x0000000606177981 */ /* 0x000ea2000c1e1900 */
[----:B----4-:R-:W-:Y:S01]  /*0290*/  UIADD3 UR16, UP0, UPT, UR4, UR8, URZ ;  /* 0x0000000804107290 */ /* 0x010fe2000ff1e0ff */
[----:B------:R-:W-:Y:S01]  /*02a0*/  IADD3 R10, P0, PT, R16, UR20, RZ ;  /* 0x00000014100a7c10 */ /* 0x000fe2000ff1e0ff */
[----:B-1----:R-:W-:Y:S02]  /*02b0*/  IMAD.WIDE R14, R26, 0x4, R14 ;  /* 0x000000041a0e7825 */ /* 0x002fe400078e020e */
[----:B------:R-:W-:Y:S01]  /*02c0*/  UIADD3.X UR17, UPT, UPT, UR5, UR9, URZ, UP0, !UPT ;  /* 0x0000000905117290 */ /* 0x000fe200087fe4ff */
[----:B------:R-:W-:Y:S01]  /*02d0*/  IADD3.X R11, PT, PT, R17, UR21, RZ, P0, !PT ;  /* 0x00000015110b7c10 */ /* 0x000fe200087fe4ff */
[----:B------:R-:W-:-:S04]  /*02e0*/  IMAD.U32 R12, RZ, RZ, UR16 ;  /* 0x00000010ff0c7e24 */ /* 0x000fc8000f8e00ff */
[----:B------:R-:W-:Y:S01]  /*02f0*/  IMAD.U32 R13, RZ, RZ, UR17 ;  /* 0x00000011ff0d7e24 */ /* 0x000fe2000f8e00ff */
[----:B------:R-:W-:Y:S01]  /*0300*/  UIADD3 UR16, UP0, UPT, UR4, UR10, URZ ;  /* 0x0000000a04107290 */ /* 0x000fe2000ff1e0ff */
[----:B--2---:R1:W-:Y:S04]  /*0310*/  STG.E desc[UR6][R10.64], R23 ;  /* 0x000000170a007986 */ /* 0x0043e8000c101906 */
[----:B------:R-:W-:Y:S04]  /*0320*/  STG.E desc[UR6][R14.64], RZ ;  /* 0x000000ff0e007986 */ /* 0x000fe8000c101906 */
[----:B------:R-:W2:Y:S01]  /*0330*/  LDG.E R29, desc[UR6][R12.64] ;  /* 0x000000060c1d7981 */ /* 0x000ea2000c1e1900 */
[----:B------:R-:W-:Y:S01]  /*0340*/  UIADD3.X UR17, UPT, UPT, UR5, UR11, URZ, UP0, !UPT ;  /* 0x0000000b05117290 */ /* 0x000fe200087fe4ff */
[----:B------:R-:W-:Y:S01]  /*0350*/  IADD3 R18, P0, PT, R16, UR8, RZ ;  /* 0x0000000810127c10 */ /* 0x000fe2000ff1e0ff */
[----:B------:R-:W-:-:S03]  /*0360*/  IMAD.U32 R20, RZ, RZ, UR16 ;  /* 0x00000010ff147e24 */ /* 0x000fc6000f8e00ff */
[----:B0-----:R-:W-:Y:S01]  /*0370*/  IADD3.X R19, PT, PT, R17, UR9, RZ, P0, !PT ;  /* 0x0000000911137c10 */ /* 0x001fe200087fe4ff */
[----:B------:R-:W-:Y:S01]  /*0380*/  IMAD.U32 R21, RZ, RZ, UR17 ;  /* 0x00000011ff157e24 */ /* 0x000fe2000f8e00ff */
[----:B------:R-:W-:-:S03]  /*0390*/  UIADD3 UR16, UP0, UPT, UR4, UR12, URZ ;  /* 0x0000000c04107290 */ /* 0x000fc6000ff1e0ff */
[----:B--2---:R0:W-:Y:S04]  /*03a0*/  STG.E desc[UR6][R18.64], R29 ;  /* 0x0000001d12007986 */ /* 0x0041e8000c101906 */
[----:B------:R-:W2:Y:S01]  /*03b0*/  LDG.E R33, desc[UR6][R20.64] ;  /* 0x0000000614217981 */ /* 0x000ea2000c1e1900 */
[----:B------:R-:W-:Y:S01]  /*03c0*/  UIADD3.X UR17, UPT, UPT, UR5, UR13, URZ, UP0, !UPT ;  /* 0x0000000d05117290 */ /* 0x000fe200087fe4ff */
[----:B------:R-:W-:Y:S02]  /*03d0*/  IADD3 R22, P0, PT, R16, UR10, RZ ;  /* 0x0000000a10167c10 */ /* 0x000fe4000ff1e0ff */
[----:B------:R-:W-:Y:S02]  /*03e0*/  MOV R24, UR16 ;  /* 0x0000001000187c02 */ /* 0x000fe40008000f00 */
[----:B-1----:R-:W-:Y:S01]  /*03f0*/  IADD3.X R23, PT, PT, R17, UR11, RZ, P0, !PT ;  /* 0x0000000b11177c10 */ /* 0x002fe200087fe4ff */
[----:B------:R-:W-:-:S04]  /*0400*/  IMAD.U32 R25, RZ, RZ, UR17 ;  /* 0x00000011ff197e24 */ /* 0x000fc8000f8e00ff */
[----:B--2---:R1:W-:Y:S04]  /*0410*/  STG.E desc[UR6][R22.64], R33 ;  /* 0x0000002116007986 */ /* 0x0043e8000c101906 */
[----:B------:R-:W2:Y:S01]  /*0420*/  LDG.E R32, desc[UR6][R24.64] ;  /* 0x0000000618207981 */ /* 0x000ea2000c1e1900 */
[----:B------:R-:W-:Y:S01]  /*0430*/  UIADD3 UR16, UP0, UPT, UR4, UR14, URZ ;  /* 0x0000000e04107290 */ /* 0x000fe2000ff1e0ff */
[----:B------:R-:W-:-:S03]  /*0440*/  IADD3 R28, P1, PT, R16, UR12, RZ ;  /* 0x0000000c101c7c10 */ /* 0x000fc6000ff3e0ff */
[----:B------:R-:W-:Y:S01]  /*0450*/  UIADD3.X UR17, UPT, UPT, UR5, UR15, URZ, UP0, !UPT ;  /* 0x0000000f05117290 */ /* 0x000fe200087fe4ff */
[----:B0-----:R-:W-:Y:S01]  /*0460*/  IADD3.X R29, PT, PT, R17, UR13, RZ, P1, !PT ;  /* 0x0000000d111d7c10 */ /* 0x001fe20008ffe4ff */
[----:B------:R-:W-:-:S04]  /*0470*/  IMAD.U32 R30, RZ, RZ, UR16 ;  /* 0x00000010ff1e7e24 */ /* 0x000fc8000f8e00ff */
[----:B------:R-:W-:Y:S01]  /*0480*/  IMAD.U32 R31, RZ, RZ, UR17 ;  /* 0x00000011ff1f7e24 */ /* 0x000fe2000f8e00ff */
[----:B--2---:R-:W-:-:S04]  /*0490*/  ISETP.GE.AND P0, PT, R32, RZ, PT ;  /* 0x000000ff2000720c */ /* 0x004fc80003f06270 */
[----:B------:R-:W-:-:S05]  /*04a0*/  SEL R35, R0, RZ, P0 ;  /* 0x000000ff00237207 */ /* 0x000fca0000000000 */
[----:B------:R-:W-:-:S05]  /*04b0*/  IMAD.IADD R37, R32, 0x1, R35 ;  /* 0x0000000120257824 */ /* 0x000fca00078e0223 */
[----:B------:R0:W-:Y:S04]  /*04c0*/  STG.E desc[UR6][R28.64], R37 ;  /* 0x000000251c007986 */ /* 0x0001e8000c101906 */
[----:B------:R-:W2:Y:S01]  /*04d0*/  LDG.E R36, desc[UR6][R30.64] ;  /* 0x000000061e247981 */ /* 0x000ea2000c1e1900 */
[----:B---3--:R-:W-:Y:S01]  /*04e0*/  UIADD3 UR16, UP0, UPT, UR4, UR22, URZ ;  /* 0x0000001604107290 */ /* 0x008fe2000ff1e0ff */
[----:B------:R-:W-:-:S03]  /*04f0*/  IADD3 R32, P1, PT, R16, UR14, RZ ;  /* 0x0000000e10207c10 */ /* 0x000fc6000ff3e0ff */
[----:B------:R-:W-:Y:S01]  /*0500*/  UIADD3.X UR17, UPT, UPT, UR5, UR23, URZ, UP0, !UPT ;  /* 0x0000001705117290 */ /* 0x000fe200087fe4ff */
[----:B-1----:R-:W-:Y:S01]  /*0510*/  IADD3.X R33, PT, PT, R17, UR15, RZ, P1, !PT ;  /* 0x0000000f11217c10 */ /* 0x002fe20008ffe4ff */
[----:B------:R-:W-:-:S04]  /*0520*/  IMAD.U32 R34, RZ, RZ, UR16 ;  /* 0x00000010ff227e24 */ /* 0x000fc8000f8e00ff */
[----:B------:R-:W-:Y:S01]  /*0530*/  IMAD.U32 R35, RZ, RZ, UR17 ;  /* 0x00000011ff237e24 */ /* 0x000fe2000f8e00ff */
[----:B--2---:R-:W-:-:S04]  /*0540*/  ISETP.GE.AND P0, PT, R36, RZ, PT ;  /* 0x000000ff2400720c */ /* 0x004fc80003f06270 */
[----:B------:R-:W-:-:S05]  /*0550*/  SEL R39, R0, RZ, P0 ;  /* 0x000000ff00277207 */ /* 0x000fca0000000000 */
[----:B------:R-:W-:-:S05]  /*0560*/  IMAD.IADD R39, R36, 0x1, R39 ;  /* 0x0000000124277824 */ /* 0x000fca00078e0227 */
[----:B------:R1:W-:Y:S04]  /*0570*/  STG.E desc[UR6][R32.64], R39 ;  /* 0x0000002720007986 */ /* 0x0003e8000c101906 */
[----:B------:R-:W2:Y:S01]  /*0580*/  LDG.E R38, desc[UR6][R34.64] ;  /* 0x0000000622267981 */ /* 0x000ea2000c1e1900 */
[----:B------:R-:W-:-:S04]  /*0590*/  IADD3 R36, P1, PT, R16, UR22, RZ ;  /* 0x0000001610247c10 */ /* 0x000fc8000ff3e0ff */
[----:B0-----:R-:W-:Y:S02]  /*05a0*/  IADD3.X R37, PT, PT, R17, UR23, RZ, P1, !PT ;  /* 0x0000001711257c10 */ /* 0x001fe40008ffe4ff */
[----:B--2---:R-:W-:-:S04]  /*05b0*/  ISETP.GE.AND P0, PT, R38, RZ, PT ;  /* 0x000000ff2600720c */ /* 0x004fc80003f06270 */
[----:B------:R-:W-:-:S05]  /*05c0*/  SEL R41, R0, RZ, P0 ;  /* 0x000000ff00297207 */ /* 0x000fca0000000000 */
[----:B------:R-:W-:-:S05]  /*05d0*/  IMAD.IADD R41, R38, 0x1, R41 ;  /* 0x0000000126297824 */ /* 0x000fca00078e0229 */
[----:B------:R0:W-:Y:S04]  /*05e0*/  STG.E desc[UR6][R36.64], R41 ;  /* 0x0000002924007986 */ /* 0x0001e8000c101906 */
[----:B------:R-:W2:Y:S02]  /*05f0*/  LDG.E R38, desc[UR6][R4.64+0x4] ;  /* 0x0000040604267981 */ /* 0x000ea4000c1e1900 */
[----:B--2---:R-:W-:-:S04]  /*0600*/  ISETP.GE.AND P0, PT, R38, RZ, PT ;  /* 0x000000ff2600720c */ /* 0x004fc80003f06270 */
[----:B------:R-:W-:-:S05]  /*0610*/  SEL R43, R0, RZ, P0 ;  /* 0x000000ff002b7207 */ /* 0x000fca0000000000 */
[----:B------:R-:W-:-:S05]  /*0620*/  IMAD.IADD R43, R38, 0x1, R43 ;  /* 0x00000001262b7824 */ /* 0x000fca00078e022b */
[----:B------:R2:W-:Y:S04]  /*0630*/  STG.E desc[UR6][R8.64+0x4], R43 ;  /* 0x0000042b08007986 */ /* 0x0005e8000c101906 */
[----:B-1----:R-:W3:Y:S04]  /*0640*/  LDG.E R39, desc[UR6][R6.64+0x4] ;  /* 0x0000040606277981 */ /* 0x002ee8000c1e1900 */
[----:B---3--:R1:W-:Y:S04]  /*0650*/  STG.E desc[UR6][R10.64+0x4], R39 ;  /* 0x000004270a007986 */ /* 0x0083e8000c101906 */
[----:B------:R-:W-:Y:S04]  /*0660*/  STG.E desc[UR6][R14.64+0x4], RZ ;  /* 0x000004ff0e007986 */ /* 0x000fe8000c101906 */
[----:B------:R-:W3:Y:S04]  /*0670*/  LDG.E R45, desc[UR6][R12.64+0x4] ;  /* 0x000004060c2d7981 */ /* 0x000ee8000c1e1900 */
[----:B---3--:R-:W-:Y:S04]  /*0680*/  STG.E desc[UR6][R18.64+0x4], R45 ;  /* 0x0000042d12007986 */ /* 0x008fe8000c101906 */
[----:B0-----:R-:W3:Y:S04]  /*0690*/  LDG.E R41, desc[UR6][R20.64+0x4] ;  /* 0x0000040614297981 */ /* 0x001ee8000c1e1900 */
[----:B---3--:R0:W-:Y:S04]  /*06a0*/  STG.E desc[UR6][R22.64+0x4], R41 ;  /* 0x0000042916007986 */ /* 0x0081e8000c101906 */
[----:B------:R-:W3:Y:S02]  /*06b0*/  LDG.E R38, desc[UR6][R24.64+0x4] ;  /* 0x0000040618267981 */ /* 0x000ee4000c1e1900 */
[----:B---3--:R-:W-:-:S04]  /*06c0*/  ISETP.GE.AND P0, PT, R38, RZ, PT ;  /* 0x000000ff2600720c */ /* 0x008fc80003f06270 */
[----:B------:R-:W-:-:S04]  /*06d0*/  SEL R40, R0, RZ, P0 ;  /* 0x000000ff00287207 */ /* 0x000fc80000000000 */
[----:B--2---:R-:W-:-:S05]  /*06e0*/  IADD3 R43, PT, PT, R38, R40, RZ ;  /* 0x00000028262b7210 */ /* 0x004fca0007ffe0ff */
[----:B------:R2:W-:Y:S04]  /*06f0*/  STG.E desc[UR6][R28.64+0x4], R43 ;  /* 0x0000042b1c007986 */ /* 0x0005e8000c101906 */
[----:B------:R-:W3:Y:S02]  /*0700*/  LDG.E R38, desc[UR6][R30.64+0x4] ;  /* 0x000004061e267981 */ /* 0x000ee4000c1e1900 */
[----:B---3--:R-:W-:-:S04]  /*0710*/  ISETP.GE.AND P0, PT, R38, RZ, PT ;  /* 0x000000ff2600720c */ /* 0x008fc80003f06270 */
[----:B-1----:R-:W-:-:S05]  /*0720*/  SEL R39, R0, RZ, P0 ;  /* 0x000000ff00277207 */ /* 0x002fca0000000000 */
[----:B------:R-:W-:-:S05]  /*0730*/  IMAD.IADD R39, R38, 0x1, R39 ;  /* 0x0000000126277824 */ /* 0x000fca00078e0227 */
[----:B------:R1:W-:Y:S04]  /*0740*/  STG.E desc[UR6][R32.64+0x4], R39 ;  /* 0x0000042720007986 */ /* 0x0003e8000c101906 */
[----:B------:R-:W3:Y:S02]  /*0750*/  LDG.E R38, desc[UR6][R34.64+0x4] ;  /* 0x0000040622267981 */ /* 0x000ee4000c1e1900 */
[----:B---3--:R-:W-:-:S04]  /*0760*/  ISETP.GE.AND P0, PT, R38, RZ, PT ;  /* 0x000000ff2600720c */ /* 0x008fc80003f06270 */
[----:B0-----:R-:W-:-:S05]  /*0770*/  SEL R41, R0, RZ, P0 ;  /* 0x000000ff00297207 */ /* 0x001fca0000000000 */
[----:B------:R-:W-:-:S05]  /*0780*/  IMAD.IADD R41, R38, 0x1, R41 ;  /* 0x0000000126297824 */ /* 0x000fca00078e0229 */
[----:B------:R0:W-:Y:S04]  /*0790*/  STG.E desc[UR6][R36.64+0x4], R41 ;  /* 0x0000042924007986 */ /* 0x0001e8000c101906 */
[----:B------:R-:W3:Y:S02]  /*07a0*/  LDG.E R38, desc[UR6][R4.64+0x8] ;  /* 0x0000080604267981 */ /* 0x000ee4000c1e1900 */
[----:B---3--:R-:W-:-:S04]  /*07b0*/  ISETP.GE.AND P0, PT, R38, RZ, PT ;  /* 0x000000ff2600720c */ /* 0x008fc80003f06270 */
[----:B--2---:R-:W-:-:S05]  /*07c0*/  SEL R43, R0, RZ, P0 ;  /* 0x000000ff002b7207 */ /* 0x004fca0000000000 */
        /* <DEDUP_REMOVED lines=11> */
[----:B------:R-:W-:-:S05]  /*0880*/  SEL R40, R0, RZ, P0 ;  /* 0x000000ff00287207 */ /* 0x000fca0000000000 */
[----:B--2---:R-:W-:-:S05]  /*0890*/  IMAD.IADD R43, R38, 0x1, R40 ;  /* 0x00000001262b7824 */ /* 0x004fca00078e0228 */
[----:B------:R2:W-:Y:S04]  /*08a0*/  STG.E desc[UR6][R28.64+0x8], R43 ;  /* 0x0000082b1c007986 */ /* 0x0005e8000c101906 */
[----:B------:R-:W3:Y:S02]  /*08b0*/  LDG.E R38, desc[UR6][R30.64+0x8] ;  /* 0x000008061e267981 */ /* 0x000ee4000c1e1900 */
[----:B---3--:R-:W-:-:S04]  /*08c0*/  ISETP.GE.AND P0, PT, R38, RZ, PT ;  /* 0x000000ff2600720c */ /* 0x008fc80003f06270 */
[----:B-1----:R-:W-:-:S05]  /*08d0*/  SEL R39, R0, RZ, P0 ;  /* 0x000000ff00277207 */ /* 0x002fca0000000000 */
[----:B------:R-:W-:-:S05]  /*08e0*/  IMAD.IADD R39, R38, 0x1, R39 ;  /* 0x0000000126277824 */ /* 0x000fca00078e0227 */
[----:B------:R-:W-:Y:S04]  /*08f0*/  STG.E desc[UR6][R32.64+0x8], R39 ;  /* 0x0000082720007986 */ /* 0x000fe8000c101906 */
[----:B------:R-:W3:Y:S02]  /*0900*/  LDG.E R38, desc[UR6][R34.64+0x8] ;  /* 0x0000080622267981 */ /* 0x000ee4000c1e1900 */
[----:B---3--:R-:W-:-:S04]  /*0910*/  ISETP.GE.AND P0, PT, R38, RZ, PT ;  /* 0x000000ff2600720c */ /* 0x008fc80003f06270 */
[----:B0-----:R-:W-:-:S05]  /*0920*/  SEL R41, R0, RZ, P0 ;  /* 0x000000ff00297207 */ /* 0x001fca0000000000 */
[----:B------:R-:W-:-:S05]  /*0930*/  IMAD.IADD R41, R38, 0x1, R41 ;  /* 0x0000000126297824 */ /* 0x000fca00078e0229 */
[----:B------:R-:W-:Y:S04]  /*0940*/  STG.E desc[UR6][R36.64+0x8], R41 ;  /* 0x0000082924007986 */ /* 0x000fe8000c101906 */
[----:B------:R-:W3:Y:S02]  /*0950*/  LDG.E R4, desc[UR6][R4.64+0xc] ;  /* 0x00000c0604047981 */ /* 0x000ee4000c1e1900 */
[----:B---3--:R-:W-:-:S04]  /*0960*/  ISETP.GE.AND P0, PT, R4, RZ, PT ;  /* 0x000000ff0400720c */ /* 0x008fc80003f06270 */
[----:B--2---:R-:W-:-:S05]  /*0970*/  SEL R43, R0, RZ, P0 ;  /* 0x000000ff002b7207 */ /* 0x004fca0000000000 */
[----:B------:R-:W-:-:S05]  /*0980*/  IMAD.IADD R43, R4, 0x1, R43 ;  /* 0x00000001042b7824 */ /* 0x000fca00078e022b */
[----:B------:R-:W-:Y:S04]  /*0990*/  STG.E desc[UR6][R8.64+0xc], R43 ;  /* 0x00000c2b08007986 */ /* 0x000fe8000c101906 */
[----:B------:R-:W2:Y:S04]  /*09a0*/  LDG.E R7, desc[UR6][R6.64+0xc] ;  /* 0x00000c0606077981 */ /* 0x000ea8000c1e1900 */
[----:B--2---:R0:W-:Y:S04]  /*09b0*/  STG.E desc[UR6][R10.64+0xc], R7 ;  /* 0x00000c070a007986 */ /* 0x0041e8000c101906 */
[----:B------:R1:W-:Y:S04]  /*09c0*/  STG.E desc[UR6][R14.64+0xc], RZ ;  /* 0x00000cff0e007986 */ /* 0x0003e8000c101906 */
[----:B------:R-:W2:Y:S04]  /*09d0*/  LDG.E R13, desc[UR6][R12.64+0xc] ;  /* 0x00000c060c0d7981 */ /* 0x000ea8000c1e1900 */
[----:B--2---:R1:W-:Y:S04]  /*09e0*/  STG.E desc[UR6][R18.64+0xc], R13 ;  /* 0x00000c0d12007986 */ /* 0x0043e8000c101906 */
[----:B------:R-:W2:Y:S04]  /*09f0*/  LDG.E R21, desc[UR6][R20.64+0xc] ;  /* 0x00000c0614157981 */ /* 0x000ea8000c1e1900 */
[----:B--2---:R1:W-:Y:S04]  /*0a00*/  STG.E desc[UR6][R22.64+0xc], R21 ;  /* 0x00000c1516007986 */ /* 0x0043e8000c101906 */
[----:B------:R-:W2:Y:S02]  /*0a10*/  LDG.E R24, desc[UR6][R24.64+0xc] ;  /* 0x00000c0618187981 */ /* 0x000ea4000c1e1900 */
[----:B--2---:R-:W-:-:S04]  /*0a20*/  ISETP.GE.AND P0, PT, R24, RZ, PT ;  /* 0x000000ff1800720c */ /* 0x004fc80003f06270 */
[----:B------:R-:W-:-:S05]  /*0a30*/  SEL R5, R0, RZ, P0 ;  /* 0x000000ff00057207 */ /* 0x000fca0000000000 */
[----:B------:R-:W-:-:S05]  /*0a40*/  IMAD.IADD R5, R24, 0x1, R5 ;  /* 0x0000000118057824 */ /* 0x000fca00078e0205 */
[----:B------:R1:W-:Y:S04]  /*0a50*/  STG.E desc[UR6][R28.64+0xc], R5 ;  /* 0x00000c051c007986 */ /* 0x0003e8000c101906 */
[----:B------:R-:W2:Y:S02]  /*0a60*/  LDG.E R30, desc[UR6][R30.64+0xc] ;  /* 0x00000c061e1e7981 */ /* 0x000ea4000c1e1900 */
[----:B--2---:R-:W-:-:S04]  /*0a70*/  ISETP.GE.AND P0, PT, R30, RZ, PT ;  /* 0x000000ff1e00720c */ /* 0x004fc80003f06270 */
[----:B0-----:R-:W-:-:S05]  /*0a80*/  SEL R7, R0, RZ, P0 ;  /* 0x000000ff00077207 */ /* 0x001fca0000000000 */
[----:B------:R-:W-:-:S05]  /*0a90*/  IMAD.IADD R7, R30, 0x1, R7 ;  /* 0x000000011e077824 */ /* 0x000fca00078e0207 */
[----:B------:R1:W-:Y:S04]  /*0aa0*/  STG.E desc[UR6][R32.64+0xc], R7 ;  /* 0x00000c0720007986 */ /* 0x0003e8000c101906 */
[----:B------:R-:W2:Y:S01]  /*0ab0*/  LDG.E R34, desc[UR6][R34.64+0xc] ;  /* 0x00000c0622227981 */ /* 0x000ea2000c1e1900 */
[----:B------:R-:W-:Y:S01]  /*0ac0*/  VIADD R27, R27, 0x4 ;  /* 0x000000041b1b7836 */ /* 0x000fe20000000000 */
[----:B------:R-:W-:Y:S01]  /*0ad0*/  UIADD3 UR4, UP0, UPT, UR4, 0x10, URZ ;  /* 0x0000001004047890 */ /* 0x000fe2000ff1e0ff */
[----:B------:R-:W-:Y:S01]  /*0ae0*/  IADD3 R16, P1, PT, R16, 0x10, RZ ;  /* 0x0000001010107810 */ /* 0x000fe20007f3e0ff */
[----:B------:R-:W-:Y:S02]  /*0af0*/  VIADD R26, R26, 0x4 ;  /* 0x000000041a1a7836 */ /* 0x000fe40000000000 */
[----:B------:R-:W-:-:S02]  /*0b00*/  UIADD3.X UR5, UPT, UPT, URZ, UR5, URZ, UP0, !UPT ;  /* 0x00000005ff057290 */ /* 0x000fc400087fe4ff */
[----:B------:R-:W-:Y:S01]  /*0b10*/  IMAD.X R17, RZ, RZ, R17, P1 ;  /* 0x000000ffff117224 */ /* 0x000fe200008e0611 */
[----:B--2---:R-:W-:-:S04]  /*0b20*/  ISETP.GE.AND P0, PT, R34, RZ, PT ;  /* 0x000000ff2200720c */ /* 0x004fc80003f06270 */
[----:B------:R-:W-:Y:S02]  /*0b30*/  SEL R9, R0, RZ, P0 ;  /* 0x000000ff00097207 */ /* 0x000fe40000000000 */
[----:B------:R-:W-:Y:S02]  /*0b40*/  ISETP.NE.AND P0, PT, R27, RZ, PT ;  /* 0x000000ff1b00720c */ /* 0x000fe40003f05270 */
[----:B------:R-:W-:-:S05]  /*0b50*/  IADD3 R9, PT, PT, R34, R9, RZ ;  /* 0x0000000922097210 */ /* 0x000fca0007ffe0ff */
[----:B------:R1:W-:Y:S06]  /*0b60*/  STG.E desc[UR6][R36.64+0xc], R9 ;  /* 0x00000c0924007986 */ /* 0x0003ec000c101906 */
[----:B------:R-:W-:Y:S05]  /*0b70*/  @P0 BRA `(.L_x_213) ;  /* 0xfffffff400800947 */ /* 0x000fea000383ffff */
.L_x_212:
[----:B------:R-:W-:-:S13]  /*0b80*/  LOP3.LUT P0, R4, R2, 0x3, RZ, 0xc0, !PT ;  /* 0x0000000302047812 */ /* 0x000fda000780c0ff */
[----:B0-----:R-:W-:Y:S05]  /*0b90*/  @!P0 EXIT ;  /* 0x000000000000894d */ /* 0x001fea0003800000 */
[----:B------:R-:W-:Y:S02]  /*0ba0*/  ISETP.NE.AND P1, PT, R4, 0x1, PT ;  /* 0x000000010400780c */ /* 0x000fe40003f25270 */
[----:B------:R-:W-:-:S04]  /*0bb0*/  LOP3.LUT R2, R2, 0x1, RZ, 0xc0, !PT ;  /* 0x0000000102027812 */ /* 0x000fc800078ec0ff */
[----:B------:R-:W-:-:S07]  /*0bc0*/  ISETP.NE.U32.AND P0, PT, R2, 0x1, PT ;  /* 0x000000010200780c */ /* 0x000fce0003f05070 */
[----:B------:R-:W-:Y:S06]  /*0bd0*/  @!P1 BRA `(.L_x_214) ;  /* 0x00000004003c9947 */ /* 0x000fec0003800000 */
[----:B-1----:R-:W0:Y:S08]  /*0be0*/  LDC.64 R4, c[0x0][0x388] ;  /* 0x0000e200ff047b82 */ /* 0x002e300000000a00 */
[----:B------:R-:W1:Y:S08]  /*0bf0*/  LDC.64 R8, c[0x0][0x390] ;  /* 0x0000e400ff087b82 */ /* 0x000e700000000a00 */
[----:B------:R-:W2:Y:S01]  /*0c00*/  LDC.64 R12, c[0x0][0x398] ;  /* 0x0000e600ff0c7b82 */ /* 0x000ea20000000a00 */
[----:B0-----:R-:W-:-:S07]  /*0c10*/  IMAD.WIDE.U32 R4, R3, 0x4, R4 ;  /* 0x0000000403047825 */ /* 0x001fce00078e0004 */
[----:B------:R-:W0:Y:S01]  /*0c20*/  LDC.64 R14, c[0x0][0x3a0] ;  /* 0x0000e800ff0e7b82 */ /* 0x000e220000000a00 */
[----:B------:R-:W3:Y:S01]  /*0c30*/  LDG.E R2, desc[UR6][R4.64] ;  /* 0x0000000604027981 */ /* 0x000ee2000c1e1900 */
[----:B------:R-:W-:-:S06]  /*0c40*/  IMAD.WIDE R6, R0, 0x4, R4 ;  /* 0x0000000400067825 */ /* 0x000fcc00078e0204 */
[----:B------:R-:W4:Y:S01]  /*0c50*/  LDC.64 R22, c[0x0][0x3b0] ;  /* 0x0000ec00ff167b82 */ /* 0x000f220000000a00 */
[----:B-1----:R-:W-:-:S04]  /*0c60*/  IMAD.WIDE.U32 R8, R3, 0x4, R8 ;  /* 0x0000000403087825 */ /* 0x002fc800078e0008 */
[----:B------:R-:W-:-:S03]  /*0c70*/  IMAD.IADD R17, R0, 0x1, R3 ;  /* 0x0000000100117824 */ /* 0x000fc600078e0203 */
[----:B------:R-:W1:Y:S01]  /*0c80*/  LDC.64 R26, c[0x0][0x3b8] ;  /* 0x0000ee00ff1a7b82 */ /* 0x000e620000000a00 */
[----:B---3--:R-:W-:-:S04]  /*0c90*/  ISETP.GE.AND P1, PT, R2, RZ, PT ;  /* 0x000000ff0200720c */ /* 0x008fc80003f26270 */
[----:B------:R-:W-:-:S05]  /*0ca0*/  SEL R11, R0, RZ, P1 ;  /* 0x000000ff000b7207 */ /* 0x000fca0000800000 */
[----:B------:R-:W-:-:S05]  /*0cb0*/  IMAD.IADD R19, R2, 0x1, R11 ;  /* 0x0000000102137824 */ /* 0x000fca00078e020b */
[----:B------:R3:W-:Y:S04]  /*0cc0*/  STG.E desc[UR6][R6.64], R19 ;  /* 0x0000001306007986 */ /* 0x0007e8000c101906 */
[----:B------:R-:W5:Y:S01]  /*0cd0*/  LDG.E R25, desc[UR6][R8.64] ;  /* 0x0000000608197981 */ /* 0x000f62000c1e1900 */
[----:B------:R-:W-:-:S04]  /*0ce0*/  IMAD.WIDE R10, R0, 0x4, R8 ;  /* 0x00000004000a7825 */ /* 0x000fc800078e0208 */
[----:B--2---:R-:W-:Y:S01]  /*0cf0*/  IMAD.WIDE R12, R17, 0x4, R12 ;  /* 0x00000004110c7825 */ /* 0x004fe200078e020c */
[----:B---3--:R-:W2:Y:S03]  /*0d00*/  LDC.64 R18, c[0x0][0x3a8] ;  /* 0x0000ea00ff127b82 */ /* 0x008ea60000000a00 */
[----:B0-----:R-:W-:Y:S01]  /*0d10*/  IMAD.WIDE.U32 R14, R3, 0x4, R14 ;  /* 0x00000004030e7825 */ /* 0x001fe200078e000e */
[----:B-----5:R0:W-:Y:S04]  /*0d20*/  STG.E desc[UR6][R10.64], R25 ;  /* 0x000000190a007986 */ /* 0x0201e8000c101906 */
[----:B------:R-:W-:Y:S04]  /*0d30*/  STG.E desc[UR6][R12.64], RZ ;  /* 0x000000ff0c007986 */ /* 0x000fe8000c101906 */
[----:B------:R-:W3:Y:S01]  /*0d40*/  LDG.E R29, desc[UR6][R14.64] ;  /* 0x000000060e1d7981 */ /* 0x000ee2000c1e1900 */
[----:B------:R-:W-:-:S04]  /*0d50*/  IMAD.WIDE R16, R0, 0x4, R14 ;  /* 0x0000000400107825 */ /* 0x000fc800078e020e */
[----:B--2---:R-:W-:Y:S01]  /*0d60*/  IMAD.WIDE.U32 R18, R3, 0x4, R18 ;  /* 0x0000000403127825 */ /* 0x004fe200078e0012 */
[----:B---3--:R2:W-:Y:S04]  /*0d70*/  STG.E desc[UR6][R16.64], R29 ;  /* 0x0000001d10007986 */ /* 0x0085e8000c101906 */
[----:B------:R-:W3:Y:S01]  /*0d80*/  LDG.E R33, desc[UR6][R18.64] ;  /* 0x0000000612217981 */ /* 0x000ee2000c1e1900 */
[----:B------:R-:W-:-:S04]  /*0d90*/  IMAD.WIDE R20, R0, 0x4, R18 ;  /* 0x0000000400147825 */ /* 0x000fc800078e0212 */
[----:B----4-:R-:W-:Y:S01]  /*0da0*/  IMAD.WIDE.U32 R22, R3, 0x4, R22 ;  /* 0x0000000403167825 */ /* 0x010fe200078e0016 */
[----:B---3--:R3:W-:Y:S04]  /*0db0*/  STG.E desc[UR6][R20.64], R33 ;  /* 0x0000002114007986 */ /* 0x0087e8000c101906 */
[----:B------:R-:W4:Y:S01]  /*0dc0*/  LDG.E R2, desc[UR6][R22.64] ;  /* 0x0000000616027981 */ /* 0x000f22000c1e1900 */
[----:B0-----:R-:W-:-:S04]  /*0dd0*/  IMAD.WIDE R24, R0, 0x4, R22 ;  /* 0x0000000400187825 */ /* 0x001fc800078e0216 */
[----:B-1----:R-:W-:Y:S01]  /*0de0*/  IMAD.WIDE.U32 R26, R3, 0x4, R26 ;  /* 0x00000004031a7825 */ /* 0x002fe200078e001a */
[----:B----4-:R-:W-:-:S04]  /*0df0*/  ISETP.GE.AND P1, PT, R2, RZ, PT ;  /* 0x000000ff0200720c */ /* 0x010fc80003f26270 */
[----:B------:R-:W-:-:S05]  /*0e00*/  SEL R31, R0, RZ, P1 ;  /* 0x000000ff001f7207 */ /* 0x000fca0000800000 */
[----:B------:R-:W-:Y:S02]  /*0e10*/  IMAD.IADD R35, R2, 0x1, R31 ;  /* 0x0000000102237824 */ /* 0x000fe400078e021f */
[----:B------:R-:W0:Y:S03]  /*0e20*/  LDC.64 R30, c[0x0][0x3c0] ;  /* 0x0000f000ff1e7b82 */ /* 0x000e260000000a00 */
[----:B------:R1:W-:Y:S04]  /*0e30*/  STG.E desc[UR6][R24.64], R35 ;  /* 0x0000002318007986 */ /* 0x0003e8000c101906 */
[----:B------:R-:W4:Y:S01]  /*0e40*/  LDG.E R2, desc[UR6][R26.64] ;  /* 0x000000061a027981 */ /* 0x000f22000c1e1900 */
[----:B--2---:R-:W-:-:S04]  /*0e50*/  IMAD.WIDE R28, R0, 0x4, R26 ;  /* 0x00000004001c7825 */ /* 0x004fc800078e021a */
[----:B0-----:R-:W-:Y:S01]  /*0e60*/  IMAD.WIDE.U32 R30, R3, 0x4, R30 ;  /* 0x00000004031e7825 */ /* 0x001fe200078e001e */
[----:B----4-:R-:W-:-:S04]  /*0e70*/  ISETP.GE.AND P1, PT, R2, RZ, PT ;  /* 0x000000ff0200720c */ /* 0x010fc80003f26270 */
[----:B---3--:R-:W-:-:S05]  /*0e80*/  SEL R33, R0, RZ, P1 ;  /* 0x000000ff00217207 */ /* 0x008fca0000800000 */
[----:B------:R-:W-:-:S05]  /*0e90*/  IMAD.IADD R37, R2, 0x1, R33 ;  /* 0x0000000102257824 */ /* 0x000fca00078e0221 */
[----:B------:R-:W-:Y:S04]  /*0ea0*/  STG.E desc[UR6][R28.64], R37 ;  /* 0x000000251c007986 */ /* 0x000fe8000c101906 */
[----:B------:R-:W2:Y:S01]  /*0eb0*/  LDG.E R2, desc[UR6][R30.64] ;  /* 0x000000061e027981 */ /* 0x000ea2000c1e1900 */
[----:B------:R-:W-:Y:S01]  /*0ec0*/  IMAD.WIDE R32, R0, 0x4, R30 ;  /* 0x0000000400207825 */ /* 0x000fe200078e021e */
[----:B--2---:R-:W-:-:S04]  /*0ed0*/  ISETP.GE.AND P1, PT, R2, RZ, PT ;  /* 0x000000ff0200720c */ /* 0x004fc80003f26270 */
[----:B-1----:R-:W-:-:S05]  /*0ee0*/  SEL R35, R0, RZ, P1 ;  /* 0x000000ff00237207 */ /* 0x002fca0000800000 */
[----:B------:R-:W-:-:S05]  /*0ef0*/  IMAD.IADD R35, R2, 0x1, R35 ;  /* 0x0000000102237824 */ /* 0x000fca00078e0223 */
[----:B------:R-:W-:Y:S04]  /*0f00*/  STG.E desc[UR6][R32.64], R35 ;  /* 0x0000002320007986 */ /* 0x000fe8000c101906 */
[----:B------:R-:W2:Y:S02]  /*0f10*/  LDG.E R4, desc[UR6][R4.64+0x4] ;  /* 0x0000040604047981 */ /* 0x000ea4000c1e1900 */
[----:B--2---:R-:W-:-:S04]  /*0f20*/  ISETP.GE.AND P1, PT, R4, RZ, PT ;  /* 0x000000ff0400720c */ /* 0x004fc80003f26270 */
[----:B------:R-:W-:-:S05]  /*0f30*/  SEL R39, R0, RZ, P1 ;  /* 0x000000ff00277207 */ /* 0x000fca0000800000 */
[----:B------:R-:W-:-:S05]  /*0f40*/  IMAD.IADD R39, R4, 0x1, R39 ;  /* 0x0000000104277824 */ /* 0x000fca00078e0227 */
[----:B------:R0:W-:Y:S04]  /*0f50*/  STG.E desc[UR6][R6.64+0x4], R39 ;  /* 0x0000042706007986 */ /* 0x0001e8000c101906 */
[----:B------:R-:W2:Y:S04]  /*0f60*/  LDG.E R9, desc[UR6][R8.64+0x4] ;  /* 0x0000040608097981 */ /* 0x000ea8000c1e1900 */
[----:B--2---:R1:W-:Y:S04]  /*0f70*/  STG.E desc[UR6][R10.64+0x4], R9 ;  /* 0x000004090a007986 */ /* 0x0043e8000c101906 */
[----:B------:R2:W-:Y:S04]  /*0f80*/  STG.E desc[UR6][R12.64+0x4], RZ ;  /* 0x000004ff0c007986 */ /* 0x0005e8000c101906 */
[----:B------:R-:W3:Y:S04]  /*0f90*/  LDG.E R15, desc[UR6][R14.64+0x4] ;  /* 0x000004060e0f7981 */ /* 0x000ee8000c1e1900 */
[----:B---3--:R2:W-:Y:S04]  /*0fa0*/  STG.E desc[UR6][R16.64+0x4], R15 ;  /* 0x0000040f10007986 */ /* 0x0085e8000c101906 */
[----:B------:R-:W3:Y:S04]  /*0fb0*/  LDG.E R19, desc[UR6][R18.64+0x4] ;  /* 0x0000040612137981 */ /* 0x000ee8000c1e1900 */
[----:B---3--:R2:W-:Y:S04]  /*0fc0*/  STG.E desc[UR6][R20.64+0x4], R19 ;  /* 0x0000041314007986 */ /* 0x0085e8000c101906 */
[----:B------:R-:W3:Y:S02]  /*0fd0*/  LDG.E R22, desc[UR6][R22.64+0x4] ;  /* 0x0000040616167981 */ /* 0x000ee4000c1e1900 */
[----:B---3--:R-:W-:-:S04]  /*0fe0*/  ISETP.GE.AND P1, PT, R22, RZ, PT ;  /* 0x000000ff1600720c */ /* 0x008fc80003f26270 */
[----:B------:R-:W-:-:S04]  /*0ff0*/  SEL R5, R0, RZ, P1 ;  /* 0x000000ff00057207 */ /* 0x000fc80000800000 */
[----:B------:R-:W-:-:S05]  /*1000*/  IADD3 R5, PT, PT, R22, R5, RZ ;  /* 0x0000000516057210 */ /* 0x000fca0007ffe0ff */
[----:B------:R2:W-:Y:S04]  /*1010*/  STG.E desc[UR6][R24.64+0x4], R5 ;  /* 0x0000040518007986 */ /* 0x0005e8000c101906 */
[----:B------:R-:W3:Y:S02]  /*1020*/  LDG.E R26, desc[UR6][R26.64+0x4] ;  /* 0x000004061a1a7981 */ /* 0x000ee4000c1e1900 */
[----:B---3--:R-:W-:-:S04]  /*1030*/  ISETP.GE.AND P1, PT, R26, RZ, PT ;  /* 0x000000ff1a00720c */ /* 0x008fc80003f26270 */
[----:B0-----:R-:W-:-:S05]  /*1040*/  SEL R7, R0, RZ, P1 ;  /* 0x000000ff00077207 */ /* 0x001fca0000800000 */
[----:B------:R-:W-:-:S05]  /*1050*/  IMAD.IADD R7, R26, 0x1, R7 ;  /* 0x000000011a077824 */ /* 0x000fca00078e0207 */
[----:B------:R2:W-:Y:S04]  /*1060*/  STG.E desc[UR6][R28.64+0x4], R7 ;  /* 0x000004071c007986 */ /* 0x0005e8000c101906 */
[----:B------:R-:W3:Y:S01]  /*1070*/  LDG.E R30, desc[UR6][R30.64+0x4] ;  /* 0x000004061e1e7981 */ /* 0x000ee2000c1e1900 */
[----:B------:R-:W-:Y:S01]  /*1080*/  VIADD R3, R3, 0x2 ;  /* 0x0000000203037836 */ /* 0x000fe20000000000 */
[----:B---3--:R-:W-:-:S04]  /*1090*/  ISETP.GE.AND P1, PT, R30, RZ, PT ;  /* 0x000000ff1e00720c */ /* 0x008fc80003f26270 */
[----:B-1----:R-:W-:-:S05]  /*10a0*/  SEL R9, R0, RZ, P1 ;  /* 0x000000ff00097207 */ /* 0x002fca0000800000 */
[----:B------:R-:W-:-:S05]  /*10b0*/  IMAD.IADD R9, R30, 0x1, R9 ;  /* 0x000000011e097824 */ /* 0x000fca00078e0209 */
[----:B------:R2:W-:Y:S02]  /*10c0*/  STG.E desc[UR6][R32.64+0x4], R9 ;  /* 0x0000040920007986 */ /* 0x0005e4000c101906 */
.L_x_214:
[----:B------:R-:W-:Y:S05]  /*10d0*/  @P0 EXIT ;  /* 0x000000000000094d */ /* 0x000fea0003800000 */
[----:B-12---:R-:W0:Y:S08]  /*10e0*/  LDC.64 R4, c[0x0][0x388] ;  /* 0x0000e200ff047b82 */ /* 0x006e300000000a00 */
[----:B------:R-:W1:Y:S08]  /*10f0*/  LDC.64 R8, c[0x0][0x390] ;  /* 0x0000e400ff087b82 */ /* 0x000e700000000a00 */
[----:B------:R-:W2:Y:S01]  /*1100*/  LDC.64 R12, c[0x0][0x3a0] ;  /* 0x0000e800ff0c7b82 */ /* 0x000ea20000000a00 */
[----:B0-----:R-:W-:-:S05]  /*1110*/  IMAD.WIDE.U32 R4, R3, 0x4, R4 ;  /* 0x0000000403047825 */ /* 0x001fca00078e0004 */
[----:B------:R-:W3:Y:S01]  /*1120*/  LDG.E R2, desc[UR6][R4.64] ;  /* 0x0000000604027981 */ /* 0x000ee2000c1e1900 */
[----:B------:R-:W-:-:S04]  /*1130*/  IMAD.WIDE R6, R0, 0x4, R4 ;  /* 0x0000000400067825 */ /* 0x000fc800078e0204 */
[----:B-1----:R-:W-:Y:S01]  /*1140*/  IMAD.WIDE.U32 R8, R3, 0x4, R8 ;  /* 0x0000000403087825 */ /* 0x002fe200078e0008 */
[----:B---3--:R-:W-:-:S04]  /*1150*/  ISETP.GE.AND P0, PT, R2, RZ, PT ;  /* 0x000000ff0200720c */ /* 0x008fc80003f06270 */
[----:B------:R-:W-:-:S05]  /*1160*/  SEL R11, R0, RZ, P0 ;  /* 0x000000ff000b7207 */ /* 0x000fca0000000000 */
[----:B------:R-:W-:Y:S02]  /*1170*/  IMAD.IADD R17, R2, 0x1, R11 ;  /* 0x0000000102117824 */ /* 0x000fe400078e020b */
[----:B------:R-:W0:Y:S03]  /*1180*/  LDC.64 R10, c[0x0][0x398] ;  /* 0x0000e600ff0a7b82 */ /* 0x000e260000000a00 */
[----:B------:R1:W-:Y:S04]  /*1190*/  STG.E desc[UR6][R6.64], R17 ;  /* 0x0000001106007986 */ /* 0x0003e8000c101906 */
[----:B------:R-:W3:Y:S01]  /*11a0*/  LDG.E R19, desc[UR6][R8.64] ;  /* 0x0000000608137981 */ /* 0x000ee2000c1e1900 */
[----:B------:R-:W-:-:S02]  /*11b0*/  IMAD.IADD R15, R0, 0x1, R3 ;  /* 0x00000001000f7824 */ /* 0x000fc400078e0203 */
[----:B------:R-:W-:-:S04]  /*11c0*/  IMAD.WIDE R4, R0, 0x4, R8 ;  /* 0x0000000400047825 */ /* 0x000fc800078e0208 */
[----:B--2---:R-:W-:Y:S01]  /*11d0*/  IMAD.WIDE.U32 R12, R3, 0x4, R12 ;  /* 0x00000004030c7825 */ /* 0x004fe200078e000c */
[----:B-1----:R-:W1:Y:S03]  /*11e0*/  LDC.64 R16, c[0x0][0x3b0] ;  /* 0x0000ec00ff107b82 */ /* 0x002e660000000a00 */
[----:B0-----:R-:W-:-:S05]  /*11f0*/  IMAD.WIDE R10, R15, 0x4, R10 ;  /* 0x000000040f0a7825 */ /* 0x001fca00078e020a */
[----:B------:R-:W0:Y:S01]  /*1200*/  LDC.64 R14, c[0x0][0x3a8] ;  /* 0x0000ea00ff0e7b82 */ /* 0x000e220000000a00 */
[----:B---3--:R-:W-:Y:S04]  /*1210*/  STG.E desc[UR6][R4.64], R19 ;  /* 0x0000001304007986 */ /* 0x008fe8000c101906 */
[----:B------:R2:W-:Y:S04]  /*1220*/  STG.E desc[UR6][R10.64], RZ ;  /* 0x000000ff0a007986 */ /* 0x0005e8000c101906 */
[----:B------:R-:W3:Y:S01]  /*1230*/  LDG.E R21, desc[UR6][R12.64] ;  /* 0x000000060c157981 */ /* 0x000ee2000c1e1900 */
[----:B------:R-:W-:-:S04]  /*1240*/  IMAD.WIDE R6, R0, 0x4, R12 ;  /* 0x0000000400067825 */ /* 0x000fc800078e020c */
[----:B0-----:R-:W-:Y:S01]  /*1250*/  IMAD.WIDE.U32 R8, R3, 0x4, R14 ;  /* 0x0000000403087825 */ /* 0x001fe200078e000e */
[----:B--2---:R-:W0:Y:S01]  /*1260*/  LDC.64 R10, c[0x0][0x3b8] ;  /* 0x0000ee00ff0a7b82 */ /* 0x004e220000000a00 */
[----:B---3--:R0:W-:Y:S04]  /*1270*/  STG.E desc[UR6][R6.64], R21 ;  /* 0x0000001506007986 */ /* 0x0081e8000c101906 */
[----:B------:R-:W2:Y:S01]  /*1280*/  LDG.E R23, desc[UR6][R8.64] ;  /* 0x0000000608177981 */ /* 0x000ea2000c1e1900 */
[----:B------:R-:W-:-:S04]  /*1290*/  IMAD.WIDE R14, R0, 0x4, R8 ;  /* 0x00000004000e7825 */ /* 0x000fc800078e0208 */
[----:B-1----:R-:W-:Y:S01]  /*12a0*/  IMAD.WIDE.U32 R16, R3, 0x4, R16 ;  /* 0x0000000403107825 */ /* 0x002fe200078e0010 */
[----:B--2---:R1:W-:Y:S04]  /*12b0*/  STG.E desc[UR6][R14.64], R23 ;  /* 0x000000170e007986 */ /* 0x0043e8000c101906 */
[----:B------:R-:W2:Y:S01]  /*12c0*/  LDG.E R2, desc[UR6][R16.64] ;  /* 0x0000000610027981 */ /* 0x000ea2000c1e1900 */
[----:B------:R-:W-:-:S04]  /*12d0*/  IMAD.WIDE R4, R0, 0x4, R16 ;  /* 0x0000000400047825 */ /* 0x000fc800078e0210 */
[----:B0-----:R-:W-:Y:S02]  /*12e0*/  IMAD.WIDE.U32 R6, R3, 0x4, R10 ;  /* 0x0000000403067825 */ /* 0x001fe400078e000a */
[----:B------:R-:W0:Y:S01]  /*12f0*/  LDC.64 R10, c[0x0][0x3c0] ;  /* 0x0000f000ff0a7b82 */ /* 0x000e220000000a00 */
[----:B--2---:R-:W-:-:S04]  /*1300*/  ISETP.GE.AND P0, PT, R2, RZ, PT ;  /* 0x000000ff0200720c */ /* 0x004fc80003f06270 */
[----:B------:R-:W-:-:S05]  /*1310*/  SEL R13, R0, RZ, P0 ;  /* 0x000000ff000d7207 */ /* 0x000fca0000000000 */
[----:B------:R-:W-:-:S05]  /*1320*/  IMAD.IADD R13, R2, 0x1, R13 ;  /* 0x00000001020d7824 */ /* 0x000fca00078e020d */
[----:B------:R2:W-:Y:S04]  /*1330*/  STG.E desc[UR6][R4.64], R13 ;  /* 0x0000000d04007986 */ /* 0x0005e8000c101906 */
[----:B------:R-:W3:Y:S01]  /*1340*/  LDG.E R2, desc[UR6][R6.64] ;  /* 0x0000000606027981 */ /* 0x000ee2000c1e1900 */
[----:B------:R-:W-:Y:S01]  /*1350*/  IMAD.WIDE R8, R0, 0x4, R6 ;  /* 0x0000000400087825 */ /* 0x000fe200078e0206 */
[----:B---3--:R-:W-:-:S04]  /*1360*/  ISETP.GE.AND P0, PT, R2, RZ, PT ;  /* 0x000000ff0200720c */ /* 0x008fc80003f06270 */
[----:B-1----:R-:W-:-:S05]  /*1370*/  SEL R15, R0, RZ, P0 ;  /* 0x000000ff000f7207 */ /* 0x002fca0000000000 */
[----:B------:R-:W-:Y:S02]  /*1380*/  IMAD.IADD R15, R2, 0x1, R15 ;  /* 0x00000001020f7824 */ /* 0x000fe400078e020f */
[----:B0-----:R-:W-:-:S03]  /*1390*/  IMAD.WIDE.U32 R2, R3, 0x4, R10 ;  /* 0x0000000403027825 */ /* 0x001fc600078e000a */
[----:B------:R-:W-:Y:S04]  /*13a0*/  STG.E desc[UR6][R8.64], R15 ;  /* 0x0000000f08007986 */ /* 0x000fe8000c101906 */
[----:B------:R-:W3:Y:S01]  /*13b0*/  LDG.E R10, desc[UR6][R2.64] ;  /* 0x00000006020a7981 */ /* 0x000ee2000c1e1900 */
[----:B--2---:R-:W-:Y:S01]  /*13c0*/  IMAD.WIDE R4, R0, 0x4, R2 ;  /* 0x0000000400047825 */ /* 0x004fe200078e0202 */
[----:B---3--:R-:W-:-:S04]  /*13d0*/  ISETP.GE.AND P0, PT, R10, RZ, PT ;  /* 0x000000ff0a00720c */ /* 0x008fc80003f06270 */
[----:B------:R-:W-:-:S05]  /*13e0*/  SEL R11, R0, RZ, P0 ;  /* 0x000000ff000b7207 */ /* 0x000fca0000000000 */
[----:B------:R-:W-:-:S05]  /*13f0*/  IMAD.IADD R11, R10, 0x1, R11 ;  /* 0x000000010a0b7824 */ /* 0x000fca00078e020b */
[----:B------:R-:W-:Y:S01]  /*1400*/  STG.E desc[UR6][R4.64], R11 ;  /* 0x0000000b04007986 */ /* 0x000fe2000c101906 */
[----:B------:R-:W-:Y:S05]  /*1410*/  EXIT ;  /* 0x000000000000794d */ /* 0x000fea0003800000 */
.L_x_215:
        /* <DEDUP_REMOVED lines=14> */
.L_x_224:


//--------------------- .nv.global.init           --------------------------
	.section	.nv.global.init,"aw",@progbits
	.align	4
.nv.global.init:
	.type		mrg32k3aM1SubSeq,@object
	.size		mrg32k3aM1SubSeq,(mrg32k3aM2SubSeq - mrg32k3aM1SubSeq)
mrg32k3aM1SubSeq:
        /*0000*/ 	.byte	0x0b, 0xcc, 0xee, 0x04, 0x73, 0x29, 0x8b, 0x6f, 0xf6, 0x53, 0x03, 0xf6, 0x23, 0xf6, 0xea, 0xda
        /* <DEDUP_REMOVED lines=125> */
	.type		mrg32k3aM2SubSeq,@object
	.size		mrg32k3aM2SubSeq,(mrg32k3aM1 - mrg32k3aM2SubSeq)
mrg32k3aM2SubSeq:
        /* <DEDUP_REMOVED lines=126> */
	.type		mrg32k3aM1,@object
	.size		mrg32k3aM1,(mrg32k3aM1Seq - mrg32k3aM1)
mrg32k3aM1:
        /* <DEDUP_REMOVED lines=144> */
	.type		mrg32k3aM1Seq,@object
	.size		mrg32k3aM1Seq,(mrg32k3aM2 - mrg32k3aM1Seq)
mrg32k3aM1Seq:
        /* <DEDUP_REMOVED lines=144> */
	.type		mrg32k3aM2,@object
	.size		mrg32k3aM2,(mrg32k3aM2Seq - mrg32k3aM2)
mrg32k3aM2:
        /* <DEDUP_REMOVED lines=144> */
	.type		mrg32k3aM2Seq,@object
	.size		mrg32k3aM2Seq,(precalc_xorwow_matrix - mrg32k3aM2Seq)
mrg32k3aM2Seq:
        /* <DEDUP_REMOVED lines=144> */
	.type		precalc_xorwow_matrix,@object
	.size		precalc_xorwow_matrix,(precalc_xorwow_offset_matrix - precalc_xorwow_matrix)
precalc_xorwow_matrix:
        /* <DEDUP_REMOVED lines=6400> */
	.type		precalc_xorwow_offset_matrix,@object
	.size		precalc_xorwow_offset_matrix,(.L_1 - precalc_xorwow_offset_matrix)
precalc_xorwow_offset_matrix:
        /* <DEDUP_REMOVED lines=6400> */
.L_1:


//--------------------- .nv.shared._Z11I_moran_GpuiiPfS_S_S_ff --------------------------
	.section	.nv.shared._Z11I_moran_GpuiiPfS_S_S_ff,"aw",@nobits
	.sectionflags	@""
	.align	16
.nv.shared._Z11I_moran_GpuiiPfS_S_S_ff:
	.zero		1040


//--------------------- .nv.shared.reserved.0     --------------------------
	.section	.nv.shared.reserved.0,"aw",@nobits
	.weak		__nv_reservedSMEM_offset_0_alias
	.size		__nv_reservedSMEM_offset_0_alias, 0, 64
	.other		__nv_reservedSMEM_offset_0_alias,@"STO_CUDA_RESERVED_SHARED STV_DEFAULT"
__nv_reservedSMEM_offset_0_alias:
	.zero		0
	.zero		64


//--------------------- .nv.shared._Z19Matrix_distance_GpuiiPiPfS0_S0_S_S_S_S_S_PjS1_S1_ --------------------------
	.section	.nv.shared._Z19Matrix_distance_GpuiiPiPfS0_S0_S_S_S_S_S_PjS1_S1_,"aw",@nobits
	.sectionflags	@""
	.align	16
.nv.shared._Z19Matrix_distance_GpuiiPiPfS0_S0_S_S_S_S_S_PjS1_S1_:
	.zero		1040


//--------------------- .nv.shared._Z15Insert_tree_GpuiiiiPiPfS_S_S_S_S_P17curandStateXORWOWm --------------------------
	.section	.nv.shared._Z15Insert_tree_GpuiiiiPiPfS_S_S_S_S_P17curandStateXORWOWm,"aw",@nobits
	.sectionflags	@""
	.align	16
.nv.shared._Z15Insert_tree_GpuiiiiPiPfS_S_S_S_S_P17curandStateXORWOWm:
	.zero		1040


//--------------------- .nv.shared._Z22Load_memory_shared_GpuiPiPfS0_S_S_S_S_S_ --------------------------
	.section	.nv.shared._Z22Load_memory_shared_GpuiPiPfS0_S_S_S_S_S_,"aw",@nobits
	.sectionflags	@""
	.align	16
	.zero		1024


//--------------------- .nv.shared._Z25My_Load_memory_global_GpuiPiPfS0_S_S_S_S_S_ --------------------------
	.section	.nv.shared._Z25My_Load_memory_global_GpuiPiPfS0_S_S_S_S_S_,"aw",@nobits
	.sectionflags	@""
	.align	16
	.zero		1024


//--------------------- .nv.shared._Z22Load_memory_global_GpuiPiPfS0_S_S_S_S_S_ --------------------------
	.section	.nv.shared._Z22Load_memory_global_GpuiPiPfS0_S_S_S_S_S_,"aw",@nobits
	.sectionflags	@""
	.align	16
	.zero		1024


//--------------------- .nv.constant0._Z11I_moran_GpuiiPfS_S_S_ff --------------------------
	.section	.nv.constant0._Z11I_moran_GpuiiPfS_S_S_ff,"a",@progbits
	.sectionflags	@""
	.align	4
.nv.constant0._Z11I_moran_GpuiiPfS_S_S_ff:
	.zero		944


//--------------------- .nv.constant0._Z19Matrix_distance_GpuiiPiPfS0_S0_S_S_S_S_S_PjS1_S1_ --------------------------
	.section	.nv.constant0._Z19Matrix_distance_GpuiiPiPfS0_S0_S_S_S_S_S_PjS1_S1_,"a",@progbits
	.sectionflags	@""
	.align	4
.nv.constant0._Z19Matrix_distance_GpuiiPiPfS0_S0_S_S_S_S_S_PjS1_S1_:
	.zero		1000


//--------------------- .nv.constant0._Z15Insert_tree_GpuiiiiPiPfS_S_S_S_S_P17curandStateXORWOWm --------------------------
	.section	.nv.constant0._Z15Insert_tree_GpuiiiiPiPfS_S_S_S_S_P17curandStateXORWOWm,"a",@progbits
	.sectionflags	@""
	.align	4
.nv.constant0._Z15Insert_tree_GpuiiiiPiPfS_S_S_S_S_P17curandStateXORWOWm:
	.zero		984


//--------------------- .nv.constant0._Z22Load_memory_shared_GpuiPiPfS0_S_S_S_S_S_ --------------------------
	.section	.nv.constant0._Z22Load_memory_shared_GpuiPiPfS0_S_S_S_S_S_,"a",@progbits
	.sectionflags	@""
	.align	4
.nv.constant0._Z22Load_memory_shared_GpuiPiPfS0_S_S_S_S_S_:
	.zero		968


//--------------------- .nv.constant0._Z25My_Load_memory_global_GpuiPiPfS0_S_S_S_S_S_ --------------------------
	.section	.nv.constant0._Z25My_Load_memory_global_GpuiPiPfS0_S_S_S_S_S_,"a",@progbits
	.sectionflags	@""
	.align	4
.nv.constant0._Z25My_Load_memory_global_GpuiPiPfS0_S_S_S_S_S_:
	.zero		968


//--------------------- .nv.constant0._Z22Load_memory_global_GpuiPiPfS0_S_S_S_S_S_ --------------------------
	.section	.nv.constant0._Z22Load_memory_global_GpuiPiPfS0_S_S_S_S_S_,"a",@progbits
	.sectionflags	@""
	.align	4
.nv.constant0._Z22Load_memory_global_GpuiPiPfS0_S_S_S_S_S_:
	.zero		968


//--------------------- SYMBOLS --------------------------

	.type		.nv.reservedSmem.offset0,@object
	.size		.nv.reservedSmem.offset0,0x4
	.type		.nv.reservedSmem.cap,@object
	.size		.nv.reservedSmem.cap,0x4
